def matmul_kernel(
    a_ptr,
    b_ptr,
    c_ptr,
    M,
    N,
    K,
    stride_am,
    stride_ak,
    stride_bk,
    stride_bn,
    stride_cm,
    stride_cn,
    BLOCK_M: tl.constexpr,
    BLOCK_N: tl.constexpr,
    BLOCK_K: tl.constexpr,
    GROUP_M: tl.constexpr,
):
    pid = tl.program_id(axis=0)
    num_pid_m = tl.cdiv(M, BLOCK_M)
    num_pid_n = tl.cdiv(N, BLOCK_N)
    num_pid_in_group = GROUP_M * num_pid_n
    group_id = pid // num_pid_in_group
    first_pid_m = group_id * GROUP_M
    group_size_m = min(num_pid_m - first_pid_m, GROUP_M)
    pid_m = first_pid_m + ((pid % num_pid_in_group) % group_size_m)
    pid_n = (pid % num_pid_in_group) // group_size_m

    offs_am = (pid_m * BLOCK_M + tl.arange(0, BLOCK_M)) % M
    offs_bn = (pid_n * BLOCK_N + tl.arange(0, BLOCK_N)) % N
    offs_k = tl.arange(0, BLOCK_K)
    a_ptrs = a_ptr + offs_am[:, None] * stride_am + offs_k[None, :] * stride_ak
    b_ptrs = b_ptr + offs_k[:, None] * stride_bk + offs_bn[None, :] * stride_bn

    acc = tl.zeros((BLOCK_M, BLOCK_N), dtype=tl.float32)
    for kk in range(0, tl.cdiv(K, BLOCK_K)):
        a = tl.load(a_ptrs, mask=offs_k[None, :] < K - kk * BLOCK_K, other=0.0)
        b = tl.load(b_ptrs, mask=offs_k[:, None] < K - kk * BLOCK_K, other=0.0)
        acc = tl.dot(a, b, acc)
        a_ptrs += BLOCK_K * stride_ak
        b_ptrs += BLOCK_K * stride_bk

    c = acc.to(c_ptr.dtype.element_ty)
    offs_cm = pid_m * BLOCK_M + tl.arange(0, BLOCK_M)
    offs_cn = pid_n * BLOCK_N + tl.arange(0, BLOCK_N)
    c_ptrs = c_ptr + offs_cm[:, None] * stride_cm + offs_cn[None, :] * stride_cn
    mask = (offs_cm[:, None] < M) & (offs_cn[None, :] < N)
    tl.store(c_ptrs, c, mask=mask)

# config = {"BLOCK_K": 32, "BLOCK_M": 256, "BLOCK_N": 512, "GROUP_M": 8, "arch": "sm_100", "dtype": "fp32", "num_ctas": 1, "num_stages": 3, "num_warps": 16}
# arch = sm_100


// ===== COMPILED SASS (sm_100a) =====

	.target	sm_100a

	.elftype	@"ET_EXEC"


//--------------------- .note.nv.tkinfo           --------------------------
	.section	.note.nv.tkinfo,"",@"SHT_NOTE"
	.sectionflags	@"SHF_NOTE_NV_TKINFO"
	.tkinfo
        /*0018*/ 	.word	0x00000081
        /*0030*/ 	.string	""
        /*0030*/ 	.string	"ptxas-blackwell"
        /*0030*/ 	.string	"Cuda compilation tools, release 12.9, V12.9.86"
        /*0030*/ 	.string	"Build cuda_12.9.r12.9/compiler.36037853_0"
        /*0030*/ 	.string	"-v  -suppress-debug-info  -lineinfo  -arch sm_100a "



//--------------------- .note.nv.cuver            --------------------------
	.section	.note.nv.cuver,"",@"SHT_NOTE"
	.sectionflags	@"SHF_NOTE_NV_CUVER"
        /*0018*/ 	.short	0x0001
        /*001a*/ 	.short	0x0064
        /*001c*/ 	.short	0x0001
        /*001e*/ 	.short	0x0000
        /*0020*/ 	.short	0x0001
        /*0022*/ 	.short	0x0000


//--------------------- .nv.info                  --------------------------
	.section	.nv.info,"",@"SHT_CUDA_INFO"
	.align	4


	//----- nvinfo : EIATTR_REGCOUNT
	.align		4
        /*0000*/ 	.byte	0x04, 0x2f
        /*0002*/ 	.short	(.L_1 - .L_0)
	.align		4
.L_0:
        /*0004*/ 	.word	index@(matmul_kernel)
        /*0008*/ 	.word	0x00000020


	//----- nvinfo : EIATTR_FRAME_SIZE
	.align		4
.L_1:
        /*000c*/ 	.byte	0x04, 0x11
        /*000e*/ 	.short	(.L_3 - .L_2)
	.align		4
.L_2:
        /*0010*/ 	.word	index@(matmul_kernel)
        /*0014*/ 	.word	0x00001888


	//----- nvinfo : EIATTR_MIN_STACK_SIZE
	.align		4
.L_3:
        /*0018*/ 	.byte	0x04, 0x12
        /*001a*/ 	.short	(.L_5 - .L_4)
	.align		4
.L_4:
        /*001c*/ 	.word	index@(matmul_kernel)
        /*0020*/ 	.word	0x00001888
.L_5:


//--------------------- .nv.info.matmul_kernel    --------------------------
	.section	.nv.info.matmul_kernel,"",@"SHT_CUDA_INFO"
	.sectionflags	@""
	.align	4


	//----- nvinfo : EIATTR_CUDA_API_VERSION
	.align		4
        /*0000*/ 	.byte	0x04, 0x37
        /*0002*/ 	.short	(.L_7 - .L_6)
.L_6:
        /*0004*/ 	.word	0x00000081


	//----- nvinfo : EIATTR_KPARAM_INFO
	.align		4
.L_7:
        /*0008*/ 	.byte	0x04, 0x17
        /*000a*/ 	.short	(.L_9 - .L_8)
.L_8:
        /*000c*/ 	.word	0x00000000
        /*0010*/ 	.short	0x000d
        /*0012*/ 	.short	0x0048
        /*0014*/ 	.byte	0x00, 0xf4, 0x21, 0x00


	//----- nvinfo : EIATTR_KPARAM_INFO
	.align		4
.L_9:
        /*0018*/ 	.byte	0x04, 0x17
        /*001a*/ 	.short	(.L_11 - .L_10)
.L_10:
        /*001c*/ 	.word	0x00000000
        /*0020*/ 	.short	0x000c
        /*0022*/ 	.short	0x0040
        /*0024*/ 	.byte	0x00, 0xf4, 0x21, 0x00


	//----- nvinfo : EIATTR_KPARAM_INFO
	.align		4
.L_11:
        /*0028*/ 	.byte	0x04, 0x17
        /*002a*/ 	.short	(.L_13 - .L_12)
.L_12:
        /*002c*/ 	.word	0x00000000
        /*0030*/ 	.short	0x000b
        /*0032*/ 	.short	0x0038
        /*0034*/ 	.byte	0x00, 0xf0, 0x11, 0x00


	//----- nvinfo : EIATTR_KPARAM_INFO
	.align		4
.L_13:
        /*0038*/ 	.byte	0x04, 0x17
        /*003a*/ 	.short	(.L_15 - .L_14)
.L_14:
        /*003c*/ 	.word	0x00000000
        /*0040*/ 	.short	0x000a
        /*0042*/ 	.short	0x0034
        /*0044*/ 	.byte	0x00, 0xf0, 0x11, 0x00


	//----- nvinfo : EIATTR_KPARAM_INFO
	.align		4
.L_15:
        /*0048*/ 	.byte	0x04, 0x17
        /*004a*/ 	.short	(.L_17 - .L_16)
.L_16:
        /*004c*/ 	.word	0x00000000
        /*0050*/ 	.short	0x0009
        /*0052*/ 	.short	0x0030
        /*0054*/ 	.byte	0x00, 0xf0, 0x11, 0x00


	//----- nvinfo : EIATTR_KPARAM_INFO
	.align		4
.L_17:
        /*0058*/ 	.byte	0x04, 0x17
        /*005a*/ 	.short	(.L_19 - .L_18)
.L_18:
        /*005c*/ 	.word	0x00000000
        /*0060*/ 	.short	0x0008
        /*0062*/ 	.short	0x002c
        /*0064*/ 	.byte	0x00, 0xf0, 0x11, 0x00


	//----- nvinfo : EIATTR_KPARAM_INFO
	.align		4
.L_19:
        /*0068*/ 	.byte	0x04, 0x17
        /*006a*/ 	.short	(.L_21 - .L_20)
.L_20:
        /*006c*/ 	.word	0x00000000
        /*0070*/ 	.short	0x0007
        /*0072*/ 	.short	0x0028
        /*0074*/ 	.byte	0x00, 0xf0, 0x11, 0x00


	//----- nvinfo : EIATTR_KPARAM_INFO
	.align		4
.L_21:
        /*0078*/ 	.byte	0x04, 0x17
        /*007a*/ 	.short	(.L_23 - .L_22)
.L_22:
        /*007c*/ 	.word	0x00000000
        /*0080*/ 	.short	0x0006
        /*0082*/ 	.short	0x0024
        /*0084*/ 	.byte	0x00, 0xf0, 0x11, 0x00


	//----- nvinfo : EIATTR_KPARAM_INFO
	.align		4
.L_23:
        /*0088*/ 	.byte	0x04, 0x17
        /*008a*/ 	.short	(.L_25 - .L_24)
.L_24:
        /*008c*/ 	.word	0x00000000
        /*0090*/ 	.short	0x0005
        /*0092*/ 	.short	0x0020
        /*0094*/ 	.byte	0x00, 0xf0, 0x11, 0x00


	//----- nvinfo : EIATTR_KPARAM_INFO
	.align		4
.L_25:
        /*0098*/ 	.byte	0x04, 0x17
        /*009a*/ 	.short	(.L_27 - .L_26)
.L_26:
        /*009c*/ 	.word	0x00000000
        /*00a0*/ 	.short	0x0004
        /*00a2*/ 	.short	0x001c
        /*00a4*/ 	.byte	0x00, 0xf0, 0x11, 0x00


	//----- nvinfo : EIATTR_KPARAM_INFO
	.align		4
.L_27:
        /*00a8*/ 	.byte	0x04, 0x17
        /*00aa*/ 	.short	(.L_29 - .L_28)
.L_28:
        /*00ac*/ 	.word	0x00000000
        /*00b0*/ 	.short	0x0003
        /*00b2*/ 	.short	0x0018
        /*00b4*/ 	.byte	0x00, 0xf0, 0x11, 0x00


	//----- nvinfo : EIATTR_KPARAM_INFO
	.align		4
.L_29:
        /*00b8*/ 	.byte	0x04, 0x17
        /*00ba*/ 	.short	(.L_31 - .L_30)
.L_30:
        /*00bc*/ 	.word	0x00000000
        /*00c0*/ 	.short	0x0002
        /*00c2*/ 	.short	0x0010
        /*00c4*/ 	.byte	0x00, 0xf4, 0x21, 0x00


	//----- nvinfo : EIATTR_KPARAM_INFO
	.align		4
.L_31:
        /*00c8*/ 	.byte	0x04, 0x17
        /*00ca*/ 	.short	(.L_33 - .L_32)
.L_32:
        /*00cc*/ 	.word	0x00000000
        /*00d0*/ 	.short	0x0001
        /*00d2*/ 	.short	0x0008
        /*00d4*/ 	.byte	0x00, 0xf4, 0x21, 0x00


	//----- nvinfo : EIATTR_KPARAM_INFO
	.align		4
.L_33:
        /*00d8*/ 	.byte	0x04, 0x17
        /*00da*/ 	.short	(.L_35 - .L_34)
.L_34:
        /*00dc*/ 	.word	0x00000000
        /*00e0*/ 	.short	0x0000
        /*00e2*/ 	.short	0x0000
        /*00e4*/ 	.byte	0x00, 0xf4, 0x21, 0x00


	//----- nvinfo : EIATTR_SPARSE_MMA_MASK
	.align		4
.L_35:
        /*00e8*/ 	.byte	0x03, 0x50
        /*00ea*/ 	.short	0x0000


	//----- nvinfo : EIATTR_MAXREG_COUNT
	.align		4
        /*00ec*/ 	.byte	0x03, 0x1b
        /*00ee*/ 	.short	0x0080


	//----- nvinfo : EIATTR_NUM_BARRIERS
	.align		4
        /*00f0*/ 	.byte	0x02, 0x4c
        /*00f2*/ 	.byte	0x01
	.zero		1


	//----- nvinfo : EIATTR_ANNOTATIONS
	.align		4
        /*00f4*/ 	.byte	0x04, 0x55
        /*00f6*/ 	.short	(.L_37 - .L_36)


	//   ....[0]....
.L_36:
        /*00f8*/ 	.word	0x00000001
        /*00fc*/ 	.byte	0x80, 0x00, 0x00, 0x00, 0x01, 0x00, 0x00, 0x00, 0xa0, 0x00, 0x00, 0x00, 0x01, 0x00, 0x00, 0x00
        /* <DEDUP_REMOVED lines=2492> */
        /*9ccc*/ 	.byte	0x00, 0x64, 0x02, 0x00


	//----- nvinfo : EIATTR_VRC_CTA_INIT_COUNT
	.align		4
.L_37:
        /*9cd0*/ 	.byte	0x02, 0x4a
	.zero		1
	.zero		1


	//----- nvinfo : EIATTR_EXIT_INSTR_OFFSETS
	.align		4
        /*9cd4*/ 	.byte	0x04, 0x1c
        /*9cd6*/ 	.short	(.L_39 - .L_38)


	//   ....[0]....
.L_38:
        /*9cd8*/ 	.word	0x000266a0


	//   ....[1]....
        /*9cdc*/ 	.word	0x000266c0


	//----- nvinfo : EIATTR_REQNTID
	.align		4
.L_39:
        /*9ce0*/ 	.byte	0x04, 0x10
        /*9ce2*/ 	.short	(.L_41 - .L_40)
.L_40:
        /*9ce4*/ 	.word	0x00000200
        /*9ce8*/ 	.word	0x00000001
        /*9cec*/ 	.word	0x00000001


	//----- nvinfo : EIATTR_CBANK_PARAM_SIZE
	.align		4
.L_41:
        /*9cf0*/ 	.byte	0x03, 0x19
        /*9cf2*/ 	.short	0x0050


	//----- nvinfo : EIATTR_PARAM_CBANK
	.align		4
        /*9cf4*/ 	.byte	0x04, 0x0a
        /*9cf6*/ 	.short	(.L_43 - .L_42)
	.align		4
.L_42:
        /*9cf8*/ 	.word	index@(.nv.constant0.matmul_kernel)
        /*9cfc*/ 	.short	0x0380
        /*9cfe*/ 	.short	0x0050


	//----- nvinfo : EIATTR_SW_WAR
	.align		4
.L_43:
        /*9d00*/ 	.byte	0x04, 0x36
        /*9d02*/ 	.short	(.L_45 - .L_44)
.L_44:
        /*9d04*/ 	.word	0x00000008
.L_45:


//--------------------- .nv.compat                --------------------------
	.section	.nv.compat,"",@"SHT_CUDA_COMPAT_INFO"
	.align	4
        /*0000*/ 	.byte	0x02, 0x02, 0x01, 0x00, 0x02, 0x05, 0x05, 0x00, 0x02, 0x03, 0x00, 0x00, 0x02, 0x06, 0x01, 0x00


//--------------------- .nv.callgraph             --------------------------
	.section	.nv.callgraph,"",@"SHT_CUDA_CALLGRAPH"
	.align	4
	.sectionentsize	8
	.align		4
        /*0000*/ 	.word	0x00000000
	.align		4
        /*0004*/ 	.word	0xffffffff
	.align		4
        /*0008*/ 	.word	0x00000000
	.align		4
        /*000c*/ 	.word	0xfffffffe
	.align		4
        /*0010*/ 	.word	0x00000000
	.align		4
        /*0014*/ 	.word	0xfffffffd
	.align		4
        /*0018*/ 	.word	0x00000000
	.align		4
        /*001c*/ 	.word	0xfffffffc


//--------------------- .text.matmul_kernel       --------------------------
	.section	.text.matmul_kernel,"ax",@progbits
	.align	128
        .global         matmul_kernel
        .type           matmul_kernel,@function
        .size           matmul_kernel,(.L_x_3 - matmul_kernel)
        .other          matmul_kernel,@"STO_CUDA_ENTRY STV_DEFAULT"
matmul_kernel:
.text.matmul_kernel:
[----:B------:R-:W1:Y:S08]  /*0000*/  LDC R1, c[0x0][0x37c] ;  /* 0x0000df00ff017b82 */ /* 0x000e700000000800 */
[----:B------:R-:W2:Y:S01]  /*0010*/  LDC.64 R12, c[0x0][0x398] ;  /* 0x0000e600ff0c7b82 */ /* 0x000ea20000000a00 */
[----:B------:R-:W3:Y:S01]  /*0020*/  S2R R9, SR_CTAID.X ;  /* 0x0000000000097919 */ /* 0x000ee20000002500 */
[----:B-1----:R-:W-:Y:S01]  /*0030*/  VIADD R1, R1, 0xffffe778 ;  /* 0xffffe77801017836 */ /* 0x002fe20000000000 */
[----:B------:R-:W1:Y:S01]  /*0040*/  LDCU.128 UR12, c[0x0][0x380] ;  /* 0x00007000ff0c77ac */ /* 0x000e620008000c00 */
[----:B------:R-:W4:Y:S01]  /*0050*/  S2R R14, SR_TID.X ;  /* 0x00000000000e7919 */ /* 0x000f220000002100 */
[----:B------:R-:W1:Y:S01]  /*0060*/  LDCU UR6, c[0x0][0x3b0] ;  /* 0x00007600ff0677ac */ /* 0x000e620008000800 */
[----:B--2---:R-:W-:Y:S01]  /*0070*/  VIADD R0, R13, 0x1ff ;  /* 0x000001ff0d007836 */ /* 0x004fe20000000000 */
[----:B------:R2:W-:Y:S04]  /*0080*/  STL [R1+0x97c], R12 ;  /* 0x00097c0c01007387 */ /* 0x0005e80000100800 */
[----:B------:R-:W-:Y:S01]  /*0090*/  SHF.R.S32.HI R3, RZ, 0x1f, R0 ;  /* 0x0000001fff037819 */ /* 0x000fe20000011400 */
[----:B------:R1:W-:Y:S03]  /*00a0*/  STL [R1+0x974], R13 ;  /* 0x0009740d01007387 */ /* 0x0003e60000100800 */
[----:B------:R-:W-:-:S02]  /*00b0*/  LEA.HI R3, R3, R0, RZ, 0x9 ;  /* 0x0000000003037211 */ /* 0x000fc400078f48ff */
[----:B---3--:R-:W-:Y:S02]  /*00c0*/  IABS R8, R9 ;  /* 0x0000000900087213 */ /* 0x008fe40000000000 */
[----:B------:R-:W-:Y:S02]  /*00d0*/  SHF.R.S32.HI R0, RZ, 0x9, R3 ;  /* 0x00000009ff007819 */ /* 0x000fe40000011403 */
[----:B----4-:R-:W-:-:S03]  /*00e0*/  SHF.R.U32.HI R28, RZ, 0x5, R14 ;  /* 0x00000005ff1c7819 */ /* 0x010fc6000001160e */
[----:B------:R-:W-:Y:S01]  /*00f0*/  IMAD.SHL.U32 R0, R0, 0x8, RZ ;  /* 0x0000000800007824 */ /* 0x000fe200078e00ff */
[----:B------:R-:W-:-:S04]  /*0100*/  SGXT.U32 R28, R28, 0x4 ;  /* 0x000000041c1c781a */ /* 0x000fc80000000000 */
[-C--:B------:R-:W-:Y:S02]  /*0110*/  IABS R5, R0.reuse ;  /* 0x0000000000057213 */ /* 0x080fe40000000000 */
[----:B------:R-:W-:Y:S02]  /*0120*/  IABS R10, R0 ;  /* 0x00000000000a7213 */ /* 0x000fe40000000000 */
[----:B------:R-:W3:Y:S08]  /*0130*/  I2F.RP R4, R5 ;  /* 0x0000000500047306 */ /* 0x000ef00000209400 */
[----:B---3--:R-:W3:Y:S02]  /*0140*/  MUFU.RCP R4, R4 ;  /* 0x0000000400047308 */ /* 0x008ee40000001000 */
[----:B---3--:R-:W-:-:S02]  /*0150*/  VIADD R2, R4, 0xffffffe ;  /* 0x0ffffffe04027836 */ /* 0x008fc40000000000 */
[----:B------:R-:W-:-:S04]  /*0160*/  IMAD.MOV R4, RZ, RZ, -R10 ;  /* 0x000000ffff047224 */ /* 0x000fc800078e0a0a */
[----:B------:R3:W4:Y:S02]  /*0170*/  F2I.FTZ.U32.TRUNC.NTZ R3, R2 ;  /* 0x0000000200037305 */ /* 0x000724000021f000 */
[----:B---3--:R-:W-:Y:S02]  /*0180*/  IMAD.MOV.U32 R2, RZ, RZ, RZ ;  /* 0x000000ffff027224 */ /* 0x008fe400078e00ff */
[----:B----4-:R-:W-:-:S04]  /*0190*/  IMAD.MOV R6, RZ, RZ, -R3 ;  /* 0x000000ffff067224 */ /* 0x010fc800078e0a03 */
[----:B------:R-:W-:Y:S02]  /*01a0*/  IMAD R7, R6, R5, RZ ;  /* 0x0000000506077224 */ /* 0x000fe400078e02ff */
[----:B------:R-:W-:Y:S02]  /*01b0*/  IMAD.MOV.U32 R6, RZ, RZ, R8 ;  /* 0x000000ffff067224 */ /* 0x000fe400078e0008 */
[----:B------:R-:W-:-:S06]  /*01c0*/  IMAD.HI.U32 R3, R3, R7, R2 ;  /* 0x0000000703037227 */ /* 0x000fcc00078e0002 */
[----:B------:R-:W-:-:S04]  /*01d0*/  IMAD.HI.U32 R3, R3, R6, RZ ;  /* 0x0000000603037227 */ /* 0x000fc800078e00ff */
[----:B------:R-:W-:-:S05]  /*01e0*/  IMAD R2, R3, R4, R6 ;  /* 0x0000000403027224 */ /* 0x000fca00078e0206 */
[----:B------:R-:W-:-:S13]  /*01f0*/  ISETP.GT.U32.AND P1, PT, R5, R2, PT ;  /* 0x000000020500720c */ /* 0x000fda0003f24070 */
[----:B------:R-:W-:Y:S02]  /*0200*/  @!P1 IMAD.IADD R2, R2, 0x1, -R5 ;  /* 0x0000000102029824 */ /* 0x000fe400078e0a05 */
[----:B------:R-:W-:Y:S01]  /*0210*/  @!P1 VIADD R3, R3, 0x1 ;  /* 0x0000000103039836 */ /* 0x000fe20000000000 */
[----:B------:R-:W-:Y:S02]  /*0220*/  ISETP.NE.AND P1, PT, R0, RZ, PT ;  /* 0x000000ff0000720c */ /* 0x000fe40003f25270 */
[----:B------:R-:W-:Y:S02]  /*0230*/  ISETP.GE.U32.AND P0, PT, R2, R5, PT ;  /* 0x000000050200720c */ /* 0x000fe40003f06070 */
[----:B------:R-:W-:-:S04]  /*0240*/  LOP3.LUT R2, R9, R0, RZ, 0x3c, !PT ;  /* 0x0000000009027212 */ /* 0x000fc800078e3cff */
[----:B------:R-:W-:Y:S01]  /*0250*/  ISETP.GE.AND P2, PT, R2, RZ, PT ;  /* 0x000000ff0200720c */ /* 0x000fe20003f46270 */
[----:B------:R-:W-:-:S06]  /*0260*/  VIADD R2, R12, 0xff ;  /* 0x000000ff0c027836 */ /* 0x000fcc0000000000 */
[----:B------:R-:W-:-:S04]  /*0270*/  @P0 VIADD R3, R3, 0x1 ;  /* 0x0000000103030836 */ /* 0x000fc80000000000 */
[----:B------:R-:W-:Y:S01]  /*0280*/  IMAD.MOV.U32 R5, RZ, RZ, R3 ;  /* 0x000000ffff057224 */ /* 0x000fe200078e0003 */
[----:B------:R-:W-:-:S03]  /*0290*/  SHF.R.S32.HI R3, RZ, 0x1f, R2 ;  /* 0x0000001fff037819 */ /* 0x000fc60000011402 */
[----:B------:R-:W-:Y:S01]  /*02a0*/  @!P2 IMAD.MOV R5, RZ, RZ, -R5 ;  /* 0x000000ffff05a224 */ /* 0x000fe200078e0a05 */
[----:B------:R-:W-:Y:S02]  /*02b0*/  @!P1 LOP3.LUT R5, RZ, R0, RZ, 0x33, !PT ;  /* 0x00000000ff059212 */ /* 0x000fe400078e33ff */
[----:B------:R-:W-:-:S03]  /*02c0*/  LEA.HI R3, R3, R2, RZ, 0x8 ;  /* 0x0000000203037211 */ /* 0x000fc600078f40ff */
[----:B------:R-:W-:Y:S02]  /*02d0*/  IMAD.SHL.U32 R2, R5, 0x8, RZ ;  /* 0x0000000805027824 */ /* 0x000fe400078e00ff */
[----:B------:R-:W-:-:S03]  /*02e0*/  IMAD.MOV R5, RZ, RZ, -R5 ;  /* 0x000000ffff057224 */ /* 0x000fc600078e0a05 */
[----:B------:R-:W-:Y:S01]  /*02f0*/  LEA.HI.SX32 R3, R3, -R2, 0x18 ;  /* 0x8000000203037211 */ /* 0x000fe200078fc2ff */
[----:B------:R-:W-:-:S03]  /*0300*/  IMAD R9, R0, R5, R9 ;  /* 0x0000000500097224 */ /* 0x000fc600078e0209 */
[----:B------:R-:W-:-:S04]  /*0310*/  VIMNMX R4, PT, PT, R3, 0x8, PT ;  /* 0x0000000803047848 */ /* 0x000fc80003fe0100 */
[-C--:B------:R-:W-:Y:S02]  /*0320*/  IABS R3, R4.reuse ;  /* 0x0000000400037213 */ /* 0x080fe40000000000 */
[----:B------:R-:W-:Y:S02]  /*0330*/  IABS R11, R4 ;  /* 0x00000004000b7213 */ /* 0x000fe40000000000 */
[----:B------:R-:W3:Y:S08]  /*0340*/  I2F.RP R8, R3 ;  /* 0x0000000300087306 */ /* 0x000ef00000209400 */
[----:B---3--:R-:W3:Y:S02]  /*0350*/  MUFU.RCP R8, R8 ;  /* 0x0000000800087308 */ /* 0x008ee40000001000 */
[----:B---3--:R-:W-:-:S06]  /*0360*/  VIADD R6, R8, 0xffffffe ;  /* 0x0ffffffe08067836 */ /* 0x008fcc0000000000 */
[----:B------:R3:W4:Y:S02]  /*0370*/  F2I.FTZ.U32.TRUNC.NTZ R7, R6 ;  /* 0x0000000600077305 */ /* 0x000724000021f000 */
[----:B---3--:R-:W-:Y:S02]  /*0380*/  IMAD.MOV.U32 R6, RZ, RZ, RZ ;  /* 0x000000ffff067224 */ /* 0x008fe400078e00ff */
[----:B----4-:R-:W-:-:S04]  /*0390*/  IMAD.MOV R10, RZ, RZ, -R7 ;  /* 0x000000ffff0a7224 */ /* 0x010fc800078e0a07 */
[----:B------:R-:W-:Y:S01]  /*03a0*/  IMAD.MOV.U32 R0, RZ, RZ, R10 ;  /* 0x000000ffff007224 */ /* 0x000fe200078e000a */
[----:B------:R-:W-:-:S03]  /*03b0*/  IABS R10, R9 ;  /* 0x00000009000a7213 */ /* 0x000fc60000000000 */
[----:B------:R-:W-:Y:S02]  /*03c0*/  IMAD R5, R0, R3, RZ ;  /* 0x0000000300057224 */ /* 0x000fe400078e02ff */
[----:B------:R-:W-:Y:S02]  /*03d0*/  IMAD.MOV.U32 R0, RZ, RZ, R10 ;  /* 0x000000ffff007224 */ /* 0x000fe400078e000a */
[----:B------:R-:W-:Y:S01]  /*03e0*/  IMAD.HI.U32 R7, R7, R5, R6 ;  /* 0x0000000507077227 */ /* 0x000fe200078e0006 */
[----:B------:R-:W-:Y:S02]  /*03f0*/  IABS R5, R12 ;  /* 0x0000000c00057213 */ /* 0x000fe40000000000 */
[----:B--2---:R-:W-:Y:S01]  /*0400*/  LOP3.LUT R12, R14, 0xe0, RZ, 0xc0, !PT ;  /* 0x000000e00e0c7812 */ /* 0x004fe200078ec0ff */
[----:B------:R-:W-:Y:S01]  /*0410*/  IMAD.MOV R6, RZ, RZ, -R11 ;  /* 0x000000ffff067224 */ /* 0x000fe200078e0a0b */
[----:B------:R-:W2:Y:S01]  /*0420*/  I2F.RP R8, R5 ;  /* 0x0000000500087306 */ /* 0x000ea20000209400 */
[----:B------:R-:W-:-:S04]  /*0430*/  IMAD.HI.U32 R7, R7, R0, RZ ;  /* 0x0000000007077227 */ /* 0x000fc800078e00ff */
[----:B------:R-:W-:Y:S01]  /*0440*/  IMAD R6, R7, R6, R0 ;  /* 0x0000000607067224 */ /* 0x000fe200078e0200 */
[----:B------:R-:W-:Y:S02]  /*0450*/  IABS R0, R13 ;  /* 0x0000000d00007213 */ /* 0x000fe40000000000 */
[----:B-1----:R-:W-:Y:S02]  /*0460*/  LOP3.LUT R13, R14, 0x1ff, RZ, 0xc0, !PT ;  /* 0x000001ff0e0d7812 */ /* 0x002fe400078ec0ff */
[----:B------:R-:W-:Y:S01]  /*0470*/  ISETP.GT.U32.AND P1, PT, R3, R6, PT ;  /* 0x000000060300720c */ /* 0x000fe20003f24070 */
[----:B------:R-:W1:Y:S08]  /*0480*/  I2F.RP R10, R0 ;  /* 0x00000000000a7306 */ /* 0x000e700000209400 */
[----:B--2---:R-:W2:Y:S04]  /*0490*/  MUFU.RCP R8, R8 ;  /* 0x0000000800087308 */ /* 0x004ea80000001000 */
[----:B------:R-:W-:-:S02]  /*04a0*/  @!P1 IMAD.IADD R6, R6, 0x1, -R3 ;  /* 0x0000000106069824 */ /* 0x000fc400078e0a03 */
[----:B------:R-:W-:Y:S01]  /*04b0*/  @!P1 VIADD R7, R7, 0x1 ;  /* 0x0000000107079836 */ /* 0x000fe20000000000 */
[----:B------:R-:W-:Y:S01]  /*04c0*/  ISETP.NE.AND P1, PT, R4, RZ, PT ;  /* 0x000000ff0400720c */ /* 0x000fe20003f25270 */
[----:B-1----:R-:W1:Y:S01]  /*04d0*/  MUFU.RCP R10, R10 ;  /* 0x0000000a000a7308 */ /* 0x002e620000001000 */
[----:B------:R-:W-:Y:S02]  /*04e0*/  ISETP.GE.U32.AND P0, PT, R6, R3, PT ;  /* 0x000000030600720c */ /* 0x000fe40003f06070 */
[----:B------:R-:W-:-:S04]  /*04f0*/  LOP3.LUT R3, R9, R4, RZ, 0x3c, !PT ;  /* 0x0000000409037212 */ /* 0x000fc800078e3cff */
[----:B------:R-:W-:Y:S01]  /*0500*/  ISETP.GE.AND P2, PT, R3, RZ, PT ;  /* 0x000000ff0300720c */ /* 0x000fe20003f46270 */
[----:B--2---:R-:W-:-:S06]  /*0510*/  VIADD R6, R8, 0xffffffe ;  /* 0x0ffffffe08067836 */ /* 0x004fcc0000000000 */
[----:B------:R-:W-:Y:S02]  /*0520*/  @P0 VIADD R7, R7, 0x1 ;  /* 0x0000000107070836 */ /* 0x000fe40000000000 */
[----:B-1----:R-:W-:Y:S02]  /*0530*/  VIADD R3, R10, 0xffffffe ;  /* 0x0ffffffe0a037836 */ /* 0x002fe40000000000 */
[----:B------:R-:W-:Y:S02]  /*0540*/  IMAD.MOV.U32 R11, RZ, RZ, R7 ;  /* 0x000000ffff0b7224 */ /* 0x000fe400078e0007 */
[----:B------:R-:W1:Y:S02]  /*0550*/  F2I.FTZ.U32.TRUNC.NTZ R7, R6 ;  /* 0x0000000600077305 */ /* 0x000e64000021f000 */
[----:B------:R-:W-:Y:S01]  /*0560*/  @!P2 IMAD.MOV R11, RZ, RZ, -R11 ;  /* 0x000000ffff0ba224 */ /* 0x000fe200078e0a0b */
[----:B------:R-:W-:-:S05]  /*0570*/  @!P1 LOP3.LUT R11, RZ, R4, RZ, 0x33, !PT ;  /* 0x00000004ff0b9212 */ /* 0x000fca00078e33ff */
[----:B------:R-:W2:Y:S01]  /*0580*/  F2I.FTZ.U32.TRUNC.NTZ R3, R3 ;  /* 0x0000000300037305 */ /* 0x000ea2000021f000 */
[----:B------:R-:W-:Y:S02]  /*0590*/  IMAD.MOV R8, RZ, RZ, -R11 ;  /* 0x000000ffff087224 */ /* 0x000fe400078e0a0b */
[----:B------:R-:W-:Y:S02]  /*05a0*/  IMAD.SHL.U32 R16, R11, 0x200, RZ ;  /* 0x000002000b107824 */ /* 0x000fe400078e00ff */
[----:B------:R-:W-:Y:S01]  /*05b0*/  IMAD R9, R4, R8, R9 ;  /* 0x0000000804097224 */ /* 0x000fe200078e0209 */
[----:B------:R-:W-:Y:S01]  /*05c0*/  LOP3.LUT R8, R14, 0xff, RZ, 0xc0, !PT ;  /* 0x000000ff0e087812 */ /* 0x000fe200078ec0ff */
[----:B-1----:R-:W-:Y:S01]  /*05d0*/  IMAD.MOV R4, RZ, RZ, -R7 ;  /* 0x000000ffff047224 */ /* 0x002fe200078e0a07 */
[----:B------:R-:W-:Y:S01]  /*05e0*/  LOP3.LUT R28, R16, R28, RZ, 0xfc, !PT ;  /* 0x0000001c101c7212 */ /* 0x000fe200078efcff */
[----:B------:R-:W-:Y:S01]  /*05f0*/  IMAD.IADD R9, R2, 0x1, R9 ;  /* 0x0000000102097824 */ /* 0x000fe200078e0209 */
[----:B------:R1:W-:Y:S01]  /*0600*/  STL [R1+0x338], R16 ;  /* 0x0003381001007387 */ /* 0x0003e20000100800 */
[----:B------:R-:W-:Y:S01]  /*0610*/  IMAD R11, R4, R5, RZ ;  /* 0x00000005040b7224 */ /* 0x000fe200078e02ff */
[----:B------:R-:W-:Y:S01]  /*0620*/  LEA.HI R4, R14, R16, RZ, 0x1b ;  /* 0x000000100e047211 */ /* 0x000fe200078fd8ff */
[----:B------:R-:W-:-:S02]  /*0630*/  IMAD.MOV.U32 R6, RZ, RZ, RZ ;  /* 0x000000ffff067224 */ /* 0x000fc400078e00ff */
[----:B--2---:R-:W-:Y:S02]  /*0640*/  IMAD.MOV R15, RZ, RZ, -R3 ;  /* 0x000000ffff0f7224 */ /* 0x004fe400078e0a03 */
[----:B------:R-:W-:Y:S02]  /*0650*/  IMAD R17, R9, 0x100, R8 ;  /* 0x0000010009117824 */ /* 0x000fe400078e0208 */
[----:B------:R-:W-:Y:S01]  /*0660*/  IMAD.HI.U32 R6, R7, R11, R6 ;  /* 0x0000000b07067227 */ /* 0x000fe200078e0006 */
[----:B-1----:R-:W-:Y:S02]  /*0670*/  LOP3.LUT R16, R28, 0x20, RZ, 0xfc, !PT ;  /* 0x000000201c107812 */ /* 0x002fe400078efcff */
[----:B------:R-:W-:Y:S01]  /*0680*/  IABS R11, R17 ;  /* 0x00000011000b7213 */ /* 0x000fe20000000000 */
[----:B------:R-:W-:Y:S01]  /*0690*/  VIADD R10, R4, 0x10 ;  /* 0x00000010040a7836 */ /* 0x000fe20000000000 */
[----:B------:R1:W-:Y:S01]  /*06a0*/  STL [R1+0x76c], R17 ;  /* 0x00076c1101007387 */ /* 0x0003e20000100800 */
[----:B------:R-:W-:-:S02]  /*06b0*/  IMAD R7, R15, R0, RZ ;  /* 0x000000000f077224 */ /* 0x000fc400078e02ff */
[----:B------:R-:W-:Y:S01]  /*06c0*/  IMAD.MOV.U32 R2, RZ, RZ, RZ ;  /* 0x000000ffff027224 */ /* 0x000fe200078e00ff */
[----:B------:R-:W-:Y:S01]  /*06d0*/  IABS R9, R10 ;  /* 0x0000000a00097213 */ /* 0x000fe20000000000 */
[----:B------:R-:W-:Y:S01]  /*06e0*/  IMAD.SHL.U32 R15, R13, 0x4, RZ ;  /* 0x000000040d0f7824 */ /* 0x000fe200078e00ff */
[----:B------:R-:W-:Y:S01]  /*06f0*/  ISETP.GE.AND P2, PT, R10, RZ, PT ;  /* 0x000000ff0a00720c */ /* 0x000fe20003f46270 */
[----:B------:R-:W-:-:S04]  /*0700*/  IMAD.HI.U32 R3, R3, R7, R2 ;  /* 0x0000000703037227 */ /* 0x000fc800078e0002 */
[----:B------:R-:W-:Y:S01]  /*0710*/  IMAD.MOV.U32 R7, RZ, RZ, R11 ;  /* 0x000000ffff077224 */ /* 0x000fe200078e000b */
[----:B------:R-:W-:Y:S01]  /*0720*/  IABS R11, R16 ;  /* 0x00000010000b7213 */ /* 0x000fe20000000000 */
[----:B------:R-:W-:-:S04]  /*0730*/  IMAD.HI.U32 R2, R3, R9, RZ ;  /* 0x0000000903027227 */ /* 0x000fc800078e00ff */
[----:B------:R-:W-:-:S04]  /*0740*/  IMAD.HI.U32 R6, R6, R7, RZ ;  /* 0x0000000706067227 */ /* 0x000fc800078e00ff */
[----:B------:R-:W-:Y:S02]  /*0750*/  IMAD.MOV R2, RZ, RZ, -R2 ;  /* 0x000000ffff027224 */ /* 0x000fe400078e0a02 */
[----:B------:R-:W-:Y:S02]  /*0760*/  IMAD.MOV R6, RZ, RZ, -R6 ;  /* 0x000000ffff067224 */ /* 0x000fe400078e0a06 */
[----:B------:R-:W-:Y:S02]  /*0770*/  IMAD R9, R0, R2, R9 ;  /* 0x0000000200097224 */ /* 0x000fe400078e0209 */
[----:B------:R-:W-:Y:S01]  /*0780*/  IMAD R2, R5, R6, R7 ;  /* 0x0000000605027224 */ /* 0x000fe200078e0207 */
[----:B------:R-:W-:Y:S01]  /*0790*/  SHF.R.S32.HI R7, RZ, 0x8, R14 ;  /* 0x00000008ff077819 */ /* 0x000fe2000001140e */
[----:B-1----:R-:W-:Y:S01]  /*07a0*/  VIADD R17, R4, 0x30 ;  /* 0x0000003004117836 */ /* 0x002fe20000000000 */
[----:B------:R-:W-:Y:S01]  /*07b0*/  ISETP.GT.U32.AND P1, PT, R0, R9, PT ;  /* 0x000000090000720c */ /* 0x000fe20003f24070 */
[----:B------:R-:W-:Y:S01]  /*07c0*/  IMAD.SHL.U32 R14, R8, 0x4, RZ ;  /* 0x00000004080e7824 */ /* 0x000fe200078e00ff */
[----:B------:R-:W-:Y:S01]  /*07d0*/  SGXT R7, R7, 0x1 ;  /* 0x000000010707781a */ /* 0x000fe20000000200 */
[----:B------:R-:W-:Y:S01]  /*07e0*/  IMAD.HI.U32 R8, R3, R11, RZ ;  /* 0x0000000b03087227 */ /* 0x000fe200078e00ff */
[----:B------:R-:W-:-:S02]  /*07f0*/  IABS R6, R17 ;  /* 0x0000001100067213 */ /* 0x000fc40000000000 */
[----:B------:R-:W-:Y:S01]  /*0800*/  ISETP.GT.U32.AND P0, PT, R5, R2, PT ;  /* 0x000000020500720c */ /* 0x000fe20003f04070 */
[----:B------:R-:W-:Y:S01]  /*0810*/  IMAD.MOV R18, RZ, RZ, -R8 ;  /* 0x000000ffff127224 */ /* 0x000fe200078e0a08 */
[----:B------:R-:W-:Y:S02]  /*0820*/  SHF.R.U32.HI R8, RZ, 0x1, R12 ;  /* 0x00000001ff087819 */ /* 0x000fe4000001160c */
[----:B------:R-:W-:Y:S01]  /*0830*/  LOP3.LUT R12, R14, 0x420, R7, 0x78, !PT ;  /* 0x000004200e0c7812 */ /* 0x000fe200078e7807 */
[----:B------:R-:W-:Y:S01]  /*0840*/  IMAD.HI.U32 R7, R3, R6, RZ ;  /* 0x0000000603077227 */ /* 0x000fe200078e00ff */
[----:B------:R-:W-:Y:S02]  /*0850*/  LOP3.LUT R8, R15, R8, RZ, 0x3c, !PT ;  /* 0x000000080f087212 */ /* 0x000fe400078e3cff */
[----:B------:R-:W-:Y:S01]  /*0860*/  LOP3.LUT R14, R28, 0x40, RZ, 0xfc, !PT ;  /* 0x000000401c0e7812 */ /* 0x000fe200078efcff */
[----:B------:R-:W-:Y:S01]  /*0870*/  IMAD R11, R0, R18, R11 ;  /* 0x00000012000b7224 */ /* 0x000fe200078e020b */
[----:B------:R-:W-:Y:S01]  /*0880*/  STL [R1+0x6e8], R12 ;  /* 0x0006e80c01007387 */ /* 0x000fe20000100800 */
[----:B------:R-:W-:-:S02]  /*0890*/  IMAD.MOV R7, RZ, RZ, -R7 ;  /* 0x000000ffff077224 */ /* 0x000fc400078e0a07 */
[----:B------:R-:W-:Y:S01]  /*08a0*/  @!P1 IMAD.IADD R9, R9, 0x1, -R0 ;  /* 0x0000000109099824 */ /* 0x000fe200078e0a00 */
[C---:B------:R-:W-:Y:S01]  /*08b0*/  ISETP.GT.U32.AND P4, PT, R0.reuse, R11, PT ;  /* 0x0000000b0000720c */ /* 0x040fe20003f84070 */
[----:B------:R-:W-:Y:S01]  /*08c0*/  IMAD R15, R0, R7, R6 ;  /* 0x00000007000f7224 */ /* 0x000fe200078e0206 */
[----:B------:R1:W-:Y:S01]  /*08d0*/  STL [R1+0x760], R8 ;  /* 0x0007600801007387 */ /* 0x0003e20000100800 */
[----:B------:R-:W-:Y:S01]  /*08e0*/  @!P0 IMAD.IADD R2, R2, 0x1, -R5 ;  /* 0x0000000102028824 */ /* 0x000fe200078e0a05 */
[----:B------:R-:W-:Y:S01]  /*08f0*/  ISETP.GT.U32.AND P3, PT, R0, R9, PT ;  /* 0x000000090000720c */ /* 0x000fe20003f64070 */
[----:B------:R-:W-:Y:S01]  /*0900*/  VIADD R18, R4, 0x50 ;  /* 0x0000005004127836 */ /* 0x000fe20000000000 */
[----:B------:R-:W-:Y:S02]  /*0910*/  ISETP.GT.U32.AND P1, PT, R0, R15, PT ;  /* 0x0000000f0000720c */ /* 0x000fe40003f24070 */
[----:B------:R-:W-:Y:S02]  /*0920*/  ISETP.GT.U32.AND P5, PT, R5, R2, PT ;  /* 0x000000020500720c */ /* 0x000fe40003fa4070 */
[----:B------:R-:W-:-:S02]  /*0930*/  IABS R10, R18 ;  /* 0x00000012000a7213 */ /* 0x000fc40000000000 */
[----:B-1----:R-:W-:Y:S01]  /*0940*/  IABS R8, R14 ;  /* 0x0000000e00087213 */ /* 0x002fe20000000000 */
[--C-:B------:R-:W-:Y:S01]  /*0950*/  @!P4 IMAD.IADD R11, R11, 0x1, -R0.reuse ;  /* 0x000000010b0bc824 */ /* 0x100fe200078e0a00 */
[----:B------:R-:W-:Y:S01]  /*0960*/  ISETP.GE.AND P4, PT, R17, RZ, PT ;  /* 0x000000ff1100720c */ /* 0x000fe20003f86270 */
[----:B------:R-:W-:Y:S01]  /*0970*/  IMAD.HI.U32 R7, R3, R10, RZ ;  /* 0x0000000a03077227 */ /* 0x000fe200078e00ff */
[----:B------:R-:W-:Y:S02]  /*0980*/  ISETP.GE.AND P0, PT, R16, RZ, PT ;  /* 0x000000ff1000720c */ /* 0x000fe40003f06270 */
[----:B------:R-:W-:Y:S01]  /*0990*/  ISETP.GT.U32.AND P6, PT, R0, R11, PT ;  /* 0x0000000b0000720c */ /* 0x000fe20003fc4070 */
[----:B------:R-:W-:Y:S02]  /*09a0*/  @!P1 IMAD.IADD R15, R15, 0x1, -R0 ;  /* 0x000000010f0f9824 */ /* 0x000fe400078e0a00 */
[----:B------:R-:W-:-:S03]  /*09b0*/  IMAD.HI.U32 R6, R3, R8, RZ ;  /* 0x0000000803067227 */ /* 0x000fc600078e00ff */
[----:B------:R-:W-:Y:S01]  /*09c0*/  ISETP.GT.U32.AND P1, PT, R0, R15, PT ;  /* 0x0000000f0000720c */ /* 0x000fe20003f24070 */
[----:B------:R-:W-:Y:S01]  /*09d0*/  @!P5 IMAD.IADD R2, R2, 0x1, -R5 ;  /* 0x000000010202d824 */ /* 0x000fe200078e0a05 */
[----:B------:R-:W-:Y:S01]  /*09e0*/  ISETP.GE.AND P5, PT, R14, RZ, PT ;  /* 0x000000ff0e00720c */ /* 0x000fe20003fa6270 */
[----:B------:R-:W-:Y:S01]  /*09f0*/  IMAD.MOV R5, RZ, RZ, -R6 ;  /* 0x000000ffff057224 */ /* 0x000fe200078e0a06 */
[----:B------:R-:W-:Y:S01]  /*0a00*/  LOP3.LUT R6, R28, 0x60, RZ, 0xfc, !PT ;  /* 0x000000601c067812 */ /* 0x000fe200078efcff */
[----:B------:R-:W-:Y:S01]  /*0a10*/  IMAD.MOV R7, RZ, RZ, -R7 ;  /* 0x000000ffff077224 */ /* 0x000fe200078e0a07 */
[----:B------:R1:W-:Y:S01]  /*0a20*/  STL [R1+0x96c], R2 ;  /* 0x00096c0201007387 */ /* 0x0003e20000100800 */
[----:B------:R-:W-:Y:S01]  /*0a30*/  IMAD R5, R0, R5, R8 ;  /* 0x0000000500057224 */ /* 0x000fe200078e0208 */
[----:B------:R-:W-:Y:S01]  /*0a40*/  IABS R8, R6 ;  /* 0x0000000600087213 */ /* 0x000fe20000000000 */
[----:B------:R-:W-:Y:S01]  /*0a50*/  @!P6 IMAD.IADD R11, R11, 0x1, -R0 ;  /* 0x000000010b0be824 */ /* 0x000fe200078e0a00 */
[----:B------:R-:W-:Y:S01]  /*0a60*/  LOP3.LUT R14, R28, 0x80, RZ, 0xfc, !PT ;  /* 0x000000801c0e7812 */ /* 0x000fe200078efcff */
[C---:B------:R-:W-:Y:S01]  /*0a70*/  IMAD R7, R0.reuse, R7, R10 ;  /* 0x0000000700077224 */ /* 0x040fe200078e020a */
[----:B------:R-:W-:Y:S01]  /*0a80*/  ISETP.GT.U32.AND P6, PT, R0, R5, PT ;  /* 0x000000050000720c */ /* 0x000fe20003fc4070 */
[--C-:B------:R-:W-:Y:S01]  /*0a90*/  @!P1 IMAD.IADD R15, R15, 0x1, -R0.reuse ;  /* 0x000000010f0f9824 */ /* 0x100fe200078e0a00 */
[----:B------:R-:W-:Y:S01]  /*0aa0*/  IABS R16, R14 ;  /* 0x0000000e00107213 */ /* 0x000fe20000000000 */
[----:B------:R-:W-:Y:S01]  /*0ab0*/  @!P3 IMAD.IADD R9, R9, 0x1, -R0 ;  /* 0x000000010909b824 */ /* 0x000fe200078e0a00 */
[----:B------:R-:W-:Y:S01]  /*0ac0*/  ISETP.GE.AND P3, PT, R18, RZ, PT ;  /* 0x000000ff1200720c */ /* 0x000fe20003f66270 */
[----:B-1----:R-:W-:Y:S01]  /*0ad0*/  IMAD.MOV.U32 R2, RZ, RZ, R15 ;  /* 0x000000ffff027224 */ /* 0x002fe200078e000f */
[----:B------:R-:W-:Y:S01]  /*0ae0*/  ISETP.GE.AND P1, PT, R14, RZ, PT ;  /* 0x000000ff0e00720c */ /* 0x000fe20003f26270 */
[----:B------:R-:W-:-:S02]  /*0af0*/  IMAD.MOV.U32 R13, RZ, RZ, R9 ;  /* 0x000000ffff0d7224 */ /* 0x000fc400078e0009 */
[----:B------:R-:W-:Y:S01]  /*0b00*/  @!P4 IMAD.MOV R2, RZ, RZ, -R2 ;  /* 0x000000ffff02c224 */ /* 0x000fe200078e0a02 */
[----:B------:R-:W-:Y:S01]  /*0b10*/  ISETP.GT.U32.AND P4, PT, R0, R7, PT ;  /* 0x000000070000720c */ /* 0x000fe20003f84070 */
[----:B------:R-:W-:-:S04]  /*0b20*/  IMAD.HI.U32 R9, R3, R8, RZ ;  /* 0x0000000803097227 */ /* 0x000fc800078e00ff */
[--C-:B------:R-:W-:Y:S02]  /*0b30*/  @!P6 IMAD.IADD R5, R5, 0x1, -R0.reuse ;  /* 0x000000010505e824 */ /* 0x100fe400078e0a00 */
[----:B------:R-:W-:Y:S02]  /*0b40*/  VIADD R10, R4, 0x70 ;  /* 0x00000070040a7836 */ /* 0x000fe40000000000 */
[----:B------:R-:W-:Y:S01]  /*0b50*/  IMAD.MOV R15, RZ, RZ, -R9 ;  /* 0x000000ffff0f7224 */ /* 0x000fe200078e0a09 */
[----:B------:R-:W-:Y:S01]  /*0b60*/  ISETP.GT.U32.AND P6, PT, R0, R5, PT ;  /* 0x000000050000720c */ /* 0x000fe20003fc4070 */
[----:B------:R-:W-:Y:S01]  /*0b70*/  IMAD.MOV.U32 R12, RZ, RZ, R11 ;  /* 0x000000ffff0c7224 */ /* 0x000fe200078e000b */
[----:B------:R-:W-:Y:S01]  /*0b80*/  IABS R11, R10 ;  /* 0x0000000a000b7213 */ /* 0x000fe20000000000 */
[----:B------:R-:W-:Y:S01]  /*0b90*/  @!P4 IMAD.IADD R7, R7, 0x1, -R0 ;  /* 0x000000010707c824 */ /* 0x000fe200078e0a00 */
[----:B------:R-:W-:Y:S01]  /*0ba0*/  LOP3.LUT R9, R28, 0xa0, RZ, 0xfc, !PT ;  /* 0x000000a01c097812 */ /* 0x000fe200078efcff */
[----:B------:R-:W-:-:S02]  /*0bb0*/  IMAD R8, R0, R15, R8 ;  /* 0x0000000f00087224 */ /* 0x000fc400078e0208 */
[----:B------:R-:W-:Y:S01]  /*0bc0*/  @!P2 IMAD.MOV R13, RZ, RZ, -R13 ;  /* 0x000000ffff0da224 */ /* 0x000fe200078e0a0d */
[----:B------:R-:W-:Y:S01]  /*0bd0*/  ISETP.GE.AND P2, PT, R6, RZ, PT ;  /* 0x000000ff0600720c */ /* 0x000fe20003f46270 */
[----:B------:R-:W-:Y:S01]  /*0be0*/  @!P0 IMAD.MOV R12, RZ, RZ, -R12 ;  /* 0x000000ffff0c8224 */ /* 0x000fe200078e0a0c */
[----:B------:R-:W-:Y:S01]  /*0bf0*/  ISETP.GE.AND P0, PT, R10, RZ, PT ;  /* 0x000000ff0a00720c */ /* 0x000fe20003f06270 */
[----:B------:R-:W-:Y:S01]  /*0c00*/  VIADD R6, R4, 0x90 ;  /* 0x0000009004067836 */ /* 0x000fe20000000000 */
[C---:B------:R-:W-:Y:S01]  /*0c10*/  ISETP.GT.U32.AND P4, PT, R0.reuse, R7, PT ;  /* 0x000000070000720c */ /* 0x040fe20003f84070 */
[----:B------:R-:W-:Y:S01]  /*0c20*/  IMAD.HI.U32 R10, R3, R11, RZ ;  /* 0x0000000b030a7227 */ /* 0x000fe200078e00ff */
[----:B------:R-:W-:Y:S01]  /*0c30*/  STL [R1+0x34], R13 ;  /* 0x0000340d01007387 */ /* 0x000fe20000100800 */
[----:B------:R-:W-:Y:S02]  /*0c40*/  IABS R27, R9 ;  /* 0x00000009001b7213 */ /* 0x000fe40000000000 */
[----:B------:R-:W-:Y:S01]  /*0c50*/  @!P6 IMAD.IADD R5, R5, 0x1, -R0 ;  /* 0x000000010505e824 */ /* 0x000fe200078e0a00 */
[----:B------:R-:W-:Y:S01]  /*0c60*/  ISETP.GT.U32.AND P6, PT, R0, R8, PT ;  /* 0x000000080000720c */ /* 0x000fe20003fc4070 */
[----:B------:R-:W-:Y:S01]  /*0c70*/  IMAD.HI.U32 R17, R3, R16, RZ ;  /* 0x0000001003117227 */ /* 0x000fe200078e00ff */
[----:B------:R-:W-:Y:S01]  /*0c80*/  IABS R29, R6 ;  /* 0x00000006001d7213 */ /* 0x000fe20000000000 */
[----:B------:R1:W-:Y:S02]  /*0c90*/  STL [R1+0x30], R12 ;  /* 0x0000300c01007387 */ /* 0x0003e40000100800 */
[----:B------:R-:W-:-:S02]  /*0ca0*/  IMAD.MOV R10, RZ, RZ, -R10 ;  /* 0x000000ffff0a7224 */ /* 0x000fc400078e0a0a */
[----:B------:R-:W-:Y:S01]  /*0cb0*/  IMAD.MOV R17, RZ, RZ, -R17 ;  /* 0x000000ffff117224 */ /* 0x000fe200078e0a11 */
[----:B------:R2:W-:Y:S01]  /*0cc0*/  STL [R1+0x2c], R2 ;  /* 0x00002c0201007387 */ /* 0x0005e20000100800 */
[----:B------:R-:W-:Y:S02]  /*0cd0*/  IMAD R11, R0, R10, R11 ;  /* 0x0000000a000b7224 */ /* 0x000fe400078e020b */
[----:B------:R-:W-:-:S04]  /*0ce0*/  IMAD.HI.U32 R14, R3, R29, RZ ;  /* 0x0000001d030e7227 */ /* 0x000fc800078e00ff */
[C---:B------:R-:W-:Y:S02]  /*0cf0*/  IMAD R16, R0.reuse, R17, R16 ;  /* 0x0000001100107224 */ /* 0x040fe400078e0210 */
[----:B------:R-:W-:Y:S01]  /*0d00*/  @!P4 IMAD.IADD R7, R7, 0x1, -R0 ;  /* 0x000000010707c824 */ /* 0x000fe200078e0a00 */
[----:B------:R-:W-:Y:S01]  /*0d10*/  ISETP.GT.U32.AND P4, PT, R0, R11, PT ;  /* 0x0000000b0000720c */ /* 0x000fe20003f84070 */
[----:B-1----:R-:W-:Y:S02]  /*0d20*/  IMAD.MOV.U32 R12, RZ, RZ, R5 ;  /* 0x000000ffff0c7224 */ /* 0x002fe400078e0005 */
[----:B------:R-:W-:Y:S02]  /*0d30*/  IMAD.MOV R14, RZ, RZ, -R14 ;  /* 0x000000ffff0e7224 */ /* 0x000fe400078e0a0e */
[----:B------:R-:W-:Y:S02]  /*0d40*/  @!P6 IMAD.IADD R8, R8, 0x1, -R0 ;  /* 0x000000010808e824 */ /* 0x000fe400078e0a00 */
[----:B------:R-:W-:-:S03]  /*0d50*/  IMAD.HI.U32 R10, R3, R27, RZ ;  /* 0x0000001b030a7227 */ /* 0x000fc600078e00ff */
[C---:B------:R-:W-:Y:S01]  /*0d60*/  ISETP.GT.U32.AND P6, PT, R0.reuse, R8, PT ;  /* 0x000000080000720c */ /* 0x040fe20003fc4070 */
[----:B------:R-:W-:Y:S01]  /*0d70*/  @!P5 IMAD.MOV R12, RZ, RZ, -R12 ;  /* 0x000000ffff0cd224 */ /* 0x000fe200078e0a0c */
[C---:B------:R-:W-:Y:S01]  /*0d80*/  ISETP.GT.U32.AND P5, PT, R0.reuse, R16, PT ;  /* 0x000000100000720c */ /* 0x040fe20003fa4070 */
[----:B------:R-:W-:Y:S01]  /*0d90*/  IMAD R29, R0, R14, R29 ;  /* 0x0000000e001d7224 */ /* 0x000fe200078e021d */
[----:B------:R-:W-:Y:S01]  /*0da0*/  LOP3.LUT R14, R28, 0xc0, RZ, 0xfc, !PT ;  /* 0x000000c01c0e7812 */ /* 0x000fe200078efcff */
[----:B--2---:R-:W-:Y:S01]  /*0db0*/  IMAD.MOV.U32 R2, RZ, RZ, R7 ;  /* 0x000000ffff027224 */ /* 0x004fe200078e0007 */
[----:B------:R-:W-:Y:S01]  /*0dc0*/  STL [R1+0x28], R12 ;  /* 0x0000280c01007387 */ /* 0x000fe20000100800 */
[----:B------:R-:W-:Y:S02]  /*0dd0*/  IMAD.MOV R10, RZ, RZ, -R10 ;  /* 0x000000ffff0a7224 */ /* 0x000fe400078e0a0a */
[----:B------:R-:W-:Y:S02]  /*0de0*/  VIADD R15, R4, 0xb0 ;  /* 0x000000b0040f7836 */ /* 0x000fe40000000000 */
[----:B------:R-:W-:Y:S01]  /*0df0*/  @!P3 IMAD.MOV R2, RZ, RZ, -R2 ;  /* 0x000000ffff02b224 */ /* 0x000fe200078e0a02 */
[C---:B------:R-:W-:Y:S01]  /*0e00*/  ISETP.GT.U32.AND P3, PT, R0.reuse, R29, PT ;  /* 0x0000001d0000720c */ /* 0x040fe20003f64070 */
[----:B------:R-:W-:Y:S01]  /*0e10*/  IMAD R27, R0, R10, R27 ;  /* 0x0000000a001b7224 */ /* 0x000fe200078e021b */
[----:B------:R-:W-:Y:S01]  /*0e20*/  IABS R26, R15 ;  /* 0x0000000f001a7213 */ /* 0x000fe20000000000 */
[--C-:B------:R-:W-:Y:S01]  /*0e30*/  @!P4 IMAD.IADD R11, R11, 0x1, -R0.reuse ;  /* 0x000000010b0bc824 */ /* 0x100fe200078e0a00 */
[----:B------:R1:W-:Y:S01]  /*0e40*/  STL [R1+0x1c], R2 ;  /* 0x00001c0201007387 */ /* 0x0003e20000100800 */
[----:B------:R-:W-:Y:S01]  /*0e50*/  @!P5 IMAD.IADD R16, R16, 0x1, -R0 ;  /* 0x000000011010d824 */ /* 0x000fe200078e0a00 */
[C---:B------:R-:W-:Y:S01]  /*0e60*/  ISETP.GT.U32.AND P4, PT, R0.reuse, R27, PT ;  /* 0x0000001b0000720c */ /* 0x040fe20003f84070 */
[----:B------:R-:W-:Y:S01]  /*0e70*/  IMAD.HI.U32 R5, R3, R26, RZ ;  /* 0x0000001a03057227 */ /* 0x000fe200078e00ff */
[----:B------:R-:W-:-:S03]  /*0e80*/  ISETP.GT.U32.AND P5, PT, R0, R11, PT ;  /* 0x0000000b0000720c */ /* 0x000fc60003fa4070 */
[--C-:B------:R-:W-:Y:S01]  /*0e90*/  @!P6 IMAD.IADD R8, R8, 0x1, -R0.reuse ;  /* 0x000000010808e824 */ /* 0x100fe200078e0a00 */
[----:B------:R-:W-:Y:S01]  /*0ea0*/  ISETP.GE.AND P6, PT, R6, RZ, PT ;  /* 0x000000ff0600720c */ /* 0x000fe20003fc6270 */
[----:B------:R-:W-:Y:S01]  /*0eb0*/  IMAD.MOV R5, RZ, RZ, -R5 ;  /* 0x000000ffff057224 */ /* 0x000fe200078e0a05 */
[----:B------:R-:W-:Y:S01]  /*0ec0*/  IABS R6, R14 ;  /* 0x0000000e00067213 */ /* 0x000fe20000000000 */
[----:B------:R-:W-:Y:S01]  /*0ed0*/  @!P3 IMAD.IADD R29, R29, 0x1, -R0 ;  /* 0x000000011d1db824 */ /* 0x000fe200078e0a00 */
[C---:B------:R-:W-:Y:S01]  /*0ee0*/  ISETP.GT.U32.AND P3, PT, R0.reuse, R16, PT ;  /* 0x000000100000720c */ /* 0x040fe20003f64070 */
[----:B-1----:R-:W-:Y:S02]  /*0ef0*/  IMAD.MOV.U32 R2, RZ, RZ, R8 ;  /* 0x000000ffff027224 */ /* 0x002fe400078e0008 */
[----:B------:R-:W-:Y:S01]  /*0f00*/  IMAD R26, R0, R5, R26 ;  /* 0x00000005001a7224 */ /* 0x000fe200078e021a */
[----:B------:R-:W-:Y:S01]  /*0f10*/  LOP3.LUT R5, R28, 0xe0, RZ, 0xfc, !PT ;  /* 0x000000e01c057812 */ /* 0x000fe200078efcff */
[----:B------:R-:W-:Y:S01]  /*0f20*/  @!P2 IMAD.MOV R2, RZ, RZ, -R2 ;  /* 0x000000ffff02a224 */ /* 0x000fe200078e0a02 */
[----:B------:R-:W-:Y:S01]  /*0f30*/  ISETP.GT.U32.AND P2, PT, R0, R29, PT ;  /* 0x0000001d0000720c */ /* 0x000fe20003f44070 */
[----:B------:R-:W-:Y:S01]  /*0f40*/  IMAD.HI.U32 R17, R3, R6, RZ ;  /* 0x0000000603117227 */ /* 0x000fe200078e00ff */
[----:B------:R-:W-:-:S02]  /*0f50*/  IABS R8, R5 ;  /* 0x0000000500087213 */ /* 0x000fc40000000000 */
[----:B------:R1:W-:Y:S01]  /*0f60*/  STL [R1+0x18], R2 ;  /* 0x0000180201007387 */ /* 0x0003e20000100800 */
[--C-:B------:R-:W-:Y:S02]  /*0f70*/  @!P4 IMAD.IADD R27, R27, 0x1, -R0.reuse ;  /* 0x000000011b1bc824 */ /* 0x100fe400078e0a00 */
[----:B------:R-:W-:Y:S01]  /*0f80*/  @!P5 IMAD.IADD R11, R11, 0x1, -R0 ;  /* 0x000000010b0bd824 */ /* 0x000fe200078e0a00 */
[C---:B------:R-:W-:Y:S01]  /*0f90*/  ISETP.GT.U32.AND P5, PT, R0.reuse, R26, PT ;  /* 0x0000001a0000720c */ /* 0x040fe20003fa4070 */
[----:B------:R-:W-:Y:S01]  /*0fa0*/  IMAD.MOV R17, RZ, RZ, -R17 ;  /* 0x000000ffff117224 */ /* 0x000fe200078e0a11 */
[----:B------:R-:W-:Y:S01]  /*0fb0*/  ISETP.GT.U32.AND P4, PT, R0, R27, PT ;  /* 0x0000001b0000720c */ /* 0x000fe20003f84070 */
[----:B------:R-:W-:Y:S02]  /*0fc0*/  VIADD R10, R4, 0xd0 ;  /* 0x000000d0040a7836 */ /* 0x000fe40000000000 */
[----:B------:R-:W-:Y:S02]  /*0fd0*/  IMAD R6, R0, R17, R6 ;  /* 0x0000001100067224 */ /* 0x000fe400078e0206 */
[--C-:B------:R-:W-:Y:S01]  /*0fe0*/  @!P2 IMAD.IADD R29, R29, 0x1, -R0.reuse ;  /* 0x000000011d1da824 */ /* 0x100fe200078e0a00 */
[----:B------:R-:W-:Y:S01]  /*0ff0*/  IABS R7, R10 ;  /* 0x0000000a00077213 */ /* 0x000fe20000000000 */
[----:B------:R-:W-:Y:S01]  /*1000*/  @!P3 IMAD.IADD R16, R16, 0x1, -R0 ;  /* 0x000000011010b824 */ /* 0x000fe200078e0a00 */
[----:B------:R-:W-:Y:S01]  /*1010*/  ISETP.GT.U32.AND P2, PT, R0, R6, PT ;  /* 0x000000060000720c */ /* 0x000fe20003f44070 */
[----:B------:R-:W-:Y:S01]  /*1020*/  IMAD.MOV.U32 R12, RZ, RZ, R11 ;  /* 0x000000ffff0c7224 */ /* 0x000fe200078e000b */
[----:B------:R-:W-:Y:S01]  /*1030*/  ISETP.GE.AND P3, PT, R9, RZ, PT ;  /* 0x000000ff0900720c */ /* 0x000fe20003f66270 */
[----:B------:R-:W-:-:S04]  /*1040*/  IMAD.HI.U32 R9, R3, R8, RZ ;  /* 0x0000000803097227 */ /* 0x000fc800078e00ff */
[--C-:B------:R-:W-:Y:S01]  /*1050*/  @!P5 IMAD.IADD R26, R26, 0x1, -R0.reuse ;  /* 0x000000011a1ad824 */ /* 0x100fe200078e0a00 */
[----:B------:R-:W-:Y:S01]  /*1060*/  ISETP.GE.AND P5, PT, R14, RZ, PT ;  /* 0x000000ff0e00720c */ /* 0x000fe20003fa6270 */
[----:B------:R-:W-:Y:S01]  /*1070*/  @!P4 IMAD.IADD R27, R27, 0x1, -R0 ;  /* 0x000000011b1bc824 */ /* 0x000fe200078e0a00 */
[----:B------:R-:W-:Y:S01]  /*1080*/  ISETP.GE.AND P4, PT, R15, RZ, PT ;  /* 0x000000ff0f00720c */ /* 0x000fe20003f86270 */
[----:B------:R-:W-:Y:S01]  /*1090*/  IMAD.MOV R9, RZ, RZ, -R9 ;  /* 0x000000ffff097224 */ /* 0x000fe200078e0a09 */
[----:B------:R-:W-:Y:S01]  /*10a0*/  LOP3.LUT R14, R28, 0x100, RZ, 0xfc, !PT ;  /* 0x000001001c0e7812 */ /* 0x000fe200078efcff */
[----:B------:R-:W-:Y:S02]  /*10b0*/  VIADD R15, R4, 0xf0 ;  /* 0x000000f0040f7836 */ /* 0x000fe40000000000 */
[----:B------:R-:W-:Y:S01]  /*10c0*/  @!P0 IMAD.MOV R12, RZ, RZ, -R12 ;  /* 0x000000ffff0c8224 */ /* 0x000fe200078e0a0c */
[----:B------:R-:W-:Y:S01]  /*10d0*/  ISETP.GT.U32.AND P0, PT, R0, R26, PT ;  /* 0x0000001a0000720c */ /* 0x000fe20003f04070 */
[----:B------:R-:W-:Y:S01]  /*10e0*/  IMAD.HI.U32 R17, R3, R7, RZ ;  /* 0x0000000703117227 */ /* 0x000fe200078e00ff */
[----:B------:R-:W-:-:S02]  /*10f0*/  IABS R11, R14 ;  /* 0x0000000e000b7213 */ /* 0x000fc40000000000 */
[----:B------:R2:W-:Y:S01]  /*1100*/  STL [R1+0x14], R12 ;  /* 0x0000140c01007387 */ /* 0x0005e20000100800 */
[----:B------:R-:W-:Y:S01]  /*1110*/  IMAD R8, R0, R9, R8 ;  /* 0x0000000900087224 */ /* 0x000fe200078e0208 */
[----:B------:R-:W-:Y:S01]  /*1120*/  IABS R9, R15 ;  /* 0x0000000f00097213 */ /* 0x000fe20000000000 */
[----:B------:R-:W-:Y:S02]  /*1130*/  @!P2 IMAD.IADD R6, R6, 0x1, -R0 ;  /* 0x000000010606a824 */ /* 0x000fe400078e0a00 */
[----:B-1----:R-:W-:Y:S02]  /*1140*/  IMAD.MOV.U32 R2, RZ, RZ, R16 ;  /* 0x000000ffff027224 */ /* 0x002fe400078e0010 */
[----:B------:R-:W-:Y:S01]  /*1150*/  @!P6 IMAD.MOV R29, RZ, RZ, -R29 ;  /* 0x000000ffff1de224 */ /* 0x000fe200078e0a1d */
[----:B------:R-:W-:Y:S01]  /*1160*/  ISETP.GE.AND P6, PT, R10, RZ, PT ;  /* 0x000000ff0a00720c */ /* 0x000fe20003fc6270 */
[----:B------:R-:W-:Y:S01]  /*1170*/  IMAD.MOV R17, RZ, RZ, -R17 ;  /* 0x000000ffff117224 */ /* 0x000fe200078e0a11 */
[----:B--2---:R-:W-:Y:S01]  /*1180*/  LOP3.LUT R12, R28, 0x160, RZ, 0xfc, !PT ;  /* 0x000001601c0c7812 */ /* 0x004fe200078efcff */
[----:B------:R-:W-:-:S02]  /*1190*/  IMAD.MOV.U32 R10, RZ, RZ, R11 ;  /* 0x000000ffff0a7224 */ /* 0x000fc400078e000b */
[----:B------:R-:W-:Y:S01]  /*11a0*/  @!P1 IMAD.MOV R2, RZ, RZ, -R2 ;  /* 0x000000ffff029224 */ /* 0x000fe200078e0a02 */
[----:B------:R-:W-:Y:S01]  /*11b0*/  ISETP.GT.U32.AND P1, PT, R0, R6, PT ;  /* 0x000000060000720c */ /* 0x000fe20003f24070 */
[----:B------:R-:W-:-:S03]  /*11c0*/  IMAD.HI.U32 R11, R3, R9, RZ ;  /* 0x00000009030b7227 */ /* 0x000fc600078e00ff */
[----:B------:R1:W-:Y:S01]  /*11d0*/  STL [R1], R2 ;  /* 0x0000000201007387 */ /* 0x0003e20000100800 */
[----:B------:R-:W-:Y:S02]  /*11e0*/  IMAD R7, R0, R17, R7 ;  /* 0x0000001100077224 */ /* 0x000fe400078e0207 */
[----:B------:R-:W-:Y:S01]  /*11f0*/  @!P0 IMAD.IADD R26, R26, 0x1, -R0 ;  /* 0x000000011a1a8824 */ /* 0x000fe200078e0a00 */
[----:B------:R-:W-:Y:S01]  /*1200*/  ISETP.GE.AND P0, PT, R5, RZ, PT ;  /* 0x000000ff0500720c */ /* 0x000fe20003f06270 */
[----:B------:R-:W-:Y:S01]  /*1210*/  IMAD.MOV R11, RZ, RZ, -R11 ;  /* 0x000000ffff0b7224 */ /* 0x000fe200078e0a0b */
[----:B------:R-:W-:Y:S01]  /*1220*/  ISETP.GT.U32.AND P2, PT, R0, R7, PT ;  /* 0x000000070000720c */ /* 0x000fe20003f44070 */
[----:B------:R-:W-:Y:S01]  /*1230*/  IMAD.HI.U32 R5, R3, R10, RZ ;  /* 0x0000000a03057227 */ /* 0x000fe200078e00ff */
[----:B------:R2:W-:Y:S01]  /*1240*/  STL [R1+0x950], R29 ;  /* 0x0009501d01007387 */ /* 0x0005e20000100800 */
[----:B-1----:R-:W-:Y:S02]  /*1250*/  LOP3.LUT R2, R28, 0x1a0, RZ, 0xfc, !PT ;  /* 0x000001a01c027812 */ /* 0x002fe400078efcff */
[----:B------:R-:W-:-:S02]  /*1260*/  IMAD R9, R0, R11, R9 ;  /* 0x0000000b00097224 */ /* 0x000fc400078e0209 */
[----:B------:R-:W-:Y:S01]  /*1270*/  @!P3 IMAD.MOV R27, RZ, RZ, -R27 ;  /* 0x000000ffff1bb224 */ /* 0x000fe200078e0a1b */
[C---:B------:R-:W-:Y:S01]  /*1280*/  ISETP.GT.U32.AND P3, PT, R0.reuse, R8, PT ;  /* 0x000000080000720c */ /* 0x040fe20003f64070 */
[----:B------:R-:W-:Y:S02]  /*1290*/  IMAD.MOV R5, RZ, RZ, -R5 ;  /* 0x000000ffff057224 */ /* 0x000fe400078e0a05 */
[----:B------:R-:W-:Y:S01]  /*12a0*/  @!P4 IMAD.MOV R26, RZ, RZ, -R26 ;  /* 0x000000ffff1ac224 */ /* 0x000fe200078e0a1a */
[----:B------:R-:W-:Y:S01]  /*12b0*/  ISETP.GT.U32.AND P4, PT, R0, R9, PT ;  /* 0x000000090000720c */ /* 0x000fe20003f84070 */
[----:B------:R-:W-:Y:S01]  /*12c0*/  @!P1 IMAD.IADD R6, R6, 0x1, -R0 ;  /* 0x0000000106069824 */ /* 0x000fe200078e0a00 */
[----:B------:R-:W-:Y:S01]  /*12d0*/  ISETP.GE.AND P1, PT, R15, RZ, PT ;  /* 0x000000ff0f00720c */ /* 0x000fe20003f26270 */
[----:B------:R-:W-:Y:S01]  /*12e0*/  IMAD R10, R0, R5, R10 ;  /* 0x00000005000a7224 */ /* 0x000fe200078e020a */
[----:B------:R-:W-:Y:S01]  /*12f0*/  LOP3.LUT R5, R28, 0x120, RZ, 0xfc, !PT ;  /* 0x000001201c057812 */ /* 0x000fe200078efcff */
[----:B------:R-:W-:Y:S01]  /*1300*/  @!P5 IMAD.MOV R6, RZ, RZ, -R6 ;  /* 0x000000ffff06d224 */ /* 0x000fe200078e0a06 */
[----:B------:R-:W-:Y:S01]  /*1310*/  STL [R1+0x954], R27 ;  /* 0x0009541b01007387 */ /* 0x000fe20000100800 */
[----:B------:R-:W-:Y:S01]  /*1320*/  VIADD R15, R4, 0x110 ;  /* 0x00000110040f7836 */ /* 0x000fe20000000000 */
[----:B------:R-:W-:Y:S01]  /*1330*/  ISETP.GT.U32.AND P5, PT, R0, R10, PT ;  /* 0x0000000a0000720c */ /* 0x000fe20003fa4070 */
[--C-:B------:R-:W-:Y:S01]  /*1340*/  @!P2 IMAD.IADD R7, R7, 0x1, -R0.reuse ;  /* 0x000000010707a824 */ /* 0x100fe200078e0a00 */
[----:B------:R-:W-:Y:S01]  /*1350*/  IABS R16, R5 ;  /* 0x0000000500107213 */ /* 0x000fe20000000000 */
[--C-:B------:R-:W-:Y:S01]  /*1360*/  @!P3 IMAD.IADD R8, R8, 0x1, -R0.reuse ;  /* 0x000000010808b824 */ /* 0x100fe200078e0a00 */
[----:B------:R-:W-:Y:S01]  /*1370*/  IABS R11, R15 ;  /* 0x0000000f000b7213 */ /* 0x000fe20000000000 */
[--C-:B------:R-:W-:Y:S01]  /*1380*/  @!P4 IMAD.IADD R9, R9, 0x1, -R0.reuse ;  /* 0x000000010909c824 */ /* 0x100fe200078e0a00 */
[C---:B------:R-:W-:Y:S01]  /*1390*/  ISETP.GT.U32.AND P2, PT, R0.reuse, R7, PT ;  /* 0x000000070000720c */ /* 0x040fe20003f44070 */
[----:B------:R1:W-:Y:S01]  /*13a0*/  STL [R1+0x958], R26 ;  /* 0x0009581a01007387 */ /* 0x0003e20000100800 */
[C---:B------:R-:W-:Y:S01]  /*13b0*/  ISETP.GT.U32.AND P3, PT, R0.reuse, R8, PT ;  /* 0x000000080000720c */ /* 0x040fe20003f64070 */
[----:B------:R-:W-:Y:S01]  /*13c0*/  IMAD.HI.U32 R17, R3, R11, RZ ;  /* 0x0000000b03117227 */ /* 0x000fe200078e00ff */
[----:B------:R-:W-:Y:S01]  /*13d0*/  ISETP.GT.U32.AND P4, PT, R0, R9, PT ;  /* 0x000000090000720c */ /* 0x000fe20003f84070 */
[----:B------:R-:W-:Y:S01]  /*13e0*/  STL [R1+0x95c], R6 ;  /* 0x00095c0601007387 */ /* 0x000fe20000100800 */
[----:B--2---:R-:W-:Y:S01]  /*13f0*/  LOP3.LUT R29, R28, 0x180, RZ, 0xfc, !PT ;  /* 0x000001801c1d7812 */ /* 0x004fe200078efcff */
[----:B------:R-:W-:-:S02]  /*1400*/  @!P5 IMAD.IADD R10, R10, 0x1, -R0 ;  /* 0x000000010a0ad824 */ /* 0x000fc400078e0a00 */
[----:B------:R-:W-:Y:S02]  /*1410*/  IMAD.MOV R17, RZ, RZ, -R17 ;  /* 0x000000ffff117224 */ /* 0x000fe400078e0a11 */
[----:B-1----:R-:W-:Y:S01]  /*1420*/  VIADD R26, R4, 0x170 ;  /* 0x00000170041a7836 */ /* 0x002fe20000000000 */
[C---:B------:R-:W-:Y:S01]  /*1430*/  ISETP.GT.U32.AND P5, PT, R0.reuse, R10, PT ;  /* 0x0000000a0000720c */ /* 0x040fe20003fa4070 */
[----:B------:R-:W-:Y:S02]  /*1440*/  IMAD R11, R0, R17, R11 ;  /* 0x00000011000b7224 */ /* 0x000fe400078e020b */
[----:B------:R-:W-:Y:S01]  /*1450*/  @!P2 IMAD.IADD R7, R7, 0x1, -R0 ;  /* 0x000000010707a824 */ /* 0x000fe200078e0a00 */
[----:B------:R-:W-:Y:S01]  /*1460*/  ISETP.GE.AND P2, PT, R14, RZ, PT ;  /* 0x000000ff0e00720c */ /* 0x000fe20003f46270 */
[----:B------:R-:W-:Y:S01]  /*1470*/  IMAD.HI.U32 R17, R3, R16, RZ ;  /* 0x0000001003117227 */ /* 0x000fe200078e00ff */
[----:B------:R-:W-:-:S03]  /*1480*/  IABS R19, R26 ;  /* 0x0000001a00137213 */ /* 0x000fc60000000000 */
[----:B------:R-:W-:Y:S02]  /*1490*/  VIADD R14, R4, 0x130 ;  /* 0x00000130040e7836 */ /* 0x000fe40000000000 */
[--C-:B------:R-:W-:Y:S01]  /*14a0*/  @!P3 IMAD.IADD R8, R8, 0x1, -R0.reuse ;  /* 0x000000010808b824 */ /* 0x100fe200078e0a00 */
[----:B------:R-:W-:Y:S01]  /*14b0*/  ISETP.GE.AND P3, PT, R15, RZ, PT ;  /* 0x000000ff0f00720c */ /* 0x000fe20003f66270 */
[----:B------:R-:W-:Y:S01]  /*14c0*/  IMAD.MOV R17, RZ, RZ, -R17 ;  /* 0x000000ffff117224 */ /* 0x000fe200078e0a11 */
[----:B------:R-:W-:Y:S01]  /*14d0*/  IABS R15, R14 ;  /* 0x0000000e000f7213 */ /* 0x000fe20000000000 */
[----:B------:R-:W-:Y:S01]  /*14e0*/  @!P4 IMAD.IADD R9, R9, 0x1, -R0 ;  /* 0x000000010909c824 */ /* 0x000fe200078e0a00 */
[----:B------:R-:W-:Y:S01]  /*14f0*/  ISETP.GE.AND P4, PT, R14, RZ, PT ;  /* 0x000000ff0e00720c */ /* 0x000fe20003f86270 */
[----:B------:R-:W-:Y:S01]  /*1500*/  @!P0 IMAD.MOV R8, RZ, RZ, -R8 ;  /* 0x000000ffff088224 */ /* 0x000fe200078e0a08 */
[C---:B------:R-:W-:Y:S01]  /*1510*/  ISETP.GT.U32.AND P0, PT, R0.reuse, R11, PT ;  /* 0x0000000b0000720c */ /* 0x040fe20003f04070 */
[----:B------:R-:W-:Y:S01]  /*1520*/  IMAD R14, R0, R17, R16 ;  /* 0x00000011000e7224 */ /* 0x000fe200078e0210 */
[----:B------:R-:W-:Y:S01]  /*1530*/  LOP3.LUT R17, R28, 0x140, RZ, 0xfc, !PT ;  /* 0x000001401c117812 */ /* 0x000fe200078efcff */
[----:B------:R-:W-:-:S02]  /*1540*/  @!P5 IMAD.IADD R10, R10, 0x1, -R0 ;  /* 0x000000010a0ad824 */ /* 0x000fc400078e0a00 */
[----:B------:R-:W-:Y:S01]  /*1550*/  IMAD.HI.U32 R18, R3, R15, RZ ;  /* 0x0000000f03127227 */ /* 0x000fe200078e00ff */
[----:B------:R-:W-:Y:S02]  /*1560*/  ISETP.GT.U32.AND P5, PT, R0, R14, PT ;  /* 0x0000000e0000720c */ /* 0x000fe40003fa4070 */
[----:B------:R-:W-:Y:S01]  /*1570*/  IABS R16, R17 ;  /* 0x0000001100107213 */ /* 0x000fe20000000000 */
[----:B------:R-:W-:Y:S02]  /*1580*/  IMAD.MOV R18, RZ, RZ, -R18 ;  /* 0x000000ffff127224 */ /* 0x000fe400078e0a12 */
[----:B------:R-:W-:Y:S01]  /*1590*/  @!P6 IMAD.MOV R7, RZ, RZ, -R7 ;  /* 0x000000ffff07e224 */ /* 0x000fe200078e0a07 */
[----:B------:R-:W-:Y:S01]  /*15a0*/  ISETP.GE.AND P6, PT, R5, RZ, PT ;  /* 0x000000ff0500720c */ /* 0x000fe20003fc6270 */
[--C-:B------:R-:W-:Y:S02]  /*15b0*/  @!P0 IMAD.IADD R11, R11, 0x1, -R0.reuse ;  /* 0x000000010b0b8824 */ /* 0x100fe400078e0a00 */
[C---:B------:R-:W-:Y:S01]  /*15c0*/  IMAD.HI.U32 R23, R3.reuse, R16, RZ ;  /* 0x0000001003177227 */ /* 0x040fe200078e00ff */
[----:B------:R-:W-:Y:S03]  /*15d0*/  STL [R1+0x960], R7 ;  /* 0x0009600701007387 */ /* 0x000fe60000100800 */
[----:B------:R-:W-:Y:S01]  /*15e0*/  @!P5 IMAD.IADD R14, R14, 0x1, -R0 ;  /* 0x000000010e0ed824 */ /* 0x000fe200078e0a00 */
[C---:B------:R-:W-:Y:S01]  /*15f0*/  ISETP.GT.U32.AND P5, PT, R0.reuse, R11, PT ;  /* 0x0000000b0000720c */ /* 0x040fe20003fa4070 */
[C---:B------:R-:W-:Y:S01]  /*1600*/  IMAD R15, R0.reuse, R18, R15 ;  /* 0x00000012000f7224 */ /* 0x040fe200078e020f */
[----:B------:R1:W-:Y:S01]  /*1610*/  STL [R1+0x964], R8 ;  /* 0x0009640801007387 */ /* 0x0003e20000100800 */
[----:B------:R-:W-:Y:S01]  /*1620*/  IMAD.MOV R23, RZ, RZ, -R23 ;  /* 0x000000ffff177224 */ /* 0x000fe200078e0a17 */
[----:B------:R-:W-:Y:S01]  /*1630*/  IABS R18, R12 ;  /* 0x0000000c00127213 */ /* 0x000fe20000000000 */
[----:B------:R-:W-:Y:S01]  /*1640*/  @!P1 IMAD.MOV R9, RZ, RZ, -R9 ;  /* 0x000000ffff099224 */ /* 0x000fe200078e0a09 */
[C---:B------:R-:W-:Y:S01]  /*1650*/  ISETP.GT.U32.AND P0, PT, R0.reuse, R15, PT ;  /* 0x0000000f0000720c */ /* 0x040fe20003f04070 */
[C---:B------:R-:W-:Y:S01]  /*1660*/  IMAD R16, R0.reuse, R23, R16 ;  /* 0x0000001700107224 */ /* 0x040fe200078e0210 */
[C---:B------:R-:W-:Y:S01]  /*1670*/  ISETP.GT.U32.AND P1, PT, R0.reuse, R14, PT ;  /* 0x0000000e0000720c */ /* 0x040fe20003f24070 */
[----:B------:R-:W-:Y:S01]  /*1680*/  @!P2 IMAD.MOV R10, RZ, RZ, -R10 ;  /* 0x000000ffff0aa224 */ /* 0x000fe200078e0a0a */
[----:B------:R-:W-:Y:S01]  /*1690*/  IABS R23, R2 ;  /* 0x0000000200177213 */ /* 0x000fe20000000000 */
[----:B------:R-:W-:Y:S01]  /*16a0*/  IMAD.HI.U32 R5, R3, R19, RZ ;  /* 0x0000001303057227 */ /* 0x000fe200078e00ff */
[----:B------:R-:W-:Y:S03]  /*16b0*/  STL [R1+0x980], R26 ;  /* 0x0009801a01007387 */ /* 0x000fe60000100800 */
[--C-:B------:R-:W-:Y:S01]  /*16c0*/  @!P5 IMAD.IADD R11, R11, 0x1, -R0.reuse ;  /* 0x000000010b0bd824 */ /* 0x100fe200078e0a00 */
[----:B------:R-:W-:Y:S01]  /*16d0*/  ISETP.GT.U32.AND P5, PT, R0, R16, PT ;  /* 0x000000100000720c */ /* 0x000fe20003fa4070 */
[----:B-1----:R-:W-:Y:S01]  /*16e0*/  VIADD R8, R4, 0x150 ;  /* 0x0000015004087836 */ /* 0x002fe20000000000 */
[----:B------:R1:W-:Y:S01]  /*16f0*/  STL [R1+0x968], R9 ;  /* 0x0009680901007387 */ /* 0x0003e20000100800 */
[----:B------:R-:W-:-:S02]  /*1700*/  @!P0 IMAD.IADD R15, R15, 0x1, -R0 ;  /* 0x000000010f0f8824 */ /* 0x000fc400078e0a00 */
[----:B------:R-:W-:Y:S01]  /*1710*/  @!P1 IMAD.IADD R14, R14, 0x1, -R0 ;  /* 0x000000010e0e9824 */ /* 0x000fe200078e0a00 */
[----:B------:R-:W-:Y:S01]  /*1720*/  IABS R21, R8 ;  /* 0x0000000800157213 */ /* 0x000fe20000000000 */
[----:B------:R-:W-:Y:S01]  /*1730*/  IMAD.MOV R5, RZ, RZ, -R5 ;  /* 0x000000ffff057224 */ /* 0x000fe200078e0a05 */
[----:B------:R-:W-:Y:S01]  /*1740*/  ISETP.GT.U32.AND P0, PT, R0, R15, PT ;  /* 0x0000000f0000720c */ /* 0x000fe20003f04070 */
[----:B------:R-:W-:Y:S01]  /*1750*/  VIADD R13, R4, 0x190 ;  /* 0x00000190040d7836 */ /* 0x000fe20000000000 */
[----:B------:R-:W-:Y:S01]  /*1760*/  ISETP.GE.AND P1, PT, R17, RZ, PT ;  /* 0x000000ff1100720c */ /* 0x000fe20003f26270 */
[----:B------:R-:W-:Y:S01]  /*1770*/  IMAD.HI.U32 R22, R3, R21, RZ ;  /* 0x0000001503167227 */ /* 0x000fe200078e00ff */
[----:B-1----:R-:W-:-:S03]  /*1780*/  LOP3.LUT R9, R28, 0x1c0, RZ, 0xfc, !PT ;  /* 0x000001c01c097812 */ /* 0x002fc600078efcff */
[----:B------:R-:W-:Y:S02]  /*1790*/  @!P5 IMAD.IADD R16, R16, 0x1, -R0 ;  /* 0x000000011010d824 */ /* 0x000fe400078e0a00 */
[----:B------:R-:W-:Y:S02]  /*17a0*/  IMAD.MOV R22, RZ, RZ, -R22 ;  /* 0x000000ffff167224 */ /* 0x000fe400078e0a16 */
[C---:B------:R-:W-:Y:S01]  /*17b0*/  IMAD R19, R0.reuse, R5, R19 ;  /* 0x0000000500137224 */ /* 0x040fe200078e0213 */
[C---:B------:R-:W-:Y:S01]  /*17c0*/  ISETP.GT.U32.AND P2, PT, R0.reuse, R16, PT ;  /* 0x000000100000720c */ /* 0x040fe20003f44070 */
[----:B------:R-:W-:Y:S01]  /*17d0*/  IMAD R17, R0, R22, R21 ;  /* 0x0000001600117224 */ /* 0x000fe200078e0215 */
[----:B------:R-:W-:Y:S01]  /*17e0*/  IABS R21, R13 ;  /* 0x0000000d00157213 */ /* 0x000fe20000000000 */
[----:B------:R-:W-:Y:S02]  /*17f0*/  @!P0 IMAD.IADD R15, R15, 0x1, -R0 ;  /* 0x000000010f0f8824 */ /* 0x000fe400078e0a00 */
[----:B------:R-:W-:Y:S01]  /*1800*/  VIADD R27, R4, 0x1b0 ;  /* 0x000001b0041b7836 */ /* 0x000fe20000000000 */
[----:B------:R-:W-:Y:S01]  /*1810*/  ISETP.GT.U32.AND P0, PT, R0, R17, PT ;  /* 0x000000110000720c */ /* 0x000fe20003f04070 */
[C---:B------:R-:W-:Y:S01]  /*1820*/  IMAD.HI.U32 R24, R3.reuse, R21, RZ ;  /* 0x0000001503187227 */ /* 0x040fe200078e00ff */
[----:B------:R-:W-:Y:S02]  /*1830*/  STL [R1+0x988], R15 ;  /* 0x0009880f01007387 */ /* 0x000fe40000100800 */
[----:B------:R-:W-:Y:S01]  /*1840*/  IABS R5, R27 ;  /* 0x0000001b00057213 */ /* 0x000fe20000000000 */
[----:B------:R-:W-:Y:S01]  /*1850*/  IMAD.MOV R25, RZ, RZ, -R24 ;  /* 0x000000ffff197224 */ /* 0x000fe200078e0a18 */
[----:B------:R-:W-:Y:S01]  /*1860*/  STL [R1+0x984], R29 ;  /* 0x0009841d01007387 */ /* 0x000fe20000100800 */
[--C-:B------:R-:W-:Y:S01]  /*1870*/  @!P2 IMAD.IADD R16, R16, 0x1, -R0.reuse ;  /* 0x000000011010a824 */ /* 0x100fe200078e0a00 */
[----:B------:R-:W-:Y:S01]  /*1880*/  ISETP.GT.U32.AND P2, PT, R0, R19, PT ;  /* 0x000000130000720c */ /* 0x000fe20003f44070 */
[----:B------:R-:W-:Y:S01]  /*1890*/  IMAD.HI.U32 R20, R3, R18, RZ ;  /* 0x0000001203147227 */ /* 0x000fe200078e00ff */
[----:B------:R1:W-:Y:S03]  /*18a0*/  STL [R1+0x970], R10 ;  /* 0x0009700a01007387 */ /* 0x0003e60000100800 */
[----:B------:R-:W-:-:S02]  /*18b0*/  @!P0 IMAD.IADD R17, R17, 0x1, -R0 ;  /* 0x0000000111118824 */ /* 0x000fc400078e0a00 */
[C---:B------:R-:W-:Y:S01]  /*18c0*/  IMAD R21, R0.reuse, R25, R21 ;  /* 0x0000001900157224 */ /* 0x040fe200078e0215 */
[----:B------:R-:W-:Y:S01]  /*18d0*/  IABS R25, R9 ;  /* 0x0000000900197213 */ /* 0x000fe20000000000 */
[----:B------:R-:W-:Y:S01]  /*18e0*/  IMAD.MOV R20, RZ, RZ, -R20 ;  /* 0x000000ffff147224 */ /* 0x000fe200078e0a14 */
[C---:B------:R-:W-:Y:S01]  /*18f0*/  ISETP.GT.U32.AND P0, PT, R0.reuse, R17, PT ;  /* 0x000000110000720c */ /* 0x040fe20003f04070 */
[----:B------:R-:W-:Y:S02]  /*1900*/  IMAD.MOV.U32 R6, RZ, RZ, R5 ;  /* 0x000000ffff067224 */ /* 0x000fe400078e0005 */
[----:B------:R-:W-:Y:S01]  /*1910*/  @!P2 IMAD.IADD R19, R19, 0x1, -R0 ;  /* 0x000000011313a824 */ /* 0x000fe200078e0a00 */
[C---:B------:R-:W-:Y:S01]  /*1920*/  ISETP.GT.U32.AND P2, PT, R0.reuse, R21, PT ;  /* 0x000000150000720c */ /* 0x040fe20003f44070 */
[----:B------:R-:W-:Y:S01]  /*1930*/  IMAD R18, R0, R20, R18 ;  /* 0x0000001400127224 */ /* 0x000fe200078e0212 */
[----:B------:R-:W-:Y:S01]  /*1940*/  IABS R20, R29 ;  /* 0x0000001d00147213 */ /* 0x000fe20000000000 */
[----:B------:R-:W-:-:S03]  /*1950*/  IMAD.HI.U32 R7, R3, R6, RZ ;  /* 0x0000000603077227 */ /* 0x000fc600078e00ff */
[----:B------:R-:W-:Y:S01]  /*1960*/  ISETP.GT.U32.AND P5, PT, R0, R18, PT ;  /* 0x000000120000720c */ /* 0x000fe20003fa4070 */
[----:B------:R-:W-:Y:S02]  /*1970*/  IMAD.MOV R24, RZ, RZ, -R7 ;  /* 0x000000ffff187224 */ /* 0x000fe400078e0a07 */
[----:B------:R-:W-:-:S04]  /*1980*/  IMAD.HI.U32 R22, R3, R20, RZ ;  /* 0x0000001403167227 */ /* 0x000fc800078e00ff */
[----:B------:R-:W-:Y:S01]  /*1990*/  IMAD R24, R0, R24, R6 ;  /* 0x0000001800187224 */ /* 0x000fe200078e0206 */
[----:B------:R-:W-:Y:S01]  /*19a0*/  LOP3.LUT R6, R28, 0x1e0, RZ, 0xfc, !PT ;  /* 0x000001e01c067812 */ /* 0x000fe200078efcff */
[----:B------:R-:W-:Y:S02]  /*19b0*/  IMAD.MOV R22, RZ, RZ, -R22 ;  /* 0x000000ffff167224 */ /* 0x000fe400078e0a16 */
[----:B------:R-:W-:-:S04]  /*19c0*/  IMAD.HI.U32 R5, R3, R23, RZ ;  /* 0x0000001703057227 */ /* 0x000fc800078e00ff */
[--C-:B------:R-:W-:Y:S01]  /*19d0*/  @!P0 IMAD.IADD R17, R17, 0x1, -R0.reuse ;  /* 0x0000000111118824 */ /* 0x100fe200078e0a00 */
[----:B------:R-:W-:Y:S01]  /*19e0*/  ISETP.GE.AND P0, PT, R8, RZ, PT ;  /* 0x000000ff0800720c */ /* 0x000fe20003f06270 */
[----:B------:R-:W-:Y:S02]  /*19f0*/  VIADD R8, R4, 0x1d0 ;  /* 0x000001d004087836 */ /* 0x000fe40000000000 */
[----:B------:R-:W-:Y:S01]  /*1a00*/  @!P2 IMAD.IADD R21, R21, 0x1, -R0 ;  /* 0x000000011515a824 */ /* 0x000fe200078e0a00 */
[C---:B------:R-:W-:Y:S01]  /*1a10*/  ISETP.GT.U32.AND P2, PT, R0.reuse, R24, PT ;  /* 0x000000180000720c */ /* 0x040fe20003f44070 */
[----:B------:R-:W-:Y:S01]  /*1a20*/  IMAD R20, R0, R22, R20 ;  /* 0x0000001600147224 */ /* 0x000fe200078e0214 */
[----:B------:R-:W-:Y:S01]  /*1a30*/  IABS R22, R28 ;  /* 0x0000001c00167213 */ /* 0x000fe20000000000 */
[----:B------:R-:W-:Y:S01]  /*1a40*/  IMAD.MOV R5, RZ, RZ, -R5 ;  /* 0x000000ffff057224 */ /* 0x000fe200078e0a05 */
[----:B-1----:R-:W-:Y:S01]  /*1a50*/  IABS R10, R8 ;  /* 0x00000008000a7213 */ /* 0x002fe20000000000 */
[----:B------:R-:W-:Y:S01]  /*1a60*/  VIADD R7, R4, 0x1f0 ;  /* 0x000001f004077836 */ /* 0x000fe20000000000 */
[----:B------:R-:W-:Y:S01]  /*1a70*/  IABS R4, R6 ;  /* 0x0000000600047213 */ /* 0x000fe20000000000 */
[----:B------:R-:W-:-:S02]  /*1a80*/  IMAD R23, R0, R5, R23 ;  /* 0x0000000500177224 */ /* 0x000fc400078e0217 */
[----:B------:R-:W-:-:S04]  /*1a90*/  IMAD.HI.U32 R5, R3, R22, RZ ;  /* 0x0000001603057227 */ /* 0x000fc800078e00ff */
[----:B------:R-:W-:-:S04]  /*1aa0*/  IMAD.HI.U32 R15, R3, R4, RZ ;  /* 0x00000004030f7227 */ /* 0x000fc800078e00ff */
[----:B------:R-:W-:Y:S01]  /*1ab0*/  IMAD.MOV.U32 R29, RZ, RZ, R10 ;  /* 0x000000ffff1d7224 */ /* 0x000fe200078e000a */
[----:B------:R-:W-:Y:S01]  /*1ac0*/  IABS R10, R7 ;  /* 0x00000007000a7213 */ /* 0x000fe20000000000 */
[----:B------:R-:W-:Y:S02]  /*1ad0*/  IMAD.MOV R5, RZ, RZ, -R5 ;  /* 0x000000ffff057224 */ /* 0x000fe400078e0a05 */
[----:B------:R-:W-:Y:S02]  /*1ae0*/  IMAD.MOV R15, RZ, RZ, -R15 ;  /* 0x000000ffff0f7224 */ /* 0x000fe400078e0a0f */
[----:B------:R-:W-:Y:S01]  /*1af0*/  @!P2 IMAD.IADD R24, R24, 0x1, -R0 ;  /* 0x000000011818a824 */ /* 0x000fe200078e0a00 */
[----:B------:R-:W-:Y:S01]  /*1b00*/  ISETP.GE.AND P2, PT, R12, RZ, PT ;  /* 0x000000ff0c00720c */ /* 0x000fe20003f46270 */
[----:B------:R-:W-:Y:S02]  /*1b10*/  IMAD R22, R0, R5, R22 ;  /* 0x0000000500167224 */ /* 0x000fe400078e0216 */
[----:B------:R-:W-:-:S04]  /*1b20*/  IMAD.HI.U32 R5, R3, R25, RZ ;  /* 0x0000001903057227 */ /* 0x000fc800078e00ff */
[----:B------:R-:W-:-:S04]  /*1b30*/  IMAD.HI.U32 R26, R3, R29, RZ ;  /* 0x0000001d031a7227 */ /* 0x000fc800078e00ff */
[----:B------:R-:W-:-:S04]  /*1b40*/  IMAD.HI.U32 R12, R3, R10, RZ ;  /* 0x0000000a030c7227 */ /* 0x000fc800078e00ff */
[----:B------:R-:W-:Y:S02]  /*1b50*/  IMAD R3, R0, R15, R4 ;  /* 0x0000000f00037224 */ /* 0x000fe400078e0204 */
[----:B------:R-:W2:Y:S01]  /*1b60*/  LDL.LU R15, [R1+0x988] ;  /* 0x00098800010f7983 */ /* 0x000ea20000300800 */
[----:B------:R-:W-:Y:S02]  /*1b70*/  IMAD.MOV R26, RZ, RZ, -R26 ;  /* 0x000000ffff1a7224 */ /* 0x000fe400078e0a1a */
[----:B------:R-:W-:Y:S02]  /*1b80*/  @!P5 IMAD.IADD R18, R18, 0x1, -R0 ;  /* 0x000000011212d824 */ /* 0x000fe400078e0a00 */
[C---:B------:R-:W-:Y:S02]  /*1b90*/  IMAD R4, R0.reuse, R26, R29 ;  /* 0x0000001a00047224 */ /* 0x040fe400078e021d */
[----:B------:R-:W3:Y:S01]  /*1ba0*/  LDL.LU R29, [R1+0x984] ;  /* 0x00098400011d7983 */ /* 0x000ee20000300800 */
[----:B------:R-:W-:Y:S01]  /*1bb0*/  ISETP.GT.U32.AND P5, PT, R0, R18, PT ;  /* 0x000000120000720c */ /* 0x000fe20003fa4070 */
[----:B------:R-:W-:-:S02]  /*1bc0*/  IMAD.MOV R5, RZ, RZ, -R5 ;  /* 0x000000ffff057224 */ /* 0x000fc400078e0a05 */
[----:B------:R-:W4:Y:S01]  /*1bd0*/  LDL.LU R26, [R1+0x980] ;  /* 0x00098000011a7983 */ /* 0x000f220000300800 */
[----:B------:R-:W-:-:S09]  /*1be0*/  @!P3 IMAD.MOV R11, RZ, RZ, -R11 ;  /* 0x000000ffff0bb224 */ /* 0x000fd200078e0a0b */
[----:B------:R-:W-:Y:S01]  /*1bf0*/  @!P5 IMAD.IADD R18, R18, 0x1, -R0 ;  /* 0x000000011212d824 */ /* 0x000fe200078e0a00 */
[C---:B------:R-:W-:Y:S01]  /*1c00*/  ISETP.GT.U32.AND P5, PT, R0.reuse, R20, PT ;  /* 0x000000140000720c */ /* 0x040fe20003fa4070 */
[----:B------:R-:W-:-:S12]  /*1c10*/  IMAD R25, R0, R5, R25 ;  /* 0x0000000500197224 */ /* 0x000fd800078e0219 */
[----:B------:R-:W-:Y:S01]  /*1c20*/  @!P5 IMAD.IADD R20, R20, 0x1, -R0 ;  /* 0x000000011414d824 */ /* 0x000fe200078e0a00 */
[C---:B------:R-:W-:Y:S01]  /*1c30*/  ISETP.GT.U32.AND P5, PT, R0.reuse, R23, PT ;  /* 0x000000170000720c */ /* 0x040fe20003fa4070 */
[----:B------:R-:W-:Y:S01]  /*1c40*/  @!P1 IMAD.MOV R16, RZ, RZ, -R16 ;  /* 0x000000ffff109224 */ /* 0x000fe200078e0a10 */
[C---:B------:R-:W-:Y:S01]  /*1c50*/  ISETP.GT.U32.AND P3, PT, R0.reuse, R19, PT ;  /* 0x000000130000720c */ /* 0x040fe20003f64070 */
[----:B------:R-:W-:Y:S01]  /*1c60*/  @!P6 IMAD.MOV R14, RZ, RZ, -R14 ;  /* 0x000000ffff0ee224 */ /* 0x000fe200078e0a0e */
[----:B------:R-:W-:Y:S01]  /*1c70*/  ISETP.GT.U32.AND P6, PT, R0, R25, PT ;  /* 0x000000190000720c */ /* 0x000fe20003fc4070 */
[----:B------:R-:W-:-:S08]  /*1c80*/  @!P0 IMAD.MOV R17, RZ, RZ, -R17 ;  /* 0x000000ffff118224 */ /* 0x000fd000078e0a11 */
[----:B------:R-:W-:Y:S01]  /*1c90*/  @!P5 IMAD.IADD R23, R23, 0x1, -R0 ;  /* 0x000000011717d824 */ /* 0x000fe200078e0a00 */
[----:B------:R-:W-:-:S04]  /*1ca0*/  ISETP.GT.U32.AND P5, PT, R0, R22, PT ;  /* 0x000000160000720c */ /* 0x000fc80003fa4070 */
[C---:B------:R-:W-:Y:S01]  /*1cb0*/  ISETP.GT.U32.AND P1, PT, R0.reuse, R23, PT ;  /* 0x000000170000720c */ /* 0x040fe20003f24070 */
[----:B------:R-:W-:Y:S01]  /*1cc0*/  IMAD.MOV R5, RZ, RZ, -R12 ;  /* 0x000000ffff057224 */ /* 0x000fe200078e0a0c */
[C---:B------:R-:W-:Y:S01]  /*1cd0*/  ISETP.GT.U32.AND P0, PT, R0.reuse, R24, PT ;  /* 0x000000180000720c */ /* 0x040fe20003f04070 */
[----:B------:R-:W-:Y:S01]  /*1ce0*/  @!P3 IMAD.IADD R19, R19, 0x1, -R0 ;  /* 0x000000011313b824 */ /* 0x000fe200078e0a00 */
[----:B------:R-:W4:Y:S01]  /*1cf0*/  LDL.LU R12, [R1+0x97c] ;  /* 0x00097c00010c7983 */ /* 0x000f220000300800 */
[C---:B------:R-:W-:Y:S01]  /*1d00*/  IMAD R5, R0.reuse, R5, R10 ;  /* 0x0000000500057224 */ /* 0x040fe200078e020a */
[----:B------:R-:W-:-:S03]  /*1d10*/  ISETP.GT.U32.AND P3, PT, R0, R3, PT ;  /* 0x000000030000720c */ /* 0x000fc60003f64070 */
[----:B------:R-:W-:Y:S01]  /*1d20*/  @!P5 IMAD.IADD R22, R22, 0x1, -R0 ;  /* 0x000000011616d824 */ /* 0x000fe200078e0a00 */
[----:B------:R-:W-:-:S03]  /*1d30*/  ISETP.GT.U32.AND P5, PT, R0, R20, PT ;  /* 0x000000140000720c */ /* 0x000fc60003fa4070 */
[--C-:B------:R-:W-:Y:S01]  /*1d40*/  @!P1 IMAD.IADD R23, R23, 0x1, -R0.reuse ;  /* 0x0000000117179824 */ /* 0x100fe200078e0a00 */
[----:B------:R-:W-:Y:S01]  /*1d50*/  ISETP.GT.U32.AND P1, PT, R0, R4, PT ;  /* 0x000000040000720c */ /* 0x000fe20003f24070 */
[----:B------:R1:W-:Y:S01]  /*1d60*/  STL [R1+0x978], R11 ;  /* 0x0009780b01007387 */ /* 0x0003e20000100800 */
[--C-:B------:R-:W-:Y:S02]  /*1d70*/  @!P0 IMAD.IADD R24, R24, 0x1, -R0.reuse ;  /* 0x0000000118188824 */ /* 0x100fe400078e0a00 */
[----:B------:R-:W-:Y:S01]  /*1d80*/  @!P6 IMAD.IADD R25, R25, 0x1, -R0 ;  /* 0x000000011919e824 */ /* 0x000fe200078e0a00 */
[----:B-1----:R-:W1:Y:S01]  /*1d90*/  LDC.64 R10, c[0x0][0x3a0] ;  /* 0x0000e800ff0a7b82 */ /* 0x002e620000000a00 */
[----:B------:R-:W-:Y:S01]  /*1da0*/  @!P2 IMAD.MOV R18, RZ, RZ, -R18 ;  /* 0x000000ffff12a224 */ /* 0x000fe200078e0a12 */
[----:B------:R-:W-:Y:S02]  /*1db0*/  ISETP.GT.U32.AND P2, PT, R0, R22, PT ;  /* 0x000000160000720c */ /* 0x000fe40003f44070 */
[----:B------:R-:W-:-:S02]  /*1dc0*/  @!P5 IMAD.IADD R20, R20, 0x1, -R0 ;  /* 0x000000011414d824 */ /* 0x000fc400078e0a00 */
[--C-:B------:R-:W-:Y:S02]  /*1dd0*/  @!P3 IMAD.IADD R3, R3, 0x1, -R0.reuse ;  /* 0x000000010303b824 */ /* 0x100fe400078e0a00 */
[----:B------:R-:W-:-:S07]  /*1de0*/  @!P1 IMAD.IADD R4, R4, 0x1, -R0 ;  /* 0x0000000104049824 */ /* 0x000fce00078e0a00 */
[----:B------:R-:W-:Y:S01]  /*1df0*/  @!P2 IMAD.IADD R22, R22, 0x1, -R0 ;  /* 0x000000011616a824 */ /* 0x000fe200078e0a00 */
[----:B------:R-:W-:Y:S01]  /*1e00*/  ISETP.GE.AND P2, PT, R13, RZ, PT ;  /* 0x000000ff0d00720c */ /* 0x000fe20003f46270 */
[----:B-1----:R1:W-:Y:S01]  /*1e10*/  STL.64 [R1+0x2b0], R10 ;  /* 0x0002b00a01007387 */ /* 0x0023e20000100a00 */
[----:B------:R-:W-:Y:S01]  /*1e20*/  IMAD.MOV.U32 R13, RZ, RZ, R10 ;  /* 0x000000ffff0d7224 */ /* 0x000fe200078e000a */
[----:B------:R-:W-:Y:S01]  /*1e30*/  ISETP.GE.AND P5, PT, R28, RZ, PT ;  /* 0x000000ff1c00720c */ /* 0x000fe20003fa6270 */
[----:B-1----:R-:W1:Y:S01]  /*1e40*/  LDC.64 R10, c[0x0][0x3a8] ;  /* 0x0000ea00ff0a7b82 */ /* 0x002e620000000a00 */
[----:B------:R-:W-:-:S11]  /*1e50*/  ISETP.GE.AND P3, PT, R2, RZ, PT ;  /* 0x000000ff0200720c */ /* 0x000fd60003f66270 */
[----:B------:R-:W-:Y:S01]  /*1e60*/  @!P5 IMAD.MOV R22, RZ, RZ, -R22 ;  /* 0x000000ffff16d224 */ /* 0x000fe200078e0a16 */
[----:B------:R-:W-:Y:S01]  /*1e70*/  ISETP.GE.AND P5, PT, R6, RZ, PT ;  /* 0x000000ff0600720c */ /* 0x000fe20003fa6270 */
[----:B-1----:R-:W-:Y:S01]  /*1e80*/  IMAD.MOV.U32 R2, RZ, RZ, R10 ;  /* 0x000000ffff027224 */ /* 0x002fe200078e000a */
[----:B------:R1:W-:Y:S02]  /*1e90*/  STL.64 [R1+0x20], R10 ;  /* 0x0000200a01007387 */ /* 0x0003e40000100a00 */
[----:B-1----:R-:W-:Y:S02]  /*1ea0*/  VIADD R11, R13, 0x1f ;  /* 0x0000001f0d0b7836 */ /* 0x002fe40000000000 */
[----:B--2---:R-:W-:Y:S01]  /*1eb0*/  @!P4 IMAD.MOV R15, RZ, RZ, -R15 ;  /* 0x000000ffff0fc224 */ /* 0x004fe200078e0a0f */
[----:B------:R-:W-:Y:S02]  /*1ec0*/  ISETP.GT.U32.AND P4, PT, R0, R21, PT ;  /* 0x000000150000720c */ /* 0x000fe40003f84070 */
[----:B---3--:R-:W-:-:S11]  /*1ed0*/  ISETP.GE.AND P6, PT, R29, RZ, PT ;  /* 0x000000ff1d00720c */ /* 0x008fd60003fc6270 */
[----:B------:R-:W-:Y:S01]  /*1ee0*/  @!P4 IMAD.IADD R21, R21, 0x1, -R0 ;  /* 0x000000011515c824 */ /* 0x000fe200078e0a00 */
[----:B------:R-:W-:Y:S02]  /*1ef0*/  ISETP.GT.U32.AND P4, PT, R0, R5, PT ;  /* 0x000000050000720c */ /* 0x000fe40003f84070 */
[----:B----4-:R-:W-:Y:S01]  /*1f00*/  ISETP.GE.AND P0, PT, R26, RZ, PT ;  /* 0x000000ff1a00720c */ /* 0x010fe20003f06270 */
[----:B------:R-:W1:Y:S01]  /*1f10*/  S2R R29, SR_TID.X ;  /* 0x00000000001d7919 */ /* 0x000e620000002100 */
[----:B------:R-:W-:Y:S01]  /*1f20*/  @!P6 IMAD.MOV R20, RZ, RZ, -R20 ;  /* 0x000000ffff14e224 */ /* 0x000fe200078e0a14 */
[----:B------:R-:W-:-:S08]  /*1f30*/  ISETP.GT.U32.AND P6, PT, R0, R4, PT ;  /* 0x000000040000720c */ /* 0x000fd00003fc4070 */
[--C-:B------:R-:W-:Y:S01]  /*1f40*/  @!P4 IMAD.IADD R5, R5, 0x1, -R0.reuse ;  /* 0x000000010505c824 */ /* 0x100fe200078e0a00 */
[C---:B------:R-:W-:Y:S01]  /*1f50*/  ISETP.GT.U32.AND P4, PT, R0.reuse, R25, PT ;  /* 0x000000190000720c */ /* 0x040fe20003f84070 */
[----:B------:R-:W-:Y:S01]  /*1f60*/  @!P0 IMAD.MOV R19, RZ, RZ, -R19 ;  /* 0x000000ffff138224 */ /* 0x000fe200078e0a13 */
[C---:B------:R-:W-:Y:S02]  /*1f70*/  ISETP.GT.U32.AND P0, PT, R0.reuse, R3, PT ;  /* 0x000000030000720c */ /* 0x040fe40003f04070 */
[----:B------:R-:W-:Y:S01]  /*1f80*/  ISETP.GT.U32.AND P1, PT, R0, R5, PT ;  /* 0x000000050000720c */ /* 0x000fe20003f24070 */
[----:B------:R-:W-:-:S08]  /*1f90*/  @!P6 IMAD.IADD R4, R4, 0x1, -R0 ;  /* 0x000000010404e824 */ /* 0x000fd000078e0a00 */
[--C-:B------:R-:W-:Y:S02]  /*1fa0*/  @!P4 IMAD.IADD R25, R25, 0x1, -R0.reuse ;  /* 0x000000011919c824 */ /* 0x100fe400078e0a00 */
[--C-:B------:R-:W-:Y:S02]  /*1fb0*/  @!P0 IMAD.IADD R3, R3, 0x1, -R0.reuse ;  /* 0x0000000103038824 */ /* 0x100fe400078e0a00 */
[----:B------:R-:W-:Y:S02]  /*1fc0*/  @!P1 IMAD.IADD R5, R5, 0x1, -R0 ;  /* 0x0000000105059824 */ /* 0x000fe400078e0a00 */
[----:B------:R-:W2:Y:S01]  /*1fd0*/  S2R R0, SR_TID.X ;  /* 0x0000000000007919 */ /* 0x000ea20000002100 */
[----:B-1----:R-:W-:-:S04]  /*1fe0*/  SHF.R.U32.HI R28, RZ, 0x8, R29 ;  /* 0x00000008ff1c7819 */ /* 0x002fc8000001161d */
[----:B------:R-:W-:Y:S01]  /*1ff0*/  SGXT.U32 R6, R28, 0x1 ;  /* 0x000000011c06781a */ /* 0x000fe20000000000 */
[----:B------:R-:W-:Y:S01]  /*2000*/  @!P2 IMAD.MOV R21, RZ, RZ, -R21 ;  /* 0x000000ffff15a224 */ /* 0x000fe200078e0a15 */
[----:B------:R-:W-:Y:S01]  /*2010*/  ISETP.GE.AND P2, PT, R27, RZ, PT ;  /* 0x000000ff1b00720c */ /* 0x000fe20003f46270 */
[----:B------:R-:W3:Y:S02]  /*2020*/  LDL R28, [R1+0x76c] ;  /* 0x00076c00011c7983 */ /* 0x000ee40000100800 */
[----:B------:R-:W-:Y:S01]  /*2030*/  IMAD R6, R6, R2, RZ ;  /* 0x0000000206067224 */ /* 0x000fe200078e02ff */
[----:B------:R-:W-:-:S03]  /*2040*/  ISETP.GE.AND P4, PT, R9, RZ, PT ;  /* 0x000000ff0900720c */ /* 0x000fc60003f86270 */
[----:B------:R-:W-:Y:S01]  /*2050*/  IMAD R10, R2, 0x2, R6 ;  /* 0x00000002020a7824 */ /* 0x000fe200078e0206 */
[----:B------:R1:W-:Y:S01]  /*2060*/  STL [R1+0x75c], R6 ;  /* 0x00075c0601007387 */ /* 0x0003e20000100800 */
[----:B------:R-:W-:-:S03]  /*2070*/  ISETP.GE.AND P0, PT, R8, RZ, PT ;  /* 0x000000ff0800720c */ /* 0x000fc60003f06270 */
[----:B------:R-:W4:Y:S01]  /*2080*/  LDL.LU R9, [R1+0x34] ;  /* 0x0000340001097983 */ /* 0x000f220000300800 */
[----:B------:R-:W-:-:S03]  /*2090*/  ISETP.GE.AND P1, PT, R7, RZ, PT ;  /* 0x000000ff0700720c */ /* 0x000fc60003f26270 */
[----:B------:R1:W-:Y:S04]  /*20a0*/  STL [R1+0x310], R11 ;  /* 0x0003100b01007387 */ /* 0x0003e80000100800 */
[----:B------:R-:W3:Y:S01]  /*20b0*/  LDL.LU R8, [R1+0x30] ;  /* 0x0000300001087983 */ /* 0x000ee20000300800 */
[----:B--2---:R-:W-:-:S03]  /*20c0*/  SHF.R.U32.HI R0, RZ, 0x8, R0 ;  /* 0x00000008ff007819 */ /* 0x004fc60000011600 */
[----:B------:R-:W2:Y:S01]  /*20d0*/  LDL.LU R7, [R1+0x2c] ;  /* 0x00002c0001077983 */ /* 0x000ea20000300800 */
[----:B------:R-:W-:-:S03]  /*20e0*/  SGXT.U32 R0, R0, 0x1 ;  /* 0x000000010000781a */ /* 0x000fc60000000000 */
[----:B------:R1:W-:Y:S01]  /*20f0*/  STL [R1+0x734], R10 ;  /* 0x0007340a01007387 */ /* 0x0003e20000100800 */
[----:B------:R-:W-:-:S03]  /*2100*/  @!P2 IMAD.MOV R24, RZ, RZ, -R24 ;  /* 0x000000ffff18a224 */ /* 0x000fc600078e0a18 */
[----:B-1----:R-:W2:Y:S01]  /*2110*/  LDL.LU R6, [R1+0x28] ;  /* 0x0000280001067983 */ /* 0x002ea20000300800 */
[----:B------:R-:W-:-:S03]  /*2120*/  ISETP.GT.AND P6, PT, R11, 0x1f, PT ;  /* 0x0000001f0b00780c */ /* 0x000fc60003fc4270 */
[----:B------:R-:W2:Y:S01]  /*2130*/  LDL.LU R26, [R1+0x1c] ;  /* 0x00001c00011a7983 */ /* 0x000ea20000300800 */
[----:B------:R-:W-:-:S03]  /*2140*/  ISETP.GE.AND P2, PT, R0, R13, PT ;  /* 0x0000000d0000720c */ /* 0x000fc60003f46270 */
[----:B------:R-:W2:Y:S04]  /*2150*/  LDL.LU R27, [R1+0x18] ;  /* 0x00001800011b7983 */ /* 0x000ea80000300800 */
[----:B------:R-:W2:Y:S04]  /*2160*/  LDL.LU R29, [R1+0x14] ;  /* 0x00001400011d7983 */ /* 0x000ea80000300800 */
[----:B------:R-:W2:Y:S04]  /*2170*/  LDL.LU R11, [R1+0x978] ;  /* 0x00097800010b7983 */ /* 0x000ea80000300800 */
[----:B------:R-:W2:Y:S01]  /*2180*/  LDL.LU R13, [R1+0x974] ;  /* 0x00097400010d7983 */ /* 0x000ea20000300800 */
[----:B------:R-:W-:-:S02]  /*2190*/  IMAD R10, R2, 0x2, R10 ;  /* 0x00000002020a7824 */ /* 0x000fc400078e020a */
[----:B------:R-:W-:-:S03]  /*21a0*/  @!P4 IMAD.MOV R25, RZ, RZ, -R25 ;  /* 0x000000ffff19c224 */ /* 0x000fc600078e0a19 */
[----:B------:R1:W-:Y:S02]  /*21b0*/  STL [R1+0x73c], R10 ;  /* 0x00073c0a01007387 */ /* 0x0003e40000100800 */
[----:B-1----:R-:W-:-:S04]  /*21c0*/  IMAD R10, R2, 0x2, R10 ;  /* 0x00000002020a7824 */ /* 0x002fc800078e020a */
[----:B------:R-:W-:Y:S01]  /*21d0*/  IMAD R2, R2, 0x2, R10 ;  /* 0x0000000202027824 */ /* 0x000fe200078e020a */
[----:B------:R1:W-:Y:S04]  /*21e0*/  STL [R1+0x714], R10 ;  /* 0x0007140a01007387 */ /* 0x0003e80000100800 */
[----:B-1----:R-:W3:Y:S04]  /*21f0*/  LDL.LU R10, [R1+0x970] ;  /* 0x00097000010a7983 */ /* 0x002ee80000300800 */
[----:B------:R1:W-:Y:S04]  /*2200*/  STL [R1+0x738], R2 ;  /* 0x0007380201007387 */ /* 0x0003e80000100800 */
[----:B-1----:R-:W3:Y:S01]  /*2210*/  LDL.LU R2, [R1+0x96c] ;  /* 0x00096c0001027983 */ /* 0x002ee20000300800 */
[----:B--2---:R-:W-:-:S02]  /*2220*/  ISETP.NE.AND P4, PT, R13, RZ, PT ;  /* 0x000000ff0d00720c */ /* 0x004fc40003f85270 */
[----:B------:R-:W-:-:S04]  /*2230*/  LOP3.LUT R13, RZ, R13, RZ, 0x33, !PT ;  /* 0x0000000dff0d7212 */ /* 0x000fc800078e33ff */
[C---:B------:R-:W-:Y:S02]  /*2240*/  SEL R22, R13.reuse, R22, !P4 ;  /* 0x000000160d167207 */ /* 0x040fe40006000000 */
[C---:B----4-:R-:W-:Y:S02]  /*2250*/  SEL R9, R13.reuse, R9, !P4 ;  /* 0x000000090d097207 */ /* 0x050fe40006000000 */
[C---:B---3--:R-:W-:Y:S01]  /*2260*/  SEL R8, R13.reuse, R8, !P4 ;  /* 0x000000080d087207 */ /* 0x048fe20006000000 */
[----:B------:R1:W-:Y:S01]  /*2270*/  STL [R1+0x68], R22 ;  /* 0x0000681601007387 */ /* 0x0003e20000100800 */
[C---:B------:R-:W-:Y:S02]  /*2280*/  SEL R7, R13.reuse, R7, !P4 ;  /* 0x000000070d077207 */ /* 0x040fe40006000000 */
[C---:B------:R-:W-:Y:S02]  /*2290*/  SEL R6, R13.reuse, R6, !P4 ;  /* 0x000000060d067207 */ /* 0x040fe40006000000 */
[C---:B------:R-:W-:Y:S01]  /*22a0*/  SEL R26, R13.reuse, R26, !P4 ;  /* 0x0000001a0d1a7207 */ /* 0x040fe20006000000 */
[----:B-1----:R-:W2:Y:S04]  /*22b0*/  LDL.LU R22, [R1] ;  /* 0x0000000001167983 */ /* 0x002ea80000300800 */
[----:B------:R1:W-:Y:S01]  /*22c0*/  STL [R1+0x58], R9 ;  /* 0x0000580901007387 */ /* 0x0003e20000100800 */
[----:B------:R-:W-:-:S02]  /*22d0*/  SEL R27, R13, R27, !P4 ;  /* 0x0000001b0d1b7207 */ /* 0x000fc40006000000 */
[C---:B------:R-:W-:Y:S01]  /*22e0*/  SEL R29, R13.reuse, R29, !P4 ;  /* 0x0000001d0d1d7207 */ /* 0x040fe20006000000 */
[----:B-1----:R-:W3:Y:S04]  /*22f0*/  LDL.LU R9, [R1+0x968] ;  /* 0x0009680001097983 */ /* 0x002ee80000300800 */
[----:B------:R1:W-:Y:S04]  /*2300*/  STL [R1+0x5c], R8 ;  /* 0x00005c0801007387 */ /* 0x0003e80000100800 */
[----:B-1----:R-:W4:Y:S04]  /*2310*/  LDL.LU R8, [R1+0x964] ;  /* 0x0009640001087983 */ /* 0x002f280000300800 */
        /* <DEDUP_REMOVED lines=9> */
[----:B-1----:R-:W4:Y:S01]  /*23b0*/  LDL.LU R29, [R1+0x950] ;  /* 0x00095000011d7983 */ /* 0x002f220000300800 */
[----:B------:R-:W-:-:S02]  /*23c0*/  SEL R10, R13, R10, !P4 ;  /* 0x0000000a0d0a7207 */ /* 0x000fc40006000000 */
[C---:B------:R-:W-:Y:S01]  /*23d0*/  SEL R11, R13.reuse, R11, !P4 ;  /* 0x0000000b0d0b7207 */ /* 0x040fe20006000000 */
[----:B------:R-:W-:Y:S01]  /*23e0*/  @!P3 IMAD.MOV R23, RZ, RZ, -R23 ;  /* 0x000000ffff17b224 */ /* 0x000fe200078e0a17 */
[----:B--2---:R-:W-:-:S05]  /*23f0*/  SEL R22, R13, R22, !P4 ;  /* 0x000000160d167207 */ /* 0x004fca0006000000 */
[----:B------:R1:W-:Y:S01]  /*2400*/  STL [R1+0x44], R22 ;  /* 0x0000441601007387 */ /* 0x0003e20000100800 */
[C---:B---3--:R-:W-:Y:S02]  /*2410*/  SEL R9, R13.reuse, R9, !P4 ;  /* 0x000000090d097207 */ /* 0x048fe40006000000 */
[C---:B----4-:R-:W-:Y:S02]  /*2420*/  SEL R6, R13.reuse, R6, !P4 ;  /* 0x000000060d067207 */ /* 0x050fe40006000000 */
[C---:B-1----:R-:W-:Y:S02]  /*2430*/  SEL R22, R13.reuse, R26, !P4 ;  /* 0x0000001a0d167207 */ /* 0x042fe40006000000 */
[C---:B------:R-:W-:Y:S02]  /*2440*/  SEL R27, R13.reuse, R27, !P4 ;  /* 0x0000001b0d1b7207 */ /* 0x040fe40006000000 */
[----:B------:R-:W-:-:S05]  /*2450*/  SEL R29, R13, R29, !P4 ;  /* 0x0000001d0d1d7207 */ /* 0x000fca0006000000 */
[----:B------:R-:W-:Y:S04]  /*2460*/  STL [R1+0x18], R29 ;  /* 0x0000181d01007387 */ /* 0x000fe80000100800 */
[----:B------:R-:W2:Y:S04]  /*2470*/  LDL R26, [R1+0x738] ;  /* 0x00073800011a7983 */ /* 0x000ea80000100800 */
[----:B------:R1:W-:Y:S04]  /*2480*/  STL [R1+0x10], R27 ;  /* 0x0000101b01007387 */ /* 0x0003e80000100800 */
[----:B------:R-:W-:Y:S01]  /*2490*/  STL [R1+0x14], R22 ;  /* 0x0000141601007387 */ /* 0x000fe20000100800 */
[----:B-1----:R-:W-:-:S05]  /*24a0*/  SEL R27, R13, R7, !P4 ;  /* 0x000000070d1b7207 */ /* 0x002fca0006000000 */
[----:B------:R-:W-:Y:S04]  /*24b0*/  STL [R1+0x948], R27 ;  /* 0x0009481b01007387 */ /* 0x000fe80000100800 */
[----:B------:R1:W-:Y:S01]  /*24c0*/  STL [R1+0xc], R6 ;  /* 0x00000c0601007387 */ /* 0x0003e20000100800 */
[----:B------:R-:W-:-:S03]  /*24d0*/  SEL R7, R13, R15, !P4 ;  /* 0x0000000f0d077207 */ /* 0x000fc60006000000 */
[----:B------:R-:W-:Y:S01]  /*24e0*/  STL [R1+0x944], R9 ;  /* 0x0009440901007387 */ /* 0x000fe20000100800 */
[C---:B-1----:R-:W-:Y:S02]  /*24f0*/  SEL R6, R13.reuse, R8, !P4 ;  /* 0x000000080d067207 */ /* 0x042fe40006000000 */
[----:B------:R-:W-:-:S03]  /*2500*/  SEL R29, R13, R14, !P4 ;  /* 0x0000000e0d1d7207 */ /* 0x000fc60006000000 */
[----:B------:R1:W-:Y:S04]  /*2510*/  STL [R1+0x8], R6 ;  /* 0x0000080601007387 */ /* 0x0003e80000100800 */
[----:B------:R3:W-:Y:S01]  /*2520*/  STL [R1+0x94c], R10 ;  /* 0x00094c0a01007387 */ /* 0x0007e20000100800 */
[C---:B------:R-:W-:Y:S02]  /*2530*/  SEL R8, R13.reuse, R17, !P4 ;  /* 0x000000110d087207 */ /* 0x040fe40006000000 */
[C---:B-1----:R-:W-:Y:S01]  /*2540*/  SEL R6, R13.reuse, R16, !P4 ;  /* 0x000000100d067207 */ /* 0x042fe20006000000 */
[----:B---3--:R-:W2:Y:S04]  /*2550*/  LDL R10, [R1+0x20] ;  /* 0x00002000010a7983 */ /* 0x008ea80000100800 */
[----:B------:R-:W-:Y:S04]  /*2560*/  STL [R1+0x940], R11 ;  /* 0x0009400b01007387 */ /* 0x000fe80000100800 */
[----:B------:R-:W3:Y:S04]  /*2570*/  LDL R14, [R1+0x2b0] ;  /* 0x0002b000010e7983 */ /* 0x000ee80000100800 */
[----:B------:R1:W-:Y:S04]  /*2580*/  STL [R1+0x4c], R7 ;  /* 0x00004c0701007387 */ /* 0x0003e80000100800 */
[----:B------:R4:W-:Y:S01]  /*2590*/  STL [R1+0x74], R6 ;  /* 0x0000740601007387 */ /* 0x0009e20000100800 */
[----:B-1----:R-:W-:-:S03]  /*25a0*/  SEL R7, R13, R18, !P4 ;  /* 0x000000120d077207 */ /* 0x002fc60006000000 */
[----:B------:R1:W-:Y:S01]  /*25b0*/  STL [R1+0x84], R8 ;  /* 0x0000840801007387 */ /* 0x0003e20000100800 */
[----:B----4-:R-:W-:-:S03]  /*25c0*/  SEL R6, R13, R19, !P4 ;  /* 0x000000130d067207 */ /* 0x010fc60006000000 */
[----:B------:R4:W-:Y:S01]  /*25d0*/  STL [R1+0x94], R7 ;  /* 0x0000940701007387 */ /* 0x0009e20000100800 */
[----:B-1----:R-:W-:-:S03]  /*25e0*/  SEL R8, R13, R20, !P4 ;  /* 0x000000140d087207 */ /* 0x002fc60006000000 */
[----:B------:R1:W-:Y:S01]  /*25f0*/  STL [R1+0xa4], R6 ;  /* 0x0000a40601007387 */ /* 0x0003e20000100800 */
[----:B----4-:R-:W-:-:S03]  /*2600*/  SEL R7, R13, R21, !P4 ;  /* 0x000000150d077207 */ /* 0x010fc60006000000 */
[----:B------:R4:W-:Y:S04]  /*2610*/  STL [R1+0xb4], R8 ;  /* 0x0000b40801007387 */ /* 0x0009e80000100800 */
[----:B------:R4:W-:Y:S01]  /*2620*/  STL [R1+0xc4], R7 ;  /* 0x0000c40701007387 */ /* 0x0009e20000100800 */
[C---:B-1----:R-:W-:Y:S02]  /*2630*/  SEL R6, R13.reuse, R23, !P4 ;  /* 0x000000170d067207 */ /* 0x042fe40006000000 */
[----:B----4-:R-:W-:-:S03]  /*2640*/  SEL R8, R13, R24, !P4 ;  /* 0x000000180d087207 */ /* 0x010fc60006000000 */
[----:B------:R-:W-:Y:S01]  /*2650*/  STL [R1+0xd4], R6 ;  /* 0x0000d40601007387 */ /* 0x000fe20000100800 */
[----:B------:R-:W-:-:S03]  /*2660*/  SEL R7, R13, R25, !P4 ;  /* 0x000000190d077207 */ /* 0x000fc60006000000 */
[----:B------:R-:W-:Y:S04]  /*2670*/  STL [R1+0xe4], R8 ;  /* 0x0000e40801007387 */ /* 0x000fe80000100800 */
[----:B------:R-:W-:Y:S04]  /*2680*/  STL [R1+0xf4], R7 ;  /* 0x0000f40701007387 */ /* 0x000fe80000100800 */
[----:B------:R-:W4:Y:S01]  /*2690*/  LDL.LU R11, [R1+0x2b4] ;  /* 0x0002b400010b7983 */ /* 0x000f220000300800 */
[----:B------:R-:W-:Y:S01]  /*26a0*/  @!P5 IMAD.MOV R3, RZ, RZ, -R3 ;  /* 0x000000ffff03d224 */ /* 0x000fe200078e0a03 */
[----:B------:R-:W-:Y:S01]  /*26b0*/  SEL R0, RZ, 0x4, !P6 ;  /* 0x00000004ff007807 */ /* 0x000fe20007000000 */
[----:B------:R-:W-:Y:S01]  /*26c0*/  @!P0 IMAD.MOV R4, RZ, RZ, -R4 ;  /* 0x000000ffff048224 */ /* 0x000fe200078e0a04 */
[----:B------:R-:W-:Y:S01]  /*26d0*/  ISETP.GE.AND P6, PT, R28, RZ, PT ;  /* 0x000000ff1c00720c */ /* 0x000fe20003fc6270 */
[----:B------:R-:W-:Y:S01]  /*26e0*/  @!P1 IMAD.MOV R5, RZ, RZ, -R5 ;  /* 0x000000ffff059224 */ /* 0x000fe200078e0a05 */
[----:B------:R-:W-:-:S02]  /*26f0*/  SEL R3, R13, R3, !P4 ;  /* 0x000000030d037207 */ /* 0x000fc40006000000 */
[----:B------:R-:W-:Y:S02]  /*2700*/  ISETP.NE.AND P3, PT, R12, RZ, PT ;  /* 0x000000ff0c00720c */ /* 0x000fe40003f65270 */
[C---:B------:R-:W-:Y:S01]  /*2710*/  SEL R4, R13.reuse, R4, !P4 ;  /* 0x000000040d047207 */ /* 0x040fe20006000000 */
[----:B------:R1:W-:Y:S04]  /*2720*/  STL [R1+0x104], R3 ;  /* 0x0001040301007387 */ /* 0x0003e80000100800 */
[----:B------:R-:W-:Y:S01]  /*2730*/  STL [R1+0x114], R4 ;  /* 0x0001140401007387 */ /* 0x000fe20000100800 */
[----:B-1----:R-:W-:Y:S01]  /*2740*/  SEL R3, R13, R5, !P4 ;  /* 0x000000050d037207 */ /* 0x002fe20006000000 */
[----:B------:R-:W-:-:S04]  /*2750*/  @!P6 IMAD.MOV R2, RZ, RZ, -R2 ;  /* 0x000000ffff02e224 */ /* 0x000fc800078e0a02 */
[----:B------:R-:W-:Y:S01]  /*2760*/  @!P3 LOP3.LUT R2, RZ, R12, RZ, 0x33, !PT ;  /* 0x0000000cff02b212 */ /* 0x000fe200078e33ff */
[----:B------:R1:W-:Y:S01]  /*2770*/  STL [R1+0x124], R3 ;  /* 0x0001240301007387 */ /* 0x0003e20000100800 */
[----:B--2---:R-:W-:-:S04]  /*2780*/  IMAD R7, R10, 0x2, R26 ;  /* 0x000000020a077824 */ /* 0x004fc800078e021a */
[C---:B------:R-:W-:Y:S01]  /*2790*/  IMAD R15, R10.reuse, 0x2, R7 ;  /* 0x000000020a0f7824 */ /* 0x040fe200078e0207 */
[----:B------:R-:W-:Y:S03]  /*27a0*/  STL [R1+0x2b8], R7 ;  /* 0x0002b80701007387 */ /* 0x000fe60000100800 */
[C---:B------:R-:W-:Y:S01]  /*27b0*/  IMAD R25, R10.reuse, 0x2, R15 ;  /* 0x000000020a197824 */ /* 0x040fe200078e020f */
[----:B------:R-:W-:Y:S03]  /*27c0*/  STL [R1+0x2bc], R15 ;  /* 0x0002bc0f01007387 */ /* 0x000fe60000100800 */
[C---:B------:R-:W-:Y:S01]  /*27d0*/  IMAD R27, R10.reuse, 0x2, R25 ;  /* 0x000000020a1b7824 */ /* 0x040fe200078e0219 */
[----:B------:R-:W2:Y:S03]  /*27e0*/  LDL R22, [R1+0x24] ;  /* 0x0000240001167983 */ /* 0x000ea60000100800 */
[----:B------:R-:W-:Y:S01]  /*27f0*/  IMAD R9, R10, 0x2, R27 ;  /* 0x000000020a097824 */ /* 0x000fe200078e021b */
[----:B------:R-:W-:Y:S04]  /*2800*/  STL [R1+0x304], R25 ;  /* 0x0003041901007387 */ /* 0x000fe80000100800 */
[----:B------:R-:W-:Y:S04]  /*2810*/  STL [R1+0x308], R27 ;  /* 0x0003081b01007387 */ /* 0x000fe80000100800 */
[----:B------:R-:W-:Y:S01]  /*2820*/  STL [R1+0x300], R9 ;  /* 0x0003000901007387 */ /* 0x000fe20000100800 */
[----:B----4-:R-:W-:-:S05]  /*2830*/  IMAD R5, R2, R11, RZ ;  /* 0x0000000b02057224 */ /* 0x010fca00078e02ff */
[----:B------:R-:W-:Y:S04]  /*2840*/  STL [R1+0x390], R5 ;  /* 0x0003900501007387 */ /* 0x000fe80000100800 */
[----:B------:R-:W4:Y:S01]  /*2850*/  LDL R24, [R1+0x75c] ;  /* 0x00075c0001187983 */ /* 0x000f220000100800 */
[----:B------:R-:W1:Y:S01]  /*2860*/  S2R R6, SR_TID.X ;  /* 0x0000000000067919 */ /* 0x000e620000002100 */
[----:B------:R-:W-:Y:S01]  /*2870*/  SEL R28, R0, RZ, !P2 ;  /* 0x000000ff001c7207 */ /* 0x000fe20005000000 */
[----:B------:R-:W-:Y:S01]  /*2880*/  IMAD R11, R10, 0x2, R9 ;  /* 0x000000020a0b7824 */ /* 0x000fe200078e0209 */
[----:B------:R-:W4:Y:S02]  /*2890*/  LDL R17, [R1+0x734] ;  /* 0x0007340001117983 */ /* 0x000f240000100800 */
[----:B------:R-:W-:Y:S01]  /*28a0*/  ISETP.NE.U32.AND P0, PT, R28, RZ, PT ;  /* 0x000000ff1c00720c */ /* 0x000fe20003f05070 */
[----:B------:R-:W-:Y:S01]  /*28b0*/  IMAD R28, R10, 0x2, R11 ;  /* 0x000000020a1c7824 */ /* 0x000fe200078e020b */
[----:B-1----:R-:W-:-:S04]  /*28c0*/  SHF.R.U32.HI R16, RZ, 0x8, R6 ;  /* 0x00000008ff107819 */ /* 0x002fc80000011606 */
[----:B------:R-:W-:-:S04]  /*28d0*/  SGXT.U32 R16, R16, 0x1 ;  /* 0x000000011010781a */ /* 0x000fc80000000000 */
[C---:B------:R-:W-:Y:S02]  /*28e0*/  LOP3.LUT R3, R16.reuse, 0x4, RZ, 0xfc, !PT ;  /* 0x0000000410037812 */ /* 0x040fe400078efcff */
[C---:B------:R-:W-:Y:S02]  /*28f0*/  LOP3.LUT R4, R16.reuse, 0x8, RZ, 0xfc, !PT ;  /* 0x0000000810047812 */ /* 0x040fe400078efcff */
[-C--:B---3--:R-:W-:Y:S02]  /*2900*/  ISETP.GE.AND P1, PT, R3, R14.reuse, PT ;  /* 0x0000000e0300720c */ /* 0x088fe40003f26270 */
[----:B------:R-:W-:Y:S02]  /*2910*/  LOP3.LUT R3, R16, 0xc, RZ, 0xfc, !PT ;  /* 0x0000000c10037812 */ /* 0x000fe400078efcff */
[----:B------:R-:W-:Y:S02]  /*2920*/  ISETP.GE.AND P2, PT, R4, R14, PT ;  /* 0x0000000e0400720c */ /* 0x000fe40003f46270 */
[----:B------:R-:W-:-:S02]  /*2930*/  SEL R4, R0, RZ, !P1 ;  /* 0x000000ff00047207 */ /* 0x000fc40004800000 */
[-C--:B------:R-:W-:Y:S02]  /*2940*/  ISETP.GE.AND P3, PT, R3, R14.reuse, PT ;  /* 0x0000000e0300720c */ /* 0x080fe40003f66270 */
[----:B------:R-:W-:Y:S02]  /*2950*/  ISETP.NE.U32.AND P1, PT, R4, RZ, PT ;  /* 0x000000ff0400720c */ /* 0x000fe40003f25070 */
[----:B------:R-:W-:Y:S02]  /*2960*/  SEL R4, R0, RZ, !P3 ;  /* 0x000000ff00047207 */ /* 0x000fe40005800000 */
[----:B------:R-:W-:Y:S02]  /*2970*/  LOP3.LUT R8, R16, 0x10, RZ, 0xfc, !PT ;  /* 0x0000001010087812 */ /* 0x000fe400078efcff */
[----:B------:R-:W-:Y:S02]  /*2980*/  SEL R3, R0, RZ, !P2 ;  /* 0x000000ff00037207 */ /* 0x000fe40005000000 */
[----:B------:R-:W-:Y:S01]  /*2990*/  ISETP.NE.U32.AND P5, PT, R4, RZ, PT ;  /* 0x000000ff0400720c */ /* 0x000fe20003fa5070 */
[----:B------:R-:W-:Y:S01]  /*29a0*/  IMAD.SHL.U32 R4, R5, 0x4, RZ ;  /* 0x0000000405047824 */ /* 0x000fe200078e00ff */
[----:B------:R-:W-:-:S02]  /*29b0*/  ISETP.GE.AND P2, PT, R8, R14, PT ;  /* 0x0000000e0800720c */ /* 0x000fc40003f46270 */
[----:B------:R-:W3:Y:S01]  /*29c0*/  LDL R8, [R1+0x73c] ;  /* 0x00073c0001087983 */ /* 0x000ee20000100800 */
[----:B------:R-:W-:Y:S01]  /*29d0*/  ISETP.NE.U32.AND P6, PT, R3, RZ, PT ;  /* 0x000000ff0300720c */ /* 0x000fe20003fc5070 */
[----:B------:R-:W-:Y:S02]  /*29e0*/  IMAD R3, R10, 0x2, R28 ;  /* 0x000000020a037824 */ /* 0x000fe400078e021c */
[----:B------:R-:W-:Y:S01]  /*29f0*/  STL [R1+0x2b4], R11 ;  /* 0x0002b40b01007387 */ /* 0x000fe20000100800 */
[----:B------:R-:W-:-:S03]  /*2a00*/  SEL R2, R0, RZ, !P2 ;  /* 0x000000ff00027207 */ /* 0x000fc60005000000 */
[----:B------:R-:W-:Y:S01]  /*2a10*/  STL [R1+0x908], R0 ;  /* 0x0009080001007387 */ /* 0x000fe20000100800 */
[----:B------:R-:W-:-:S03]  /*2a20*/  LOP3.LUT R12, R6, 0x1f, RZ, 0xc0, !PT ;  /* 0x0000001f060c7812 */ /* 0x000fc600078ec0ff */
[----:B------:R-:W-:Y:S01]  /*2a30*/  STL [R1+0x30c], R28 ;  /* 0x00030c1c01007387 */ /* 0x000fe20000100800 */
[----:B------:R-:W-:-:S03]  /*2a40*/  IMAD R6, R10, 0x2, R3 ;  /* 0x000000020a067824 */ /* 0x000fc600078e0203 */
[----:B------:R1:W-:Y:S01]  /*2a50*/  STL [R1+0x3a0], R4 ;  /* 0x0003a00401007387 */ /* 0x0003e20000100800 */
[----:B------:R-:W-:Y:S01]  /*2a60*/  ISETP.NE.U32.AND P4, PT, R2, RZ, PT ;  /* 0x000000ff0200720c */ /* 0x000fe20003f85070 */
[----:B------:R-:W-:Y:S02]  /*2a70*/  IMAD R2, R10, 0x2, R6 ;  /* 0x000000020a027824 */ /* 0x000fe400078e0206 */
[----:B------:R-:W3:Y:S01]  /*2a80*/  LDL R14, [R1+0x714] ;  /* 0x00071400010e7983 */ /* 0x000ee20000100800 */
[----:B-1----:R-:W-:-:S04]  /*2a90*/  IADD3 R4, P2, PT, R4, UR12, RZ ;  /* 0x0000000c04047c10 */ /* 0x002fc8000ff5e0ff */
[----:B------:R-:W-:Y:S01]  /*2aa0*/  LEA.HI.X.SX32 R5, R5, UR13, 0x2, P2 ;  /* 0x0000000d05057c11 */ /* 0x000fe200090f16ff */
[----:B--2---:R-:W-:Y:S01]  /*2ab0*/  IMAD R0, R12, R22, RZ ;  /* 0x000000160c007224 */ /* 0x004fe200078e02ff */
[CC--:B------:R-:W-:Y:S02]  /*2ac0*/  LEA R22, P2, R3.reuse, R4.reuse, 0x2 ;  /* 0x0000000403167211 */ /* 0x0c0fe400078410ff */
[-C--:B------:R-:W-:Y:S02]  /*2ad0*/  LEA R12, P3, R6, R4.reuse, 0x2 ;  /* 0x00000004060c7211 */ /* 0x080fe400078610ff */
[-C--:B------:R-:W-:Y:S02]  /*2ae0*/  LEA.HI.X.SX32 R23, R3, R5.reuse, 0x2, P2 ;  /* 0x0000000503177211 */ /* 0x080fe400010f16ff */
[----:B------:R-:W-:Y:S01]  /*2af0*/  LEA R20, P2, R2, R4, 0x2 ;  /* 0x0000000402147211 */ /* 0x000fe200078410ff */
[----:B------:R-:W-:Y:S01]  /*2b00*/  STL [R1+0x328], R0 ;  /* 0x0003280001007387 */ /* 0x000fe20000100800 */
[----:B------:R-:W-:-:S02]  /*2b10*/  LEA.HI.X.SX32 R13, R6, R5, 0x2, P3 ;  /* 0x00000005060d7211 */ /* 0x000fc400018f16ff */
[----:B------:R-:W-:Y:S01]  /*2b20*/  LEA.HI.X.SX32 R21, R2, R5, 0x2, P2 ;  /* 0x0000000502157211 */ /* 0x000fe200010f16ff */
[----:B------:R4:W-:Y:S04]  /*2b30*/  STL.64 [R1+0x8f0], R22 ;  /* 0x0008f01601007387 */ /* 0x0009e80000100a00 */
[----:B------:R-:W-:Y:S04]  /*2b40*/  STL.64 [R1+0x8d0], R12 ;  /* 0x0008d00c01007387 */ /* 0x000fe80000100a00 */
[----:B------:R1:W-:Y:S01]  /*2b50*/  STL.64 [R1+0x8f8], R20 ;  /* 0x0008f81401007387 */ /* 0x0003e20000100a00 */
[----:B----4-:R-:W-:-:S05]  /*2b60*/  LEA R22, P3, R24, R4, 0x2 ;  /* 0x0000000418167211 */ /* 0x010fca00078610ff */
[----:B------:R3:W-:Y:S04]  /*2b70*/  STL [R1+0x38], R22 ;  /* 0x0000381601007387 */ /* 0x0007e80000100800 */
[----:B-1----:R-:W2:Y:S01]  /*2b80*/  LDL.64 R20, [R1+0x38] ;  /* 0x0000380001147983 */ /* 0x002ea20000100a00 */
[CC--:B------:R-:W-:Y:S01]  /*2b90*/  LEA R18, P2, R17.reuse, R4.reuse, 0x2 ;  /* 0x0000000411127211 */ /* 0x0c0fe200078410ff */
[----:B------:R-:W-:Y:S02]  /*2ba0*/  IMAD R2, R10, 0x2, R2 ;  /* 0x000000020a027824 */ /* 0x000fe400078e0202 */
[----:B------:R-:W-:Y:S01]  /*2bb0*/  IMAD.SHL.U32 R3, R0, 0x4, RZ ;  /* 0x0000000400037824 */ /* 0x000fe200078e00ff */
[----:B------:R-:W-:Y:S01]  /*2bc0*/  LEA.HI.X.SX32 R19, R17, R5, 0x2, P2 ;  /* 0x0000000511137211 */ /* 0x000fe200010f16ff */
[----:B------:R-:W4:Y:S01]  /*2bd0*/  LDL.LU R10, [R1+0x94c] ;  /* 0x00094c00010a7983 */ /* 0x000f220000300800 */
[----:B------:R-:W-:-:S04]  /*2be0*/  LEA R12, P2, R2, R4, 0x2 ;  /* 0x00000004020c7211 */ /* 0x000fc800078410ff */
[-C--:B------:R-:W-:Y:S02]  /*2bf0*/  LEA.HI.X.SX32 R13, R2, R5.reuse, 0x2, P2 ;  /* 0x00000005020d7211 */ /* 0x080fe400010f16ff */
[----:B--2---:R-:W-:Y:S01]  /*2c00*/  LEA.HI.X.SX32 R21, R24, R5, 0x2, P3 ;  /* 0x0000000518157211 */ /* 0x004fe200018f16ff */
[----:B------:R-:W-:Y:S01]  /*2c10*/  IMAD.MOV.U32 R20, RZ, RZ, R22 ;  /* 0x000000ffff147224 */ /* 0x000fe200078e0016 */
[----:B---3--:R-:W-:-:S03]  /*2c20*/  LEA R22, P3, R8, R4, 0x2 ;  /* 0x0000000408167211 */ /* 0x008fc600078610ff */
[----:B------:R-:W-:Y:S01]  /*2c30*/  STL [R1+0x3c], R21 ;  /* 0x00003c1501007387 */ /* 0x000fe20000100800 */
[----:B------:R-:W-:-:S03]  /*2c40*/  LEA.HI.X.SX32 R23, R8, R5, 0x2, P3 ;  /* 0x0000000508177211 */ /* 0x000fc600018f16ff */
[----:B------:R-:W-:Y:S01]  /*2c50*/  STL.64 [R1+0x900], R20 ;  /* 0x0009001401007387 */ /* 0x000fe20000100a00 */
[----:B------:R-:W-:-:S03]  /*2c60*/  IADD3 R8, P3, PT, R3, UR14, RZ ;  /* 0x0000000e03087c10 */ /* 0x000fc6000ff7e0ff */
[----:B------:R-:W-:Y:S04]  /*2c70*/  STL.64 [R1+0x30], R18 ;  /* 0x0000301201007387 */ /* 0x000fe80000100a00 */
[----:B------:R1:W-:Y:S04]  /*2c80*/  STL [R1+0x7b4], R3 ;  /* 0x0007b40301007387 */ /* 0x0003e80000100800 */
[----:B-1----:R-:W2:Y:S04]  /*2c90*/  LDL.LU R3, [R1+0x68] ;  /* 0x0000680001037983 */ /* 0x002ea80000300800 */
[----:B------:R-:W-:Y:S04]  /*2ca0*/  STL.64 [R1+0x28], R22 ;  /* 0x0000281601007387 */ /* 0x000fe80000100a00 */
[----:B------:R1:W-:Y:S04]  /*2cb0*/  STL [R1+0x910], R22 ;  /* 0x0009101601007387 */ /* 0x0003e80000100800 */
[----:B------:R3:W-:Y:S04]  /*2cc0*/  STL.64 [R1+0x60], R12 ;  /* 0x0000600c01007387 */ /* 0x0007e80000100a00 */
[----:B-1----:R-:W4:Y:S01]  /*2cd0*/  LDL.LU R22, [R1+0x58] ;  /* 0x0000580001167983 */ /* 0x002f220000300800 */
[----:B---3--:R-:W-:-:S02]  /*2ce0*/  LEA R12, P2, R14, R4, 0x2 ;  /* 0x000000040e0c7211 */ /* 0x008fc400078410ff */
[----:B------:R-:W-:Y:S02]  /*2cf0*/  LOP3.LUT R13, R16, 0x14, RZ, 0xfc, !PT ;  /* 0x00000014100d7812 */ /* 0x000fe400078efcff */
[----:B------:R-:W-:Y:S01]  /*2d00*/  LEA.HI.X.SX32 R13, R14, R5, 0x2, P2 ;  /* 0x000000050e0d7211 */ /* 0x000fe200010f16ff */
[----:B------:R-:W-:Y:S01]  /*2d10*/  STL [R1+0x90c], R23 ;  /* 0x00090c1701007387 */ /* 0x000fe20000100800 */
[----:B------:R-:W-:-:S03]  /*2d20*/  LEA R18, P2, R26, R4, 0x2 ;  /* 0x000000041a127211 */ /* 0x000fc600078410ff */
[----:B------:R1:W-:Y:S01]  /*2d30*/  STL.64 [R1], R12 ;  /* 0x0000000c01007387 */ /* 0x0003e20000100a00 */
[----:B------:R-:W-:Y:S01]  /*2d40*/  LOP3.LUT R6, R16, 0x18, RZ, 0xfc, !PT ;  /* 0x0000001810067812 */ /* 0x000fe200078efcff */
[----:B------:R-:W-:Y:S01]  /*2d50*/  IMAD.SHL.U32 R6, R15, 0x4, RZ ;  /* 0x000000040f067824 */ /* 0x000fe200078e00ff */
[----:B------:R-:W-:Y:S01]  /*2d60*/  LEA.HI.X.SX32 R19, R26, R5, 0x2, P2 ;  /* 0x000000051a137211 */ /* 0x000fe200010f16ff */
[----:B------:R-:W-:Y:S01]  /*2d70*/  IMAD.SHL.U32 R14, R25, 0x4, RZ ;  /* 0x00000004190e7824 */ /* 0x000fe200078e00ff */
[----:B------:R-:W-:Y:S01]  /*2d80*/  LEA.HI.X.SX32 R2, R0, UR15, 0x2, P3 ;  /* 0x0000000f00027c11 */ /* 0x000fe200098f16ff */
[----:B-1----:R-:W-:Y:S02]  /*2d90*/  IMAD.SHL.U32 R12, R7, 0x4, RZ ;  /* 0x00000004070c7824 */ /* 0x002fe400078e00ff */
[----:B------:R-:W-:-:S03]  /*2da0*/  IMAD.SHL.U32 R24, R27, 0x4, RZ ;  /* 0x000000041b187824 */ /* 0x000fc600078e00ff */
[----:B------:R1:W-:Y:S01]  /*2db0*/  STL [R1+0x758], R12 ;  /* 0x0007580c01007387 */ /* 0x0003e20000100800 */
[----:B------:R-:W-:-:S03]  /*2dc0*/  IADD3 R16, P2, PT, R12, R4, RZ ;  /* 0x000000040c107210 */ /* 0x000fc60007f5e0ff */
[----:B------:R-:W3:Y:S01]  /*2dd0*/  LDL R0, [R1+0x54] ;  /* 0x0000540001007983 */ /* 0x000ee20000100800 */
[----:B------:R-:W-:-:S03]  /*2de0*/  LEA.HI.X.SX32 R17, R7, R5, 0x2, P2 ;  /* 0x0000000507117211 */ /* 0x000fc600010f16ff */
[----:B------:R1:W-:Y:S04]  /*2df0*/  STL [R1+0x754], R6 ;  /* 0x0007540601007387 */ /* 0x0003e80000100800 */
[----:B------:R-:W-:Y:S01]  /*2e00*/  STL [R1+0x918], R18 ;  /* 0x0009181201007387 */ /* 0x000fe20000100800 */
[----:B-1----:R-:W-:-:S03]  /*2e10*/  IMAD.SHL.U32 R12, R9, 0x4, RZ ;  /* 0x00000004090c7824 */ /* 0x002fc600078e00ff */
[----:B------:R-:W-:Y:S01]  /*2e20*/  STL [R1+0x750], R14 ;  /* 0x0007500e01007387 */ /* 0x000fe20000100800 */
[----:B------:R-:W-:-:S03]  /*2e30*/  IMAD.SHL.U32 R26, R11, 0x4, RZ ;  /* 0x000000040b1a7824 */ /* 0x000fc600078e00ff */
[----:B------:R1:W-:Y:S04]  /*2e40*/  STL [R1+0x914], R19 ;  /* 0x0009141301007387 */ /* 0x0003e80000100800 */
[----:B------:R-:W3:Y:S04]  /*2e50*/  LDL.LU R20, [R1+0x40] ;  /* 0x0000400001147983 */ /* 0x000ee80000300800 */
[----:B------:R-:W3:Y:S04]  /*2e60*/  LDL.LU R13, [R1+0x1c] ;  /* 0x00001c00010d7983 */ /* 0x000ee80000300800 */
[----:B------:R-:W-:Y:S01]  /*2e70*/  STL [R1+0x74c], R24 ;  /* 0x00074c1801007387 */ /* 0x000fe20000100800 */
[----:B------:R-:W-:-:S03]  /*2e80*/  IADD3 R6, P2, PT, R6, R4, RZ ;  /* 0x0000000406067210 */ /* 0x000fc60007f5e0ff */
[----:B------:R1:W-:Y:S02]  /*2e90*/  STL.64 [R1+0x8e0], R16 ;  /* 0x0008e01001007387 */ /* 0x0003e40000100a00 */
[----:B-1----:R-:W-:Y:S02]  /*2ea0*/  IMAD.SHL.U32 R19, R28, 0x4, RZ ;  /* 0x000000041c137824 */ /* 0x002fe400078e00ff */
[----:B------:R-:W3:Y:S04]  /*2eb0*/  LDL.LU R16, [R1+0x48] ;  /* 0x0000480001107983 */ /* 0x000ee80000300800 */
[----:B------:R-:W3:Y:S04]  /*2ec0*/  LDL.LU R17, [R1+0x50] ;  /* 0x0000500001117983 */ /* 0x000ee80000300800 */
[----:B------:R-:W-:Y:S04]  /*2ed0*/  STL [R1+0x748], R12 ;  /* 0x0007480c01007387 */ /* 0x000fe80000100800 */
[----:B------:R-:W-:Y:S01]  /*2ee0*/  STL [R1+0x744], R26 ;  /* 0x0007441a01007387 */ /* 0x000fe20000100800 */
[----:B--2---:R-:W-:-:S03]  /*2ef0*/  IMAD R7, R3, UR6, RZ ;  /* 0x0000000603077c24 */ /* 0x004fc6000f8e02ff */
[----:B------:R-:W2:Y:S04]  /*2f00*/  LDL.LU R3, [R1+0x18] ;  /* 0x0000180001037983 */ /* 0x000ea80000300800 */
[----:B------:R1:W-:Y:S04]  /*2f10*/  STL [R1+0x39c], R7 ;  /* 0x00039c0701007387 */ /* 0x0003e80000100800 */
[----:B------:R-:W2:Y:S01]  /*2f20*/  LDL.LU R18, [R1+0x14] ;  /* 0x0000140001127983 */ /* 0x000ea20000300800 */
[----:B-1----:R-:W-:Y:S01]  /*2f30*/  LEA.HI.X.SX32 R7, R15, R5, 0x2, P2 ;  /* 0x000000050f077211 */ /* 0x002fe200010f16ff */
[----:B----4-:R-:W-:-:S02]  /*2f40*/  IMAD R23, R22, UR6, RZ ;  /* 0x0000000616177c24 */ /* 0x010fc4000f8e02ff */
[----:B------:R-:W4:Y:S04]  /*2f50*/  LDL.LU R22, [R1+0xc] ;  /* 0x00000c0001167983 */ /* 0x000f280000300800 */
[----:B------:R-:W-:Y:S04]  /*2f60*/  STL [R1+0x740], R19 ;  /* 0x0007401301007387 */ /* 0x000fe80000100800 */
[----:B------:R1:W-:Y:S04]  /*2f70*/  STL [R1+0x920], R6 ;  /* 0x0009200601007387 */ /* 0x0003e80000100800 */
[----:B-1----:R-:W2:Y:S04]  /*2f80*/  LDL.LU R6, [R1+0x10] ;  /* 0x0000100001067983 */ /* 0x002ea80000300800 */
[----:B------:R1:W-:Y:S04]  /*2f90*/  STL [R1+0x91c], R7 ;  /* 0x00091c0701007387 */ /* 0x0003e80000100800 */
[----:B-1----:R-:W2:Y:S04]  /*2fa0*/  LDL.LU R7, [R1+0x44] ;  /* 0x0000440001077983 */ /* 0x002ea80000300800 */
[----:B------:R-:W-:Y:S04]  /*2fb0*/  STL [R1+0x398], R23 ;  /* 0x0003981701007387 */ /* 0x000fe80000100800 */
[----:B------:R-:W2:Y:S01]  /*2fc0*/  LDL.LU R15, [R1+0x5c] ;  /* 0x00005c00010f7983 */ /* 0x000ea20000300800 */
[----:B------:R-:W-:Y:S01]  /*2fd0*/  IADD3 R14, P2, PT, R14, R4, RZ ;  /* 0x000000040e0e7210 */ /* 0x000fe20007f5e0ff */
[----:B---3--:R-:W-:-:S02]  /*2fe0*/  IMAD R0, R0, UR6, RZ ;  /* 0x0000000600007c24 */ /* 0x008fc4000f8e02ff */
[----:B------:R-:W-:Y:S02]  /*2ff0*/  IMAD R16, R16, UR6, RZ ;  /* 0x0000000610107c24 */ /* 0x000fe4000f8e02ff */
[----:B--2---:R-:W-:-:S05]  /*3000*/  IMAD R15, R15, UR6, RZ ;  /* 0x000000060f0f7c24 */ /* 0x004fca000f8e02ff */
[----:B------:R1:W-:Y:S02]  /*3010*/  STL [R1+0x394], R15 ;  /* 0x0003940f01007387 */ /* 0x0003e40000100800 */
[----:B-1----:R-:W-:Y:S02]  /*3020*/  LEA.HI.X.SX32 R15, R25, R5, 0x2, P2 ;  /* 0x00000005190f7211 */ /* 0x002fe400010f16ff */
[----:B------:R-:W-:-:S03]  /*3030*/  IADD3 R24, P2, PT, R24, R4, RZ ;  /* 0x0000000418187210 */ /* 0x000fc60007f5e0ff */
[----:B------:R1:W-:Y:S01]  /*3040*/  STL.64 [R1+0x8e8], R14 ;  /* 0x0008e80e01007387 */ /* 0x0003e20000100a00 */
[----:B------:R-:W-:-:S03]  /*3050*/  LEA.HI.X.SX32 R25, R27, R5, 0x2, P2 ;  /* 0x000000051b197211 */ /* 0x000fc600010f16ff */
[----:B------:R2:W-:Y:S04]  /*3060*/  STL [R1+0x388], R16 ;  /* 0x0003881001007387 */ /* 0x0005e80000100800 */
[----:B------:R-:W-:Y:S01]  /*3070*/  STL [R1+0x38c], R0 ;  /* 0x00038c0001007387 */ /* 0x000fe20000100800 */
[----:B-1----:R-:W-:-:S03]  /*3080*/  IMAD R14, R20, UR6, RZ ;  /* 0x00000006140e7c24 */ /* 0x002fc6000f8e02ff */
[----:B------:R-:W3:Y:S04]  /*3090*/  LDL.LU R20, [R1+0x8] ;  /* 0x0000080001147983 */ /* 0x000ee80000300800 */
[----:B------:R-:W-:Y:S04]  /*30a0*/  STL [R1+0x380], R14 ;  /* 0x0003800e01007387 */ /* 0x000fe80000100800 */
[----:B------:R-:W3:Y:S01]  /*30b0*/  LDL.LU R27, [R1+0x948] ;  /* 0x00094800011b7983 */ /* 0x000ee20000300800 */
[----:B--2---:R-:W-:Y:S02]  /*30c0*/  IMAD R16, R17, UR6, RZ ;  /* 0x0000000611107c24 */ /* 0x004fe4000f8e02ff */
[----:B------:R-:W-:-:S03]  /*30d0*/  IMAD R17, R13, UR6, RZ ;  /* 0x000000060d117c24 */ /* 0x000fc6000f8e02ff */
[----:B------:R-:W-:Y:S01]  /*30e0*/  STL [R1+0x384], R16 ;  /* 0x0003841001007387 */ /* 0x000fe20000100800 */
[----:B------:R-:W-:Y:S01]  /*30f0*/  IMAD R7, R7, UR6, RZ ;  /* 0x0000000607077c24 */ /* 0x000fe2000f8e02ff */
[----:B------:R-:W-:Y:S02]  /*3100*/  IADD3 R12, P2, PT, R12, R4, RZ ;  /* 0x000000040c0c7210 */ /* 0x000fe40007f5e0ff */
[----:B------:R1:W-:Y:S01]  /*3110*/  STL [R1+0x93c], R16 ;  /* 0x00093c1001007387 */ /* 0x0003e20000100800 */
[----:B------:R-:W-:-:S03]  /*3120*/  IMAD R6, R6, UR6, RZ ;  /* 0x0000000606067c24 */ /* 0x000fc6000f8e02ff */
[----:B------:R4:W-:Y:S01]  /*3130*/  STL [R1+0x928], R24 ;  /* 0x0009281801007387 */ /* 0x0009e20000100800 */
[----:B------:R-:W-:-:S03]  /*3140*/  IMAD R3, R3, UR6, RZ ;  /* 0x0000000603037c24 */ /* 0x000fc6000f8e02ff */
[----:B------:R-:W-:Y:S01]  /*3150*/  STL [R1+0x924], R25 ;  /* 0x0009241901007387 */ /* 0x000fe20000100800 */
[----:B------:R-:W-:-:S03]  /*3160*/  LEA.HI.X.SX32 R13, R9, R5, 0x2, P2 ;  /* 0x00000005090d7211 */ /* 0x000fc600010f16ff */
[----:B------:R-:W-:Y:S04]  /*3170*/  STL [R1+0x37c], R17 ;  /* 0x00037c1101007387 */ /* 0x000fe80000100800 */
[----:B------:R2:W-:Y:S04]  /*3180*/  STL [R1+0x938], R17 ;  /* 0x0009381101007387 */ /* 0x0005e80000100800 */
[----:B-1----:R-:W3:Y:S04]  /*3190*/  LDL R16, [R1+0x39c] ;  /* 0x00039c0001107983 */ /* 0x002ee80000100800 */
[----:B------:R-:W-:Y:S01]  /*31a0*/  STL [R1+0x378], R7 ;  /* 0x0003780701007387 */ /* 0x000fe20000100800 */
[----:B------:R-:W-:-:S03]  /*31b0*/  IMAD R15, R18, UR6, RZ ;  /* 0x00000006120f7c24 */ /* 0x000fc6000f8e02ff */
[----:B------:R-:W3:Y:S04]  /*31c0*/  LDL.LU R9, [R1+0x944] ;  /* 0x0009440001097983 */ /* 0x000ee80000300800 */
[----:B------:R-:W-:Y:S04]  /*31d0*/  STL [R1+0x370], R6 ;  /* 0x0003700601007387 */ /* 0x000fe80000100800 */
[----:B------:R-:W-:Y:S01]  /*31e0*/  STL [R1+0x374], R3 ;  /* 0x0003740301007387 */ /* 0x000fe20000100800 */
[----:B----4-:R-:W-:-:S03]  /*31f0*/  IMAD R24, R22, UR6, RZ ;  /* 0x0000000616187c24 */ /* 0x010fc6000f8e02ff */
[----:B------:R1:W-:Y:S01]  /*3200*/  STL [R1+0x934], R3 ;  /* 0x0009340301007387 */ /* 0x0003e20000100800 */
[----:B------:R-:W-:-:S03]  /*3210*/  IADD3 R26, P2, PT, R26, R4, RZ ;  /* 0x000000041a1a7210 */ /* 0x000fc60007f5e0ff */
[----:B------:R-:W4:Y:S04]  /*3220*/  LDL.LU R18, [R1+0x4c] ;  /* 0x00004c0001127983 */ /* 0x000f280000300800 */
[----:B--2---:R-:W2:Y:S04]  /*3230*/  LDL R17, [R1+0x394] ;  /* 0x0003940001117983 */ /* 0x004ea80000100800 */
[----:B-1----:R-:W2:Y:S04]  /*3240*/  LDL R3, [R1+0x388] ;  /* 0x0003880001037983 */ /* 0x002ea80000100800 */
[----:B------:R-:W-:Y:S04]  /*3250*/  STL.64 [R1+0x40], R12 ;  /* 0x0000400c01007387 */ /* 0x000fe80000100a00 */
[----:B------:R-:W-:Y:S04]  /*3260*/  STL [R1+0x92c], R12 ;  /* 0x00092c0c01007387 */ /* 0x000fe80000100800 */
[----:B------:R-:W-:Y:S04]  /*3270*/  STL [R1+0x8d8], R13 ;  /* 0x0008d80d01007387 */ /* 0x000fe80000100800 */
[----:B------:R-:W-:Y:S04]  /*3280*/  STL [R1+0x36c], R15 ;  /* 0x00036c0f01007387 */ /* 0x000fe80000100800 */
[----:B------:R1:W-:Y:S04]  /*3290*/  STL [R1+0x930], R15 ;  /* 0x0009300f01007387 */ /* 0x0003e80000100800 */
[----:B------:R-:W-:Y:S01]  /*32a0*/  STL [R1+0x368], R24 ;  /* 0x0003681801007387 */ /* 0x000fe20000100800 */
[----:B---3--:R-:W-:Y:S01]  /*32b0*/  IMAD R25, R27, UR6, RZ ;  /* 0x000000061b197c24 */ /* 0x008fe2000f8e02ff */
[----:B------:R-:W-:-:S02]  /*32c0*/  LEA.HI.X.SX32 R27, R11, R5, 0x2, P2 ;  /* 0x000000050b1b7211 */ /* 0x000fc400010f16ff */
[----:B------:R-:W3:Y:S01]  /*32d0*/  LDL.LU R11, [R1+0x940] ;  /* 0x00094000010b7983 */ /* 0x000ee20000300800 */
[----:B------:R-:W-:Y:S01]  /*32e0*/  IADD3 R4, P2, PT, R19, R4, RZ ;  /* 0x0000000413047210 */ /* 0x000fe20007f5e0ff */
[----:B------:R-:W-:Y:S02]  /*32f0*/  IMAD R6, R20, UR6, RZ ;  /* 0x0000000614067c24 */ /* 0x000fe4000f8e02ff */
[----:B------:R-:W2:Y:S01]  /*3300*/  LDL.LU R19, [R1+0x74] ;  /* 0x0000740001137983 */ /* 0x000ea20000300800 */
[----:B------:R-:W-:-:S03]  /*3310*/  LEA.HI.X.SX32 R5, R28, R5, 0x2, P2 ;  /* 0x000000051c057211 */ /* 0x000fc600010f16ff */
[----:B-1----:R-:W2:Y:S04]  /*3320*/  LDL R15, [R1+0x380] ;  /* 0x00038000010f7983 */ /* 0x002ea80000100800 */
[----:B------:R-:W-:Y:S04]  /*3330*/  STL [R1+0x364], R25 ;  /* 0x0003641901007387 */ /* 0x000fe80000100800 */
[----:B------:R-:W2:Y:S04]  /*3340*/  LDL.LU R28, [R1+0x84] ;  /* 0x00008400011c7983 */ /* 0x000ea80000300800 */
[----:B------:R-:W2:Y:S01]  /*3350*/  LDL.LU R22, [R1+0x94] ;  /* 0x0000940001167983 */ /* 0x000ea20000300800 */
[----:B------:R-:W-:-:S03]  /*3360*/  IMAD R14, R10, UR6, RZ ;  /* 0x000000060a0e7c24 */ /* 0x000fc6000f8e02ff */
[----:B------:R-:W2:Y:S01]  /*3370*/  LDL R12, [R1+0x378] ;  /* 0x00037800010c7983 */ /* 0x000ea20000100800 */
[----:B------:R-:W-:-:S03]  /*3380*/  LEA R20, P2, R16, R8, 0x2 ;  /* 0x0000000810147211 */ /* 0x000fc600078410ff */
[----:B------:R-:W-:Y:S01]  /*3390*/  STL [R1+0x360], R6 ;  /* 0x0003600601007387 */ /* 0x000fe20000100800 */
[----:B------:R-:W-:-:S05]  /*33a0*/  IMAD R7, R9, UR6, RZ ;  /* 0x0000000609077c24 */ /* 0x000fca000f8e02ff */
[----:B------:R-:W-:Y:S04]  /*33b0*/  STL [R1+0x35c], R7 ;  /* 0x00035c0701007387 */ /* 0x000fe80000100800 */
[----:B------:R1:W-:Y:S01]  /*33c0*/  STL [R1+0x50], R20 ;  /* 0x0000501401007387 */ /* 0x0003e20000100800 */
[----:B---3--:R-:W-:-:S03]  /*33d0*/  IMAD R9, R11, UR6, RZ ;  /* 0x000000060b097c24 */ /* 0x008fc6000f8e02ff */
[----:B------:R-:W3:Y:S01]  /*33e0*/  LDL.64 R10, [R1+0x50] ;  /* 0x00005000010a7983 */ /* 0x000ee20000100a00 */
[----:B------:R-:W-:-:S03]  /*33f0*/  IMAD R13, R29, UR6, RZ ;  /* 0x000000061d0d7c24 */ /* 0x000fc6000f8e02ff */
[----:B------:R-:W-:Y:S04]  /*3400*/  STL [R1+0x358], R14 ;  /* 0x0003580e01007387 */ /* 0x000fe80000100800 */
[----:B------:R-:W4:Y:S04]  /*3410*/  LDL R29, [R1+0x370] ;  /* 0x00037000011d7983 */ /* 0x000f280000100800 */
[----:B------:R-:W-:Y:S01]  /*3420*/  STL [R1+0x354], R9 ;  /* 0x0003540901007387 */ /* 0x000fe20000100800 */
[----:B-1----:R-:W-:Y:S02]  /*3430*/  LEA R20, P3, R23, R8, 0x2 ;  /* 0x0000000817147211 */ /* 0x002fe400078610ff */
[----:B---3--:R-:W-:-:S02]  /*3440*/  LEA.HI.X.SX32 R11, R16, R2, 0x2, P2 ;  /* 0x00000002100b7211 */ /* 0x008fc400010f16ff */
[----:B------:R-:W3:Y:S01]  /*3450*/  LDL.LU R16, [R1+0x93c] ;  /* 0x00093c0001107983 */ /* 0x000ee20000300800 */
[----:B------:R-:W-:Y:S02]  /*3460*/  LEA.HI.X.SX32 R21, R23, R2, 0x2, P3 ;  /* 0x0000000217157211 */ /* 0x000fe400018f16ff */
[C---:B--2---:R-:W-:Y:S01]  /*3470*/  LEA R10, P2, R17.reuse, R8, 0x2 ;  /* 0x00000008110a7211 */ /* 0x044fe200078410ff */
[----:B------:R1:W-:Y:S04]  /*3480*/  STL [R1+0x54], R11 ;  /* 0x0000540b01007387 */ /* 0x0003e80000100800 */
[----:B------:R-:W2:Y:S04]  /*3490*/  LDL.LU R23, [R1+0xa4] ;  /* 0x0000a40001177983 */ /* 0x000ea80000300800 */
[----:B------:R-:W-:Y:S01]  /*34a0*/  STL [R1+0x350], R13 ;  /* 0x0003500d01007387 */ /* 0x000fe20000100800 */
[----:B-1----:R-:W-:-:S03]  /*34b0*/  LEA.HI.X.SX32 R11, R17, R2, 0x2, P2 ;  /* 0x00000002110b7211 */ /* 0x002fc600010f16ff */
[----:B------:R1:W-:Y:S01]  /*34c0*/  STL.64 [R1+0x58], R20 ;  /* 0x0000581401007387 */ /* 0x0003e20000100a00 */
[----:B----4-:R-:W-:-:S03]  /*34d0*/  IMAD R18, R18, UR6, RZ ;  /* 0x0000000612127c24 */ /* 0x010fc6000f8e02ff */
[----:B------:R-:W4:Y:S04]  /*34e0*/  LDL.LU R17, [R1+0x938] ;  /* 0x0009380001117983 */ /* 0x000f280000300800 */
[----:B------:R1:W-:Y:S02]  /*34f0*/  STL.64 [R1+0x48], R10 ;  /* 0x0000480a01007387 */ /* 0x0003e40000100a00 */
[----:B-1----:R-:W-:-:S04]  /*3500*/  LEA R20, P3, R0, R8, 0x2 ;  /* 0x0000000800147211 */ /* 0x002fc800078610ff */
[----:B------:R-:W-:Y:S02]  /*3510*/  LEA.HI.X.SX32 R21, R0, R2, 0x2, P3 ;  /* 0x0000000200157211 */ /* 0x000fe400018f16ff */
[----:B------:R-:W2:Y:S01]  /*3520*/  LDL.LU R0, [R1+0xb4] ;  /* 0x0000b40001007983 */ /* 0x000ea20000300800 */
[----:B------:R-:W-:-:S03]  /*3530*/  LEA R10, P2, R3, R8, 0x2 ;  /* 0x00000008030a7211 */ /* 0x000fc600078410ff */
[----:B------:R-:W-:Y:S01]  /*3540*/  STL [R1+0x34c], R18 ;  /* 0x00034c1201007387 */ /* 0x000fe20000100800 */
[----:B------:R-:W-:-:S03]  /*3550*/  LEA.HI.X.SX32 R11, R3, R2, 0x2, P2 ;  /* 0x00000002030b7211 */ /* 0x000fc600010f16ff */
[----:B------:R-:W-:Y:S01]  /*3560*/  STL.64 [R1+0x68], R20 ;  /* 0x0000681401007387 */ /* 0x000fe20000100a00 */
[----:B------:R-:W-:-:S03]  /*3570*/  IMAD R19, R19, UR6, RZ ;  /* 0x0000000613137c24 */ /* 0x000fc6000f8e02ff */
[----:B------:R-:W2:Y:S04]  /*3580*/  LDL.LU R3, [R1+0x934] ;  /* 0x0009340001037983 */ /* 0x000ea80000300800 */
[----:B------:R1:W-:Y:S02]  /*3590*/  STL.64 [R1+0x70], R10 ;  /* 0x0000700a01007387 */ /* 0x0003e40000100a00 */
[----:B-1----:R-:W-:-:S04]  /*35a0*/  LEA R10, P2, R15, R8, 0x2 ;  /* 0x000000080f0a7211 */ /* 0x002fc800078410ff */
[----:B------:R-:W-:Y:S02]  /*35b0*/  LEA.HI.X.SX32 R11, R15, R2, 0x2, P2 ;  /* 0x000000020f0b7211 */ /* 0x000fe400010f16ff */
[----:B---3--:R-:W-:-:S04]  /*35c0*/  LEA R20, P3, R16, R8, 0x2 ;  /* 0x0000000810147211 */ /* 0x008fc800078610ff */
[----:B------:R-:W-:Y:S02]  /*35d0*/  LEA.HI.X.SX32 R21, R16, R2, 0x2, P3 ;  /* 0x0000000210157211 */ /* 0x000fe400018f16ff */
[----:B------:R-:W3:Y:S04]  /*35e0*/  LDL.LU R16, [R1+0xc4] ;  /* 0x0000c40001107983 */ /* 0x000ee80000300800 */
[----:B------:R-:W-:Y:S04]  /*35f0*/  STL [R1+0x348], R19 ;  /* 0x0003481301007387 */ /* 0x000fe80000100800 */
[----:B------:R4:W-:Y:S04]  /*3600*/  STL.64 [R1+0x78], R20 ;  /* 0x0000781401007387 */ /* 0x0009e80000100a00 */
[----:B------:R-:W3:Y:S01]  /*3610*/  LDL.LU R15, [R1+0x930] ;  /* 0x00093000010f7983 */ /* 0x000ee20000300800 */
[----:B------:R-:W-:-:S03]  /*3620*/  IMAD R28, R28, UR6, RZ ;  /* 0x000000061c1c7c24 */ /* 0x000fc6000f8e02ff */
[----:B------:R1:W-:Y:S01]  /*3630*/  STL.64 [R1+0x80], R10 ;  /* 0x0000800a01007387 */ /* 0x0003e20000100a00 */
[----:B----4-:R-:W-:-:S04]  /*3640*/  LEA R20, P3, R17, R8, 0x2 ;  /* 0x0000000811147211 */ /* 0x010fc800078610ff */
[----:B------:R-:W-:Y:S02]  /*3650*/  LEA.HI.X.SX32 R21, R17, R2, 0x2, P3 ;  /* 0x0000000211157211 */ /* 0x000fe400018f16ff */
[----:B------:R-:W4:Y:S01]  /*3660*/  LDL.LU R17, [R1+0xd4] ;  /* 0x0000d40001117983 */ /* 0x000f220000300800 */
[----:B-1----:R-:W-:-:S03]  /*3670*/  LEA R10, P2, R12, R8, 0x2 ;  /* 0x000000080c0a7211 */ /* 0x002fc600078410ff */
[----:B------:R-:W-:Y:S01]  /*3680*/  STL [R1+0x344], R28 ;  /* 0x0003441c01007387 */ /* 0x000fe20000100800 */
[----:B------:R-:W-:-:S03]  /*3690*/  LEA.HI.X.SX32 R11, R12, R2, 0x2, P2 ;  /* 0x000000020c0b7211 */ /* 0x000fc600010f16ff */
[----:B------:R2:W-:Y:S01]  /*36a0*/  STL.64 [R1+0x88], R20 ;  /* 0x0000881401007387 */ /* 0x0005e20000100a00 */
[----:B------:R-:W-:-:S03]  /*36b0*/  IMAD R22, R22, UR6, RZ ;  /* 0x0000000616167c24 */ /* 0x000fc6000f8e02ff */
[----:B------:R-:W4:Y:S04]  /*36c0*/  LDL.LU R12, [R1+0x92c] ;  /* 0x00092c00010c7983 */ /* 0x000f280000300800 */
[----:B------:R1:W-:Y:S01]  /*36d0*/  STL.64 [R1+0x90], R10 ;  /* 0x0000900a01007387 */ /* 0x0003e20000100a00 */
[----:B--2---:R-:W-:-:S04]  /*36e0*/  LEA R20, P3, R3, R8, 0x2 ;  /* 0x0000000803147211 */ /* 0x004fc800078610ff */
[----:B------:R-:W-:Y:S02]  /*36f0*/  LEA.HI.X.SX32 R21, R3, R2, 0x2, P3 ;  /* 0x0000000203157211 */ /* 0x000fe400018f16ff */
[----:B------:R-:W2:Y:S01]  /*3700*/  LDL.LU R3, [R1+0xe4] ;  /* 0x0000e40001037983 */ /* 0x000ea20000300800 */
[----:B-1----:R-:W-:-:S03]  /*3710*/  LEA R10, P2, R29, R8, 0x2 ;  /* 0x000000081d0a7211 */ /* 0x002fc600078410ff */
[----:B------:R-:W-:Y:S01]  /*3720*/  STL [R1+0x340], R22 ;  /* 0x0003401601007387 */ /* 0x000fe20000100800 */
[----:B------:R-:W-:-:S03]  /*3730*/  LEA.HI.X.SX32 R11, R29, R2, 0x2, P2 ;  /* 0x000000021d0b7211 */ /* 0x000fc600010f16ff */
[----:B------:R-:W-:Y:S01]  /*3740*/  STL.64 [R1+0x98], R20 ;  /* 0x0000981401007387 */ /* 0x000fe20000100a00 */
[----:B------:R-:W-:-:S03]  /*3750*/  IMAD R23, R23, UR6, RZ ;  /* 0x0000000617177c24 */ /* 0x000fc6000f8e02ff */
[----:B------:R1:W-:Y:S01]  /*3760*/  STL.64 [R1+0xa0], R10 ;  /* 0x0000a00a01007387 */ /* 0x0003e20000100a00 */
[----:B------:R-:W-:Y:S01]  /*3770*/  IMAD R0, R0, UR6, RZ ;  /* 0x0000000600007c24 */ /* 0x000fe2000f8e02ff */
[----:B-1----:R-:W-:-:S04]  /*3780*/  LEA R10, P2, R24, R8, 0x2 ;  /* 0x00000008180a7211 */ /* 0x002fc800078410ff */
[----:B------:R-:W-:Y:S02]  /*3790*/  LEA.HI.X.SX32 R11, R24, R2, 0x2, P2 ;  /* 0x00000002180b7211 */ /* 0x000fe400010f16ff */
[----:B---3--:R-:W-:-:S04]  /*37a0*/  LEA R20, P3, R15, R8, 0x2 ;  /* 0x000000080f147211 */ /* 0x008fc800078610ff */
[----:B------:R-:W-:Y:S02]  /*37b0*/  LEA.HI.X.SX32 R21, R15, R2, 0x2, P3 ;  /* 0x000000020f157211 */ /* 0x000fe400018f16ff */
[----:B------:R-:W3:Y:S04]  /*37c0*/  LDL.LU R15, [R1+0xf4] ;  /* 0x0000f400010f7983 */ /* 0x000ee80000300800 */
[----:B------:R-:W-:Y:S04]  /*37d0*/  STL [R1+0x33c], R23 ;  /* 0x00033c1701007387 */ /* 0x000fe80000100800 */
[----:B------:R1:W-:Y:S04]  /*37e0*/  STL.64 [R1+0xa8], R20 ;  /* 0x0000a81401007387 */ /* 0x0003e80000100a00 */
[----:B------:R-:W3:Y:S04]  /*37f0*/  LDL.LU R24, [R1+0x928] ;  /* 0x0009280001187983 */ /* 0x000ee80000300800 */
[----:B------:R4:W-:Y:S01]  /*3800*/  STL.64 [R1+0xb0], R10 ;  /* 0x0000b00a01007387 */ /* 0x0009e20000100a00 */
[----:B-1----:R-:W-:-:S04]  /*3810*/  LEA R20, P3, R25, R8, 0x2 ;  /* 0x0000000819147211 */ /* 0x002fc800078610ff */
[----:B------:R-:W-:Y:S02]  /*3820*/  LEA.HI.X.SX32 R21, R25, R2, 0x2, P3 ;  /* 0x0000000219157211 */ /* 0x000fe400018f16ff */
[----:B------:R-:W3:Y:S01]  /*3830*/  LDL.LU R25, [R1+0x924] ;  /* 0x0009240001197983 */ /* 0x000ee20000300800 */
[----:B----4-:R-:W-:-:S03]  /*3840*/  LEA R10, P2, R6, R8, 0x2 ;  /* 0x00000008060a7211 */ /* 0x010fc600078410ff */
[----:B------:R-:W4:Y:S01]  /*3850*/  LDL.LU R29, [R1+0x104] ;  /* 0x00010400011d7983 */ /* 0x000f220000300800 */
[----:B------:R-:W-:-:S03]  /*3860*/  LEA.HI.X.SX32 R11, R6, R2, 0x2, P2 ;  /* 0x00000002060b7211 */ /* 0x000fc600010f16ff */
[----:B------:R-:W-:Y:S04]  /*3870*/  STL [R1+0x334], R0 ;  /* 0x0003340001007387 */ /* 0x000fe80000100800 */
[----:B------:R1:W-:Y:S01]  /*3880*/  STL.64 [R1+0xb8], R20 ;  /* 0x0000b81401007387 */ /* 0x0003e20000100a00 */
[----:B------:R-:W-:-:S03]  /*3890*/  IMAD R16, R16, UR6, RZ ;  /* 0x0000000610107c24 */ /* 0x000fc6000f8e02ff */
[----:B------:R-:W4:Y:S01]  /*38a0*/  LDL.LU R6, [R1+0x920] ;  /* 0x0009200001067983 */ /* 0x000f220000300800 */
[----:B-1----:R-:W-:Y:S01]  /*38b0*/  IMAD.MOV.U32 R21, RZ, RZ, R9 ;  /* 0x000000ffff157224 */ /* 0x002fe200078e0009 */
[C---:B------:R-:W-:Y:S02]  /*38c0*/  LEA R20, P3, R7.reuse, R8, 0x2 ;  /* 0x0000000807147211 */ /* 0x040fe400078610ff */
[----:B------:R-:W4:Y:S04]  /*38d0*/  LDL.LU R9, [R1+0x114] ;  /* 0x0001140001097983 */ /* 0x000f280000300800 */
[----:B------:R1:W-:Y:S02]  /*38e0*/  STL.64 [R1+0xc0], R10 ;  /* 0x0000c00a01007387 */ /* 0x0003e40000100a00 */
[----:B-1----:R-:W-:Y:S01]  /*38f0*/  IMAD.MOV.U32 R11, RZ, RZ, R21 ;  /* 0x000000ffff0b7224 */ /* 0x002fe200078e0015 */
[----:B------:R-:W-:-:S02]  /*3900*/  LEA.HI.X.SX32 R21, R7, R2, 0x2, P3 ;  /* 0x0000000207157211 */ /* 0x000fc400018f16ff */
[CC--:B------:R-:W-:Y:S01]  /*3910*/  LEA R10, P2, R14.reuse, R8.reuse, 0x2 ;  /* 0x000000080e0a7211 */ /* 0x0c0fe200078410ff */
[----:B------:R-:W4:Y:S04]  /*3920*/  LDL.LU R7, [R1+0x91c] ;  /* 0x00091c0001077983 */ /* 0x000f280000300800 */
[----:B------:R-:W-:Y:S04]  /*3930*/  STL [R1+0x330], R16 ;  /* 0x0003301001007387 */ /* 0x000fe80000100800 */
[----:B------:R1:W-:Y:S02]  /*3940*/  STL.64 [R1+0xc8], R20 ;  /* 0x0000c81401007387 */ /* 0x0003e40000100a00 */
[----:B-1----:R-:W-:Y:S01]  /*3950*/  LEA R20, P3, R11, R8, 0x2 ;  /* 0x000000080b147211 */ /* 0x002fe200078610ff */
[----:B------:R-:W-:Y:S01]  /*3960*/  IMAD.MOV.U32 R21, RZ, RZ, R11 ;  /* 0x000000ffff157224 */ /* 0x000fe200078e000b */
[----:B------:R-:W-:-:S02]  /*3970*/  LEA.HI.X.SX32 R11, R14, R2, 0x2, P2 ;  /* 0x000000020e0b7211 */ /* 0x000fc400010f16ff */
[----:B------:R-:W4:Y:S01]  /*3980*/  LDL.LU R14, [R1+0x124] ;  /* 0x00012400010e7983 */ /* 0x000f220000300800 */
[----:B------:R-:W-:Y:S01]  /*3990*/  IMAD R17, R17, UR6, RZ ;  /* 0x0000000611117c24 */ /* 0x000fe2000f8e02ff */
[----:B------:R-:W-:Y:S02]  /*39a0*/  LEA.HI.X.SX32 R21, R21, R2, 0x2, P3 ;  /* 0x0000000215157211 */ /* 0x000fe400018f16ff */
[----:B------:R1:W-:Y:S04]  /*39b0*/  STL.64 [R1+0xd0], R10 ;  /* 0x0000d00a01007387 */ /* 0x0003e80000100a00 */
[----:B------:R-:W-:Y:S01]  /*39c0*/  STL [R1+0x32c], R17 ;  /* 0x00032c1101007387 */ /* 0x000fe20000100800 */
[----:B--2---:R-:W-:-:S03]  /*39d0*/  IMAD R3, R3, UR6, RZ ;  /* 0x0000000603037c24 */ /* 0x004fc6000f8e02ff */
[----:B------:R2:W-:Y:S01]  /*39e0*/  STL.64 [R1+0xd8], R20 ;  /* 0x0000d81401007387 */ /* 0x0005e20000100a00 */
[----:B-1----:R-:W-:-:S04]  /*39f0*/  LEA R10, P2, R13, R8, 0x2 ;  /* 0x000000080d0a7211 */ /* 0x002fc800078410ff */
[----:B------:R-:W-:Y:S02]  /*3a00*/  LEA.HI.X.SX32 R11, R13, R2, 0x2, P2 ;  /* 0x000000020d0b7211 */ /* 0x000fe400010f16ff */
[----:B------:R-:W4:Y:S01]  /*3a10*/  LDL R13, [R1+0x2b0] ;  /* 0x0002b000010d7983 */ /* 0x000f220000100800 */
[----:B--2---:R-:W-:-:S03]  /*3a20*/  LEA R20, P3, R18, R8, 0x2 ;  /* 0x0000000812147211 */ /* 0x004fc600078610ff */
[----:B------:R1:W-:Y:S01]  /*3a30*/  STL.64 [R1+0xe0], R10 ;  /* 0x0000e00a01007387 */ /* 0x0003e20000100a00 */
[----:B------:R-:W-:-:S03]  /*3a40*/  LEA.HI.X.SX32 R21, R18, R2, 0x2, P3 ;  /* 0x0000000212157211 */ /* 0x000fc600018f16ff */
[----:B------:R-:W-:Y:S04]  /*3a50*/  STL [R1+0x324], R3 ;  /* 0x0003240301007387 */ /* 0x000fe80000100800 */
[----:B------:R-:W2:Y:S01]  /*3a60*/  LDL.LU R18, [R1+0x918] ;  /* 0x0009180001127983 */ /* 0x000ea20000300800 */
[----:B-1----:R-:W-:-:S03]  /*3a70*/  LEA R10, P2, R19, R8, 0x2 ;  /* 0x00000008130a7211 */ /* 0x002fc600078410ff */
[----:B------:R1:W-:Y:S01]  /*3a80*/  STL.64 [R1+0xe8], R20 ;  /* 0x0000e81401007387 */ /* 0x0003e20000100a00 */
[----:B------:R-:W-:-:S03]  /*3a90*/  LEA.HI.X.SX32 R11, R19, R2, 0x2, P2 ;  /* 0x00000002130b7211 */ /* 0x000fc600010f16ff */
[----:B------:R-:W2:Y:S01]  /*3aa0*/  LDL.LU R19, [R1+0x914] ;  /* 0x0009140001137983 */ /* 0x000ea20000300800 */
[----:B-1----:R-:W-:-:S03]  /*3ab0*/  LEA R20, P3, R28, R8, 0x2 ;  /* 0x000000081c147211 */ /* 0x002fc600078610ff */
[----:B------:R1:W-:Y:S01]  /*3ac0*/  STL.64 [R1+0xf0], R10 ;  /* 0x0000f00a01007387 */ /* 0x0003e20000100a00 */
[----:B------:R-:W-:Y:S02]  /*3ad0*/  LEA.HI.X.SX32 R21, R28, R2, 0x2, P3 ;  /* 0x000000021c157211 */ /* 0x000fe400018f16ff */
[----:B-1----:R-:W-:-:S04]  /*3ae0*/  LEA R10, P2, R22, R8, 0x2 ;  /* 0x00000008160a7211 */ /* 0x002fc800078410ff */
[----:B------:R-:W-:Y:S01]  /*3af0*/  LEA.HI.X.SX32 R11, R22, R2, 0x2, P2 ;  /* 0x00000002160b7211 */ /* 0x000fe200010f16ff */
[----:B---3--:R-:W-:-:S05]  /*3b00*/  IMAD R15, R15, UR6, RZ ;  /* 0x000000060f0f7c24 */ /* 0x008fca000f8e02ff */
[----:B------:R-:W-:Y:S04]  /*3b10*/  STL [R1+0x320], R15 ;  /* 0x0003200f01007387 */ /* 0x000fe80000100800 */
[----:B------:R-:W3:Y:S04]  /*3b20*/  LDL R28, [R1+0x6e8] ;  /* 0x0006e800011c7983 */ /* 0x000ee80000100800 */
[----:B------:R1:W-:Y:S04]  /*3b30*/  STL.64 [R1+0xf8], R20 ;  /* 0x0000f81401007387 */ /* 0x0003e80000100a00 */
[----:B------:R-:W2:Y:S01]  /*3b40*/  LDL.LU R22, [R1+0x910] ;  /* 0x0009100001167983 */ /* 0x000ea20000300800 */
[----:B-1----:R-:W-:-:S03]  /*3b50*/  LEA R20, P3, R23, R8, 0x2 ;  /* 0x0000000817147211 */ /* 0x002fc600078610ff */
[----:B------:R1:W-:Y:S01]  /*3b60*/  STL.64 [R1+0x100], R10 ;  /* 0x0001000a01007387 */ /* 0x0003e20000100a00 */
[----:B------:R-:W-:Y:S01]  /*3b70*/  LEA.HI.X.SX32 R21, R23, R2, 0x2, P3 ;  /* 0x0000000217157211 */ /* 0x000fe200018f16ff */
[----:B----4-:R-:W-:Y:S02]  /*3b80*/  IMAD R29, R29, UR6, RZ ;  /* 0x000000061d1d7c24 */ /* 0x010fe4000f8e02ff */
[----:B------:R-:W2:Y:S04]  /*3b90*/  LDL.LU R23, [R1+0x90c] ;  /* 0x00090c0001177983 */ /* 0x000ea80000300800 */
[----:B------:R-:W-:Y:S01]  /*3ba0*/  STL [R1+0x318], R29 ;  /* 0x0003181d01007387 */ /* 0x000fe20000100800 */
[----:B-1----:R-:W-:-:S03]  /*3bb0*/  LEA R10, P2, R0, R8, 0x2 ;  /* 0x00000008000a7211 */ /* 0x002fc600078410ff */
[----:B------:R1:W-:Y:S01]  /*3bc0*/  STL.64 [R1+0x108], R20 ;  /* 0x0001081401007387 */ /* 0x0003e20000100a00 */
[----:B------:R-:W-:-:S03]  /*3bd0*/  LEA.HI.X.SX32 R11, R0, R2, 0x2, P2 ;  /* 0x00000002000b7211 */ /* 0x000fc600010f16ff */
[----:B------:R-:W4:Y:S01]  /*3be0*/  LDL.LU R0, [R1+0x908] ;  /* 0x0009080001007983 */ /* 0x000f220000300800 */
[----:B-1----:R-:W-:Y:S01]  /*3bf0*/  LEA R20, P3, R16, R8, 0x2 ;  /* 0x0000000810147211 */ /* 0x002fe200078610ff */
[----:B------:R-:W-:-:S03]  /*3c00*/  IMAD R9, R9, UR6, RZ ;  /* 0x0000000609097c24 */ /* 0x000fc6000f8e02ff */
[----:B------:R-:W-:Y:S01]  /*3c10*/  LEA.HI.X.SX32 R21, R16, R2, 0x2, P3 ;  /* 0x0000000210157211 */ /* 0x000fe200018f16ff */
[----:B------:R1:W-:Y:S04]  /*3c20*/  STL.64 [R1+0x110], R10 ;  /* 0x0001100a01007387 */ /* 0x0003e80000100a00 */
[----:B------:R-:W-:Y:S04]  /*3c30*/  STL [R1+0x31c], R9 ;  /* 0x00031c0901007387 */ /* 0x000fe80000100800 */
[----:B------:R1:W-:Y:S02]  /*3c40*/  STL.64 [R1+0x118], R20 ;  /* 0x0001181401007387 */ /* 0x0003e40000100a00 */
[----:B-1----:R-:W-:-:S04]  /*3c50*/  LEA R10, P2, R17, R8, 0x2 ;  /* 0x00000008110a7211 */ /* 0x002fc800078410ff */
[----:B------:R-:W-:Y:S02]  /*3c60*/  LEA.HI.X.SX32 R11, R17, R2, 0x2, P2 ;  /* 0x00000002110b7211 */ /* 0x000fe400010f16ff */
[----:B------:R-:W-:-:S04]  /*3c70*/  LEA R20, P3, R3, R8, 0x2 ;  /* 0x0000000803147211 */ /* 0x000fc800078610ff */
[----:B------:R-:W-:Y:S01]  /*3c80*/  LEA.HI.X.SX32 R21, R3, R2, 0x2, P3 ;  /* 0x0000000203157211 */ /* 0x000fe200018f16ff */
[----:B------:R-:W-:-:S05]  /*3c90*/  IMAD R14, R14, UR6, RZ ;  /* 0x000000060e0e7c24 */ /* 0x000fca000f8e02ff */
[----:B------:R-:W-:Y:S04]  /*3ca0*/  STL [R1+0x314], R14 ;  /* 0x0003140e01007387 */ /* 0x000fe80000100800 */
[----:B------:R1:W-:Y:S04]  /*3cb0*/  STL.64 [R1+0x120], R10 ;  /* 0x0001200a01007387 */ /* 0x0003e80000100a00 */
[----:B------:R1:W-:Y:S02]  /*3cc0*/  STL.64 [R1+0x18], R20 ;  /* 0x0000181401007387 */ /* 0x0003e40000100a00 */
[----:B-1----:R-:W-:-:S02]  /*3cd0*/  LEA R10, P2, R15, R8, 0x2 ;  /* 0x000000080f0a7211 */ /* 0x002fc400078410ff */
[----:B------:R-:W-:Y:S02]  /*3ce0*/  LEA R20, P3, R9, R8, 0x2 ;  /* 0x0000000809147211 */ /* 0x000fe400078610ff */
[-C--:B------:R-:W-:Y:S02]  /*3cf0*/  LEA.HI.X.SX32 R11, R15, R2.reuse, 0x2, P2 ;  /* 0x000000020f0b7211 */ /* 0x080fe400010f16ff */
[----:B------:R-:W-:-:S03]  /*3d00*/  LEA.HI.X.SX32 R21, R9, R2, 0x2, P3 ;  /* 0x0000000209157211 */ /* 0x000fc600018f16ff */
[----:B------:R-:W-:Y:S04]  /*3d10*/  STL.64 [R1+0x10], R10 ;  /* 0x0000100a01007387 */ /* 0x000fe80000100a00 */
[----:B------:R1:W-:Y:S04]  /*3d20*/  STL.64 [R1+0x8], R20 ;  /* 0x0000081401007387 */ /* 0x0003e80000100a00 */
[----:B-1----:R-:W2:Y:S01]  /*3d30*/  LDL.LU.64 R20, [R1+0x900] ;  /* 0x0009000001147983 */ /* 0x002ea20000300a00 */
[----:B------:R-:W1:Y:S01]  /*3d40*/  S2R R16, SR_TID.X ;  /* 0x0000000000107919 */ /* 0x000e620000002100 */
[----:B------:R-:W-:-:S02]  /*3d50*/  LEA R10, P2, R29, R8, 0x2 ;  /* 0x000000081d0a7211 */ /* 0x000fc400078410ff */
[----:B------:R-:W-:Y:S01]  /*3d60*/  LEA R8, P3, R14, R8, 0x2 ;  /* 0x000000080e087211 */ /* 0x000fe200078610ff */
[----:B------:R-:W1:Y:S01]  /*3d70*/  S2UR UR5, SR_CgaCtaId ;  /* 0x00000000000579c3 */ /* 0x000e620000008800 */
[----:B------:R-:W-:-:S05]  /*3d80*/  LEA.HI.X.SX32 R11, R29, R2, 0x2, P2 ;  /* 0x000000021d0b7211 */ /* 0x000fca00010f16ff */
[----:B------:R-:W-:Y:S01]  /*3d90*/  STL.64 [R1+0x7f8], R10 ;  /* 0x0007f80a01007387 */ /* 0x000fe20000100a00 */
[----:B-1----:R-:W-:-:S04]  /*3da0*/  SHF.R.U32.HI R17, RZ, 0x8, R16 ;  /* 0x00000008ff117819 */ /* 0x002fc80000011610 */
[----:B------:R-:W-:-:S04]  /*3db0*/  SGXT.U32 R17, R17, 0x1 ;  /* 0x000000011111781a */ /* 0x000fc80000000000 */
[----:B------:R-:W-:Y:S02]  /*3dc0*/  LOP3.LUT R9, R17, 0x2, RZ, 0xfc, !PT ;  /* 0x0000000211097812 */ /* 0x000fe400078efcff */
[----:B------:R-:W-:-:S05]  /*3dd0*/  LEA.HI.X.SX32 R9, R14, R2, 0x2, P3 ;  /* 0x000000020e097211 */ /* 0x000fca00018f16ff */
[----:B------:R1:W-:Y:S01]  /*3de0*/  STL.64 [R1+0x800], R8 ;  /* 0x0008000801007387 */ /* 0x0003e20000100a00 */
[----:B------:R-:W2:Y:S01]  /*3df0*/  LDCU.64 UR8, c[0x0][0x358] ;  /* 0x00006b00ff0877ac */ /* 0x000ea20008000a00 */
[----:B-1----:R-:W1:Y:S01]  /*3e00*/  S2R R8, SR_TID.X ;  /* 0x0000000000087919 */ /* 0x002e620000002100 */
[----:B------:R-:W-:Y:S01]  /*3e10*/  UMOV UR4, 0x400 ;  /* 0x0000040000047882 */ /* 0x000fe20000000000 */
[----:B------:R-:W-:Y:S01]  /*3e20*/  SHF.R.U32.HI R16, RZ, 0x8, R16 ;  /* 0x00000008ff107819 */ /* 0x000fe20000011610 */
[----:B------:R-:W-:-:S03]  /*3e30*/  ULEA UR5, UR5, UR4, 0x18 ;  /* 0x0000000405057291 */ /* 0x000fc6000f8ec0ff */
[----:B------:R-:W-:-:S04]  /*3e40*/  SGXT.U32 R16, R16, 0x1 ;  /* 0x000000011010781a */ /* 0x000fc80000000000 */
[----:B------:R-:W-:-:S04]  /*3e50*/  LOP3.LUT R15, R16, 0x14, RZ, 0xfc, !PT ;  /* 0x00000014100f7812 */ /* 0x000fc800078efcff */
[-C--:B------:R-:W-:Y:S02]  /*3e60*/  ISETP.GE.AND P2, PT, R15, R13.reuse, PT ;  /* 0x0000000d0f00720c */ /* 0x080fe40003f46270 */
[----:B------:R-:W-:Y:S02]  /*3e70*/  LOP3.LUT R16, R16, 0x18, RZ, 0xfc, !PT ;  /* 0x0000001810107812 */ /* 0x000fe400078efcff */
[C---:B------:R-:W-:Y:S02]  /*3e80*/  LOP3.LUT R3, R17.reuse, 0x1c, RZ, 0xfc, !PT ;  /* 0x0000001c11037812 */ /* 0x040fe400078efcff */
[----:B------:R-:W-:Y:S02]  /*3e90*/  ISETP.GE.AND P3, PT, R16, R13, PT ;  /* 0x0000000d1000720c */ /* 0x000fe40003f66270 */
[C---:B------:R-:W-:Y:S02]  /*3ea0*/  LOP3.LUT R9, R17.reuse, 0x2, RZ, 0xfc, !PT ;  /* 0x0000000211097812 */ /* 0x040fe400078efcff */
[----:B------:R-:W-:-:S02]  /*3eb0*/  LOP3.LUT R11, R17, 0xa, RZ, 0xfc, !PT ;  /* 0x0000000a110b7812 */ /* 0x000fc400078efcff */
[----:B------:R-:W-:Y:S01]  /*3ec0*/  LOP3.LUT R10, R17, 0xe, RZ, 0xfc, !PT ;  /* 0x0000000e110a7812 */ /* 0x000fe200078efcff */
[----:B---3--:R-:W-:Y:S01]  /*3ed0*/  VIADD R28, R28, UR5 ;  /* 0x000000051c1c7c36 */ /* 0x008fe20008000000 */
[C---:B----4-:R-:W-:Y:S02]  /*3ee0*/  SEL R2, R0.reuse, RZ, !P2 ;  /* 0x000000ff00027207 */ /* 0x050fe40005000000 */
[----:B------:R-:W-:Y:S02]  /*3ef0*/  ISETP.GE.AND P2, PT, R3, R13, PT ;  /* 0x0000000d0300720c */ /* 0x000fe40003f46270 */
[C---:B------:R-:W-:Y:S02]  /*3f00*/  SEL R3, R0.reuse, RZ, !P3 ;  /* 0x000000ff00037207 */ /* 0x040fe40005800000 */
[----:B------:R-:W-:Y:S02]  /*3f10*/  SEL R29, R0, RZ, !P2 ;  /* 0x000000ff001d7207 */ /* 0x000fe40005000000 */
[----:B------:R-:W-:-:S02]  /*3f20*/  ISETP.NE.U32.AND P2, PT, R3, RZ, PT ;  /* 0x000000ff0300720c */ /* 0x000fc40003f45070 */
[----:B------:R-:W-:Y:S01]  /*3f30*/  LOP3.LUT R3, R17, 0x6, RZ, 0xfc, !PT ;  /* 0x0000000611037812 */ /* 0x000fe200078efcff */
[----:B------:R-:W-:Y:S01]  /*3f40*/  @!PT LDS RZ, [RZ] ;  /* 0x00000000fffff984 */ /* 0x000fe20000000800 */
[----:B------:R-:W-:Y:S01]  /*3f50*/  @!PT LDS RZ, [RZ] ;  /* 0x00000000fffff984 */ /* 0x000fe20000000800 */
[----:B------:R-:W-:Y:S01]  /*3f60*/  @!PT LDS RZ, [RZ] ;  /* 0x00000000fffff984 */ /* 0x000fe20000000800 */
[----:B--2---:R-:W-:Y:S04]  /*3f70*/  LDGSTS.E [R28+0x20000], desc[UR8][R20.64], P0 ;  /* 0x20000000141c7fae */ /* 0x004fe800081a1008 */
[----:B------:R-:W-:Y:S04]  /*3f80*/  LDGSTS.E [R28+0x21000], desc[UR8][R22.64], P1 ;  /* 0x21000000161c7fae */ /* 0x000fe800089a1008 */
[----:B------:R1:W-:Y:S04]  /*3f90*/  LDGSTS.E [R28+0x22000], desc[UR8][R18.64], P6 ;  /* 0x22000000121c7fae */ /* 0x0003e8000b1a1008 */
[----:B------:R-:W2:Y:S04]  /*3fa0*/  LDL.LU.64 R20, [R1+0x8f8] ;  /* 0x0008f80001147983 */ /* 0x000ea80000300a00 */
[----:B------:R-:W3:Y:S04]  /*3fb0*/  LDL.LU.64 R22, [R1+0x8f0] ;  /* 0x0008f00001167983 */ /* 0x000ee80000300a00 */
[----:B------:R-:W4:Y:S04]  /*3fc0*/  LDL.64 R14, [R1+0x30] ;  /* 0x00003000010e7983 */ /* 0x000f280000100a00 */
[----:B------:R1:W-:Y:S04]  /*3fd0*/  STL [R1+0x7e8], R19 ;  /* 0x0007e81301007387 */ /* 0x0003e80000100800 */
[----:B------:R1:W-:Y:S04]  /*3fe0*/  LDGSTS.E [R28+0x23000], desc[UR8][R6.64], P5 ;  /* 0x23000000061c7fae */ /* 0x0003e8000a9a1008 */
[----:B------:R1:W-:Y:S02]  /*3ff0*/  STL.64 [R1+0x7e0], R6 ;  /* 0x0007e00601007387 */ /* 0x0003e40000100a00 */
[----:B-1----:R-:W-:-:S02]  /*4000*/  SHF.R.U32.HI R19, RZ, 0x8, R8 ;  /* 0x00000008ff137819 */ /* 0x002fc40000011608 */
[----:B------:R1:W-:Y:S02]  /*4010*/  LDGSTS.E [R28+0x24000], desc[UR8][R24.64], P4 ;  /* 0x24000000181c7fae */ /* 0x0003e4000a1a1008 */
[----:B------:R-:W-:Y:S02]  /*4020*/  SGXT.U32 R19, R19, 0x1 ;  /* 0x000000011313781a */ /* 0x000fe40000000000 */
[----:B------:R-:W4:Y:S02]  /*4030*/  LDL R6, [R1+0x6e8] ;  /* 0x0006e80001067983 */ /* 0x000f240000100800 */
[----:B------:R-:W-:Y:S02]  /*4040*/  LOP3.LUT R16, R19, 0x12, RZ, 0xfc, !PT ;  /* 0x0000001213107812 */ /* 0x000fe400078efcff */
[----:B------:R1:W-:Y:S02]  /*4050*/  STL [R1+0x7ec], R25 ;  /* 0x0007ec1901007387 */ /* 0x0003e40000100800 */
[----:B------:R-:W-:-:S02]  /*4060*/  ISETP.GE.AND P4, PT, R16, R13, PT ;  /* 0x0000000d1000720c */ /* 0x000fc40003f86270 */
[----:B------:R-:W4:Y:S01]  /*4070*/  LDL.64 R16, [R1] ;  /* 0x0000000001107983 */ /* 0x000f220000100a00 */
[-C--:B------:R-:W-:Y:S02]  /*4080*/  ISETP.GE.AND P3, PT, R9, R13.reuse, PT ;  /* 0x0000000d0900720c */ /* 0x080fe40003f66270 */
[----:B------:R-:W-:Y:S02]  /*4090*/  ISETP.NE.U32.AND P0, PT, R2, RZ, PT ;  /* 0x000000ff0200720c */ /* 0x000fe40003f05070 */
[----:B------:R-:W-:Y:S02]  /*40a0*/  SEL R2, R0, RZ, !P3 ;  /* 0x000000ff00027207 */ /* 0x000fe40005800000 */
[----:B------:R-:W-:Y:S02]  /*40b0*/  ISETP.GE.AND P6, PT, R3, R13, PT ;  /* 0x0000000d0300720c */ /* 0x000fe40003fc6270 */
[----:B------:R-:W-:Y:S02]  /*40c0*/  ISETP.NE.U32.AND P1, PT, R2, RZ, PT ;  /* 0x000000ff0200720c */ /* 0x000fe40003f25070 */
[----:B------:R-:W-:-:S02]  /*40d0*/  SEL R2, R0, RZ, !P6 ;  /* 0x000000ff00027207 */ /* 0x000fc40007000000 */
[-C--:B------:R-:W-:Y:S02]  /*40e0*/  ISETP.GE.AND P5, PT, R11, R13.reuse, PT ;  /* 0x0000000d0b00720c */ /* 0x080fe40003fa6270 */
[----:B------:R-:W-:Y:S01]  /*40f0*/  ISETP.GE.AND P6, PT, R10, R13, PT ;  /* 0x0000000d0a00720c */ /* 0x000fe20003fc6270 */
[----:B------:R1:W-:Y:S01]  /*4100*/  LDGSTS.E [R28+0x25000], desc[UR8][R26.64], P0 ;  /* 0x250000001a1c7fae */ /* 0x0003e200081a1008 */
[----:B------:R-:W-:Y:S02]  /*4110*/  ISETP.NE.U32.AND P3, PT, R29, RZ, PT ;  /* 0x000000ff1d00720c */ /* 0x000fe40003f65070 */
[C---:B------:R-:W-:Y:S02]  /*4120*/  SEL R7, R0.reuse, RZ, !P5 ;  /* 0x000000ff00077207 */ /* 0x040fe40006800000 */
[----:B------:R-:W-:Y:S02]  /*4130*/  SEL R29, R0, RZ, !P6 ;  /* 0x000000ff001d7207 */ /* 0x000fe40007000000 */
[----:B------:R-:W-:-:S02]  /*4140*/  ISETP.NE.U32.AND P6, PT, R7, RZ, PT ;  /* 0x000000ff0700720c */ /* 0x000fc40003fc5070 */
[----:B------:R-:W-:Y:S01]  /*4150*/  ISETP.NE.U32.AND P0, PT, R29, RZ, PT ;  /* 0x000000ff1d00720c */ /* 0x000fe20003f05070 */
[----:B------:R-:W4:Y:S01]  /*4160*/  LDL R7, [R1+0x310] ;  /* 0x0003100001077983 */ /* 0x000f220000100800 */
[C---:B------:R-:W-:Y:S02]  /*4170*/  LOP3.LUT R29, R19.reuse, 0x16, RZ, 0xfc, !PT ;  /* 0x00000016131d7812 */ /* 0x040fe400078efcff */
[----:B------:R-:W-:Y:S01]  /*4180*/  ISETP.NE.U32.AND P5, PT, R2, RZ, PT ;  /* 0x000000ff0200720c */ /* 0x000fe20003fa5070 */
[----:B------:R1:W-:Y:S01]  /*4190*/  STL [R1+0x7d8], R27 ;  /* 0x0007d81b01007387 */ /* 0x0003e20000100800 */
[----:B------:R-:W-:Y:S02]  /*41a0*/  SEL R2, R0, RZ, !P4 ;  /* 0x000000ff00027207 */ /* 0x000fe40006000000 */
[----:B-1----:R-:W-:Y:S02]  /*41b0*/  LOP3.LUT R25, R19, 0x1e, RZ, 0xfc, !PT ;  /* 0x0000001e13197812 */ /* 0x002fe400078efcff */
[----:B------:R-:W-:-:S02]  /*41c0*/  ISETP.NE.U32.AND P4, PT, R2, RZ, PT ;  /* 0x000000ff0200720c */ /* 0x000fc40003f85070 */
[----:B------:R-:W-:Y:S02]  /*41d0*/  LOP3.LUT R27, R19, 0x1a, RZ, 0xfc, !PT ;  /* 0x0000001a131b7812 */ /* 0x000fe400078efcff */
[----:B------:R-:W-:Y:S01]  /*41e0*/  LOP3.LUT R8, R8, 0x1f, RZ, 0xc0, !PT ;  /* 0x0000001f08087812 */ /* 0x000fe200078ec0ff */
[----:B---3--:R-:W-:Y:S01]  /*41f0*/  LDGSTS.E [R28+0x26000], desc[UR8][R22.64], P2 ;  /* 0x26000000161c7fae */ /* 0x008fe200091a1008 */
[----:B------:R-:W-:-:S03]  /*4200*/  ISETP.GE.AND P2, PT, R29, R13, PT ;  /* 0x0000000d1d00720c */ /* 0x000fc60003f46270 */
[----:B--2---:R1:W-:Y:S01]  /*4210*/  LDGSTS.E [R28+0x27000], desc[UR8][R20.64], P3 ;  /* 0x27000000141c7fae */ /* 0x0043e200099a1008 */
[-C--:B------:R-:W-:Y:S02]  /*4220*/  ISETP.GE.AND P3, PT, R27, R13.reuse, PT ;  /* 0x0000000d1b00720c */ /* 0x080fe40003f66270 */
[----:B------:R-:W-:Y:S01]  /*4230*/  SEL R29, R0, RZ, !P2 ;  /* 0x000000ff001d7207 */ /* 0x000fe20005000000 */
[----:B------:R-:W-:Y:S01]  /*4240*/  STL [R1+0x7d4], R23 ;  /* 0x0007d41701007387 */ /* 0x000fe20000100800 */
[----:B------:R-:W-:Y:S02]  /*4250*/  ISETP.GE.AND P2, PT, R25, R13, PT ;  /* 0x0000000d1900720c */ /* 0x000fe40003f46270 */
[----:B----4-:R-:W-:-:S05]  /*4260*/  LOP3.LUT R6, R6, 0x40, RZ, 0x3c, !PT ;  /* 0x0000004006067812 */ /* 0x010fca00078e3cff */
[----:B------:R-:W-:Y:S01]  /*4270*/  VIADD R2, R6, UR5 ;  /* 0x0000000506027c36 */ /* 0x000fe20008000000 */
[----:B------:R2:W-:Y:S04]  /*4280*/  STL [R1+0x7ac], R6 ;  /* 0x0007ac0601007387 */ /* 0x0005e80000100800 */
[----:B------:R-:W-:Y:S04]  /*4290*/  STL [R1+0x7d0], R21 ;  /* 0x0007d01501007387 */ /* 0x000fe80000100800 */
[----:B------:R-:W-:Y:S01]  /*42a0*/  LDGSTS.E [R2+0x20800], desc[UR8][R14.64], P1 ;  /* 0x208000000e027fae */ /* 0x000fe200089a1008 */
[----:B--2---:R-:W-:-:S02]  /*42b0*/  SEL R6, R0, RZ, !P3 ;  /* 0x000000ff00067207 */ /* 0x004fc40005800000 */
[----:B------:R-:W-:Y:S01]  /*42c0*/  ISETP.NE.U32.AND P3, PT, R29, RZ, PT ;  /* 0x000000ff1d00720c */ /* 0x000fe20003f65070 */
[----:B------:R-:W-:Y:S01]  /*42d0*/  LDGSTS.E [R2+0x21800], desc[UR8][R16.64], P5 ;  /* 0x2180000010027fae */ /* 0x000fe2000a9a1008 */
[----:B------:R-:W-:Y:S02]  /*42e0*/  SEL R29, R0, RZ, !P2 ;  /* 0x000000ff001d7207 */ /* 0x000fe40005000000 */
[----:B------:R-:W-:Y:S01]  /*42f0*/  ISETP.GE.AND P5, PT, R8, R13, PT ;  /* 0x0000000d0800720c */ /* 0x000fe20003fa6270 */
[----:B------:R-:W2:Y:S01]  /*4300*/  LDL.LU.64 R14, [R1+0x8e8] ;  /* 0x0008e800010e7983 */ /* 0x000ea20000300a00 */
[----:B------:R-:W-:Y:S01]  /*4310*/  ISETP.NE.U32.AND P1, PT, R29, RZ, PT ;  /* 0x000000ff1d00720c */ /* 0x000fe20003f25070 */
[----:B------:R-:W-:Y:S02]  /*4320*/  VIADD R29, R13, 0xffffffe0 ;  /* 0xffffffe00d1d7836 */ /* 0x000fe40000000000 */
[----:B------:R-:W3:Y:S04]  /*4330*/  LDL.LU.64 R16, [R1+0x8e0] ;  /* 0x0008e00001107983 */ /* 0x000ee80000300a00 */
[----:B------:R-:W4:Y:S01]  /*4340*/  LDL.LU R13, [R1+0x8d8] ;  /* 0x0008d800010d7983 */ /* 0x000f220000300800 */
[----:B------:R-:W-:-:S03]  /*4350*/  ISETP.NE.U32.AND P2, PT, R6, RZ, PT ;  /* 0x000000ff0600720c */ /* 0x000fc60003f45070 */
[----:B---3--:R-:W-:Y:S04]  /*4360*/  STL [R1+0x7c0], R16 ;  /* 0x0007c01001007387 */ /* 0x008fe80000100800 */
[----:B------:R-:W-:Y:S04]  /*4370*/  STL [R1+0x7bc], R17 ;  /* 0x0007bc1101007387 */ /* 0x000fe80000100800 */
[----:B------:R-:W-:Y:S04]  /*4380*/  LDGSTS.E [R2+0x22800], desc[UR8][R16.64], P6 ;  /* 0x2280000010027fae */ /* 0x000fe8000b1a1008 */
[----:B--2---:R-:W-:Y:S04]  /*4390*/  STL [R1+0x7c8], R14 ;  /* 0x0007c80e01007387 */ /* 0x004fe80000100800 */
[----:B------:R-:W-:Y:S04]  /*43a0*/  LDGSTS.E [R2+0x23800], desc[UR8][R14.64], P0 ;  /* 0x238000000e027fae */ /* 0x000fe800081a1008 */
[----:B------:R2:W-:Y:S04]  /*43b0*/  STL [R1+0x7c4], R15 ;  /* 0x0007c40f01007387 */ /* 0x0005e80000100800 */
[----:B----4-:R-:W-:Y:S01]  /*43c0*/  LDGSTS.E [R2+0x24800], desc[UR8][R12.64], P4 ;  /* 0x248000000c027fae */ /* 0x010fe2000a1a1008 */
[----:B------:R-:W-:-:S03]  /*43d0*/  ISETP.GT.AND P6, PT, R7, 0x3f, PT ;  /* 0x0000003f0700780c */ /* 0x000fc60003fc4270 */
[----:B--2---:R-:W2:Y:S04]  /*43e0*/  LDL.64 R14, [R1+0x60] ;  /* 0x00006000010e7983 */ /* 0x004ea80000100a00 */
[----:B------:R3:W-:Y:S04]  /*43f0*/  LDGSTS.E [R2+0x25800], desc[UR8][R4.64], P3 ;  /* 0x2580000004027fae */ /* 0x0007e800099a1008 */
[----:B------:R-:W4:Y:S01]  /*4400*/  LDL.LU.64 R12, [R1+0x8d0] ;  /* 0x0008d000010c7983 */ /* 0x000f220000300a00 */
[----:B------:R-:W1:Y:S03]  /*4410*/  S2R R7, SR_TID.X ;  /* 0x0000000000077919 */ /* 0x000e660000002100 */
[----:B------:R-:W-:Y:S01]  /*4420*/  STL [R1+0x7cc], R4 ;  /* 0x0007cc0401007387 */ /* 0x000fe20000100800 */
[----:B-1----:R-:W-:-:S02]  /*4430*/  SHF.R.U32.HI R6, RZ, 0x8, R7 ;  /* 0x00000008ff067819 */ /* 0x002fc40000011607 */
[--C-:B------:R-:W-:Y:S02]  /*4440*/  SHF.R.U32.HI R25, RZ, 0x8, R7.reuse ;  /* 0x00000008ff197819 */ /* 0x100fe40000011607 */
[----:B------:R-:W-:Y:S02]  /*4450*/  SGXT.U32 R6, R6, 0x1 ;  /* 0x000000010606781a */ /* 0x000fe40000000000 */
[----:B------:R-:W-:Y:S02]  /*4460*/  SGXT.U32 R25, R25, 0x1 ;  /* 0x000000011919781a */ /* 0x000fe40000000000 */
[----:B------:R-:W-:Y:S02]  /*4470*/  LOP3.LUT R6, R6, 0x4, RZ, 0xfc, !PT ;  /* 0x0000000406067812 */ /* 0x000fe400078efcff */
[----:B------:R-:W-:Y:S02]  /*4480*/  SHF.R.U32.HI R7, RZ, 0x8, R7 ;  /* 0x00000008ff077819 */ /* 0x000fe40000011607 */
[----:B------:R-:W-:-:S02]  /*4490*/  ISETP.GE.AND P3, PT, R6, R29, PT ;  /* 0x0000001d0600720c */ /* 0x000fc40003f66270 */
[----:B------:R-:W-:Y:S02]  /*44a0*/  LOP3.LUT R6, R25, 0x8, RZ, 0xfc, !PT ;  /* 0x0000000819067812 */ /* 0x000fe400078efcff */
[----:B------:R-:W-:Y:S01]  /*44b0*/  SGXT.U32 R7, R7, 0x1 ;  /* 0x000000010707781a */ /* 0x000fe20000000000 */
[----:B------:R3:W-:Y:S04]  /*44c0*/  STL [R1+0x7b8], R5 ;  /* 0x0007b80501007387 */ /* 0x0007e80000100800 */
[----:B----4-:R-:W-:Y:S01]  /*44d0*/  LDGSTS.E [R2+0x26800], desc[UR8][R12.64], P2 ;  /* 0x268000000c027fae */ /* 0x010fe200091a1008 */
[-C--:B------:R-:W-:Y:S02]  /*44e0*/  ISETP.GE.AND P2, PT, R6, R29.reuse, PT ;  /* 0x0000001d0600720c */ /* 0x080fe40003f46270 */
[----:B------:R-:W-:Y:S01]  /*44f0*/  LOP3.LUT R6, R7, 0x10, RZ, 0xfc, !PT ;  /* 0x0000001007067812 */ /* 0x000fe200078efcff */
[----:B--2---:R1:W-:Y:S03]  /*4500*/  LDGSTS.E [R2+0x27800], desc[UR8][R14.64], P1 ;  /* 0x278000000e027fae */ /* 0x0043e600089a1008 */
[----:B------:R-:W-:Y:S01]  /*4510*/  ISETP.GE.AND P1, PT, R6, R29, PT ;  /* 0x0000001d0600720c */ /* 0x000fe20003f26270 */
[----:B------:R2:W-:Y:S01]  /*4520*/  STL.64 [R1+0x7f0], R12 ;  /* 0x0007f00c01007387 */ /* 0x0005e20000100a00 */
[----:B------:R-:W-:-:S02]  /*4530*/  LOP3.LUT R6, R19, 0x18, RZ, 0xfc, !PT ;  /* 0x0000001813067812 */ /* 0x000fc400078efcff */
[----:B------:R-:W-:Y:S01]  /*4540*/  LOP3.LUT R19, R19, 0x1c, RZ, 0xfc, !PT ;  /* 0x0000001c13137812 */ /* 0x000fe200078efcff */
[----:B------:R-:W4:Y:S01]  /*4550*/  S2R R21, SR_TID.X ;  /* 0x0000000000157919 */ /* 0x000f220000002100 */
[----:B---3--:R-:W-:Y:S02]  /*4560*/  SEL R5, RZ, 0x4, P2 ;  /* 0x00000004ff057807 */ /* 0x008fe40001000000 */
[-C--:B------:R-:W-:Y:S01]  /*4570*/  ISETP.GE.AND P2, PT, R19, R29.reuse, PT ;  /* 0x0000001d1300720c */ /* 0x080fe20003f46270 */
[----:B------:R-:W0:Y:S01]  /*4580*/  LDGDEPBAR ;  /* 0x00000000000079af */ /* 0x000e220000000000 */
[----:B------:R-:W-:Y:S02]  /*4590*/  SEL R19, RZ, 0x4, P1 ;  /* 0x00000004ff137807 */ /* 0x000fe40000800000 */
[----:B------:R-:W-:-:S03]  /*45a0*/  ISETP.GE.AND P1, PT, R3, R29, PT ;  /* 0x0000001d0300720c */ /* 0x000fc60003f26270 */
[----:B------:R-:W-:Y:S04]  /*45b0*/  STL.64 [R1+0x808], R18 ;  /* 0x0008081201007387 */ /* 0x000fe80000100a00 */
[----:B------:R-:W3:Y:S01]  /*45c0*/  LDL R3, [R1+0x20] ;  /* 0x0000200001037983 */ /* 0x000ee20000100800 */
[----:B------:R-:W-:Y:S02]  /*45d0*/  LOP3.LUT R25, R25, 0xc, RZ, 0xfc, !PT ;  /* 0x0000000c19197812 */ /* 0x000fe400078efcff */
[----:B------:R-:W-:Y:S02]  /*45e0*/  LOP3.LUT R7, R7, 0x14, RZ, 0xfc, !PT ;  /* 0x0000001407077812 */ /* 0x000fe400078efcff */
[----:B------:R-:W-:Y:S02]  /*45f0*/  ISETP.GE.AND P0, PT, R8, R29, PT ;  /* 0x0000001d0800720c */ /* 0x000fe40003f06270 */
[----:B------:R-:W-:-:S02]  /*4600*/  SEL R8, R0, RZ, !P5 ;  /* 0x000000ff00087207 */ /* 0x000fc40006800000 */
[--C-:B----4-:R-:W-:Y:S02]  /*4610*/  SHF.R.U32.HI R16, RZ, 0x8, R21.reuse ;  /* 0x00000008ff107819 */ /* 0x110fe40000011615 */
[--C-:B------:R-:W-:Y:S02]  /*4620*/  SHF.R.U32.HI R23, RZ, 0x8, R21.reuse ;  /* 0x00000008ff177819 */ /* 0x100fe40000011615 */
[----:B------:R-:W-:Y:S02]  /*4630*/  SGXT.U32 R16, R16, 0x1 ;  /* 0x000000011010781a */ /* 0x000fe40000000000 */
[----:B------:R-:W-:Y:S02]  /*4640*/  SGXT.U32 R23, R23, 0x1 ;  /* 0x000000011717781a */ /* 0x000fe40000000000 */
[----:B------:R-:W-:Y:S02]  /*4650*/  ISETP.GE.AND P4, PT, R16, R29, PT ;  /* 0x0000001d1000720c */ /* 0x000fe40003f86270 */
[----:B------:R-:W-:-:S02]  /*4660*/  SHF.R.U32.HI R21, RZ, 0x8, R21 ;  /* 0x00000008ff157819 */ /* 0x000fc40000011615 */
[-C--:B------:R-:W-:Y:S02]  /*4670*/  ISETP.GE.AND P5, PT, R25, R29.reuse, PT ;  /* 0x0000001d1900720c */ /* 0x080fe40003fa6270 */
[----:B------:R-:W-:Y:S02]  /*4680*/  SEL R0, RZ, 0x4, P4 ;  /* 0x00000004ff007807 */ /* 0x000fe40002000000 */
[----:B------:R-:W-:Y:S02]  /*4690*/  ISETP.GE.AND P4, PT, R7, R29, PT ;  /* 0x0000001d0700720c */ /* 0x000fe40003f86270 */
[----:B------:R-:W-:Y:S02]  /*46a0*/  SEL R7, RZ, 0x4, P3 ;  /* 0x00000004ff077807 */ /* 0x000fe40001800000 */
[----:B------:R-:W-:Y:S02]  /*46b0*/  LOP3.LUT R17, R23, 0x12, RZ, 0xfc, !PT ;  /* 0x0000001217117812 */ /* 0x000fe400078efcff */
[----:B------:R-:W-:-:S02]  /*46c0*/  SGXT.U32 R21, R21, 0x1 ;  /* 0x000000011515781a */ /* 0x000fc40000000000 */
[-C--:B------:R-:W-:Y:S02]  /*46d0*/  ISETP.GE.AND P3, PT, R6, R29.reuse, PT ;  /* 0x0000001d0600720c */ /* 0x080fe40003f66270 */
[----:B------:R-:W-:Y:S02]  /*46e0*/  SEL R6, RZ, 0x4, P5 ;  /* 0x00000004ff067807 */ /* 0x000fe40002800000 */
[-C--:B------:R-:W-:Y:S02]  /*46f0*/  ISETP.GE.AND P5, PT, R9, R29.reuse, PT ;  /* 0x0000001d0900720c */ /* 0x080fe40003fa6270 */
[----:B------:R-:W-:Y:S01]  /*4700*/  SEL R23, RZ, 0x4, P2 ;  /* 0x00000004ff177807 */ /* 0x000fe20001000000 */
[----:B------:R-:W4:Y:S01]  /*4710*/  LDL R9, [R1+0x760] ;  /* 0x0007600001097983 */ /* 0x000f220000100800 */
[----:B------:R-:W-:Y:S02]  /*4720*/  SEL R25, RZ, 0x4, P4 ;  /* 0x00000004ff197807 */ /* 0x000fe40002000000 */
[----:B------:R-:W-:-:S02]  /*4730*/  ISETP.GE.AND P2, PT, R17, R29, PT ;  /* 0x0000001d1100720c */ /* 0x000fc40003f46270 */
[----:B-1----:R-:W-:Y:S02]  /*4740*/  LOP3.LUT R14, R21, 0x16, RZ, 0xfc, !PT ;  /* 0x00000016150e7812 */ /* 0x002fe400078efcff */
[----:B------:R-:W-:Y:S02]  /*4750*/  ISETP.GE.AND P4, PT, R11, R29, PT ;  /* 0x0000001d0b00720c */ /* 0x000fe40003f86270 */
[C---:B------:R-:W-:Y:S02]  /*4760*/  LOP3.LUT R17, R16.reuse, 0x1a, RZ, 0xfc, !PT ;  /* 0x0000001a10117812 */ /* 0x040fe400078efcff */
[----:B------:R-:W-:Y:S02]  /*4770*/  LOP3.LUT R16, R16, 0x1e, RZ, 0xfc, !PT ;  /* 0x0000001e10107812 */ /* 0x000fe400078efcff */
[----:B------:R-:W-:Y:S02]  /*4780*/  SEL R21, RZ, 0x4, P5 ;  /* 0x00000004ff157807 */ /* 0x000fe40002800000 */
[----:B------:R-:W-:-:S02]  /*4790*/  SEL R27, RZ, 0x4, P3 ;  /* 0x00000004ff1b7807 */ /* 0x000fc40001800000 */
[-C--:B------:R-:W-:Y:S02]  /*47a0*/  ISETP.GE.AND P5, PT, R14, R29.reuse, PT ;  /* 0x0000001d0e00720c */ /* 0x080fe40003fa6270 */
[-C--:B------:R-:W-:Y:S02]  /*47b0*/  ISETP.GE.AND P3, PT, R10, R29.reuse, PT ;  /* 0x0000001d0a00720c */ /* 0x080fe40003f66270 */
[----:B------:R-:W-:Y:S02]  /*47c0*/  SEL R4, RZ, 0x4, P1 ;  /* 0x00000004ff047807 */ /* 0x000fe40000800000 */
[----:B------:R-:W-:Y:S02]  /*47d0*/  SEL R14, RZ, 0x4, P4 ;  /* 0x00000004ff0e7807 */ /* 0x000fe40002000000 */
[----:B------:R-:W-:Y:S02]  /*47e0*/  SEL R0, R0, RZ, P6 ;  /* 0x000000ff00007207 */ /* 0x000fe40003000000 */
[----:B------:R-:W-:-:S02]  /*47f0*/  ISETP.GE.AND P1, PT, R17, R29, PT ;  /* 0x0000001d1100720c */ /* 0x000fc40003f26270 */
[----:B------:R-:W-:Y:S02]  /*4800*/  ISETP.GE.AND P4, PT, R16, R29, PT ;  /* 0x0000001d1000720c */ /* 0x000fe40003f86270 */
[----:B------:R-:W-:Y:S01]  /*4810*/  SEL R29, R7, RZ, P6 ;  /* 0x000000ff071d7207 */ /* 0x000fe20003000000 */
[----:B------:R-:W-:Y:S01]  /*4820*/  STL.64 [R1+0x810], R24 ;  /* 0x0008101801007387 */ /* 0x000fe20000100a00 */
[----:B------:R-:W-:Y:S02]  /*4830*/  SEL R16, RZ, 0x4, P2 ;  /* 0x00000004ff107807 */ /* 0x000fe40001000000 */
[----:B------:R-:W-:Y:S01]  /*4840*/  SEL R15, RZ, 0x4, P3 ;  /* 0x00000004ff0f7807 */ /* 0x000fe20001800000 */
[----:B------:R-:W-:Y:S01]  /*4850*/  STL.64 [R1+0x818], R26 ;  /* 0x0008181a01007387 */ /* 0x000fe20000100a00 */
[----:B------:R-:W-:Y:S02]  /*4860*/  ISETP.NE.U32.AND P2, PT, R0, RZ, PT ;  /* 0x000000ff0000720c */ /* 0x000fe40003f45070 */
[----:B------:R-:W-:Y:S01]  /*4870*/  SEL R0, R5, RZ, P6 ;  /* 0x000000ff05007207 */ /* 0x000fe20003000000 */
[----:B------:R-:W4:Y:S01]  /*4880*/  LDL.64 R10, [R1+0x50] ;  /* 0x00005000010a7983 */ /* 0x000f220000100a00 */
[----:B------:R-:W-:-:S02]  /*4890*/  SEL R17, RZ, 0x4, P5 ;  /* 0x00000004ff117807 */ /* 0x000fc40002800000 */
[----:B------:R-:W-:Y:S01]  /*48a0*/  ISETP.NE.U32.AND P5, PT, R29, RZ, PT ;  /* 0x000000ff1d00720c */ /* 0x000fe20003fa5070 */
[----:B------:R-:W-:Y:S01]  /*48b0*/  STL.64 [R1+0x820], R22 ;  /* 0x0008201601007387 */ /* 0x000fe20000100a00 */
[----:B------:R-:W-:Y:S02]  /*48c0*/  SEL R5, RZ, 0x4, P1 ;  /* 0x00000004ff057807 */ /* 0x000fe40000800000 */
[----:B------:R-:W-:Y:S01]  /*48d0*/  SEL R29, R6, RZ, P6 ;  /* 0x000000ff061d7207 */ /* 0x000fe20003000000 */
[----:B------:R-:W-:Y:S04]  /*48e0*/  STL.64 [R1+0x828], R20 ;  /* 0x0008281401007387 */ /* 0x000fe80000100a00 */
[----:B------:R-:W-:Y:S04]  /*48f0*/  STL.64 [R1+0x830], R14 ;  /* 0x0008300e01007387 */ /* 0x000fe80000100a00 */
[----:B------:R-:W-:Y:S04]  /*4900*/  STL.64 [R1+0x838], R16 ;  /* 0x0008381001007387 */ /* 0x000fe80000100a00 */
[----:B------:R-:W-:Y:S04]  /*4910*/  STL.64 [R1+0x840], R4 ;  /* 0x0008400401007387 */ /* 0x000fe80000100a00 */
[----:B------:R-:W-:Y:S01]  /*4920*/  STL.64 [R1+0x848], R28 ;  /* 0x0008481c01007387 */ /* 0x000fe20000100a00 */
[----:B---3--:R-:W-:-:S05]  /*4930*/  IMAD.SHL.U32 R3, R3, 0x20, RZ ;  /* 0x0000002003037824 */ /* 0x008fca00078e00ff */
[----:B------:R-:W-:Y:S04]  /*4940*/  STL [R1+0x6e0], R3 ;  /* 0x0006e00301007387 */ /* 0x000fe80000100800 */
[----:B------:R-:W-:Y:S04]  /*4950*/  STL.64 [R1+0x850], R2 ;  /* 0x0008500201007387 */ /* 0x000fe80000100a00 */
[----:B--2---:R-:W2:Y:S04]  /*4960*/  LDL.64 R12, [R1+0x68] ;  /* 0x00006800010c7983 */ /* 0x004ea80000100a00 */
[----:B--2---:R1:W-:Y:S04]  /*4970*/  STL.64 [R1+0x8c0], R12 ;  /* 0x0008c00c01007387 */ /* 0x0043e80000100a00 */
[----:B-1----:R-:W2:Y:S04]  /*4980*/  LDL.64 R12, [R1+0x48] ;  /* 0x00004800010c7983 */ /* 0x002ea80000100a00 */
[----:B--2---:R1:W-:Y:S04]  /*4990*/  STL.64 [R1+0x8c8], R12 ;  /* 0x0008c80c01007387 */ /* 0x0043e80000100a00 */
[----:B------:R-:W2:Y:S04]  /*49a0*/  LDL.64 R2, [R1+0xe0] ;  /* 0x0000e00001027983 */ /* 0x000ea80000100a00 */
[----:B------:R-:W3:Y:S04]  /*49b0*/  LDL.64 R6, [R1+0x70] ;  /* 0x0000700001067983 */ /* 0x000ee80000100a00 */
[----:B-1----:R-:W3:Y:S04]  /*49c0*/  LDL.64 R12, [R1+0x58] ;  /* 0x00005800010c7983 */ /* 0x002ee80000100a00 */
[----:B--2---:R1:W-:Y:S04]  /*49d0*/  STL.64 [R1+0x858], R2 ;  /* 0x0008580201007387 */ /* 0x0043e80000100a00 */
[----:B-1----:R-:W2:Y:S04]  /*49e0*/  LDL.64 R2, [R1+0xd8] ;  /* 0x0000d80001027983 */ /* 0x002ea80000100a00 */
        /* <DEDUP_REMOVED lines=19> */
[----:B-1----:R-:W2:Y:S01]  /*4b20*/  LDL.64 R2, [R1+0x88] ;  /* 0x0000880001027983 */ /* 0x002ea20000100a00 */
[----:B------:R-:W-:-:S02]  /*4b30*/  ISETP.NE.U32.AND P3, PT, R8, RZ, PT ;  /* 0x000000ff0800720c */ /* 0x000fc40003f65070 */
[----:B------:R-:W-:Y:S01]  /*4b40*/  ISETP.NE.U32.AND P1, PT, R0, RZ, PT ;  /* 0x000000ff0000720c */ /* 0x000fe20003f25070 */
[----:B----4-:R-:W-:-:S10]  /*4b50*/  VIADD R0, R9, UR5 ;  /* 0x0000000509007c36 */ /* 0x010fd40008000000 */
[----:B------:R-:W-:Y:S04]  /*4b60*/  LDGSTS.E [R0], desc[UR8][R10.64], P3 ;  /* 0x000000000a007fae */ /* 0x000fe800099a1008 */
[----:B---3--:R-:W-:Y:S04]  /*4b70*/  LDGSTS.E [R0+0x800], desc[UR8][R12.64], P3 ;  /* 0x008000000c007fae */ /* 0x008fe800099a1008 */
[----:B--2---:R1:W-:Y:S04]  /*4b80*/  STL.64 [R1+0x8b0], R2 ;  /* 0x0008b00201007387 */ /* 0x0043e80000100a00 */
[----:B-1----:R-:W2:Y:S04]  /*4b90*/  LDL.64 R2, [R1+0x80] ;  /* 0x0000800001027983 */ /* 0x002ea80000100a00 */
[----:B--2---:R1:W-:Y:S04]  /*4ba0*/  STL.64 [R1+0x8b8], R2 ;  /* 0x0008b80201007387 */ /* 0x0043e80000100a00 */
[----:B------:R-:W2:Y:S04]  /*4bb0*/  LDL.64 R28, [R1+0xe8] ;  /* 0x0000e800011c7983 */ /* 0x000ea80000100a00 */
[----:B------:R-:W3:Y:S04]  /*4bc0*/  LDL.64 R4, [R1+0xf0] ;  /* 0x0000f00001047983 */ /* 0x000ee80000100a00 */
[----:B-1----:R-:W4:Y:S04]  /*4bd0*/  LDL.64 R2, [R1+0x78] ;  /* 0x0000780001027983 */ /* 0x002f280000100a00 */
[----:B------:R-:W2:Y:S04]  /*4be0*/  LDL.64 R16, [R1+0xf8] ;  /* 0x0000f80001107983 */ /* 0x000ea80000100a00 */
        /* <DEDUP_REMOVED lines=8> */
[----:B------:R-:W2:Y:S04]  /*4c70*/  LDL.LU.64 R12, [R1+0x8c8] ;  /* 0x0008c800010c7983 */ /* 0x000ea80000300a00 */
[----:B--2---:R-:W-:Y:S04]  /*4c80*/  LDGSTS.E [R0+0x1000], desc[UR8][R12.64], P3 ;  /* 0x010000000c007fae */ /* 0x004fe800099a1008 */
[----:B------:R-:W2:Y:S04]  /*4c90*/  LDL.LU.64 R12, [R1+0x8c0] ;  /* 0x0008c000010c7983 */ /* 0x000ea80000300a00 */
[----:B--2---:R1:W-:Y:S04]  /*4ca0*/  LDGSTS.E [R0+0x1800], desc[UR8][R12.64], P3 ;  /* 0x018000000c007fae */ /* 0x0043e800099a1008 */
[----:B------:R2:W-:Y:S04]  /*4cb0*/  LDGSTS.E [R0+0x2000], desc[UR8][R6.64], P3 ;  /* 0x0200000006007fae */ /* 0x0005e800099a1008 */
[----:B----4-:R-:W-:Y:S04]  /*4cc0*/  LDGSTS.E [R0+0x2800], desc[UR8][R2.64], P3 ;  /* 0x0280000002007fae */ /* 0x010fe800099a1008 */
[----:B------:R-:W1:Y:S04]  /*4cd0*/  LDL.LU.64 R12, [R1+0x38] ;  /* 0x00003800010c7983 */ /* 0x000e680000300a00 */
[----:B------:R-:W2:Y:S04]  /*4ce0*/  LDL.LU.64 R6, [R1+0x28] ;  /* 0x0000280001067983 */ /* 0x000ea80000300a00 */
[----:B------:R-:W4:Y:S04]  /*4cf0*/  LDL.LU.64 R2, [R1+0x8b8] ;  /* 0x0008b80001027983 */ /* 0x000f280000300a00 */
[----:B----4-:R-:W-:Y:S04]  /*4d00*/  LDGSTS.E [R0+0x3000], desc[UR8][R2.64], P3 ;  /* 0x0300000002007fae */ /* 0x010fe800099a1008 */
        /* <DEDUP_REMOVED lines=24> */
[----:B------:R-:W-:Y:S04]  /*4e90*/  LDGSTS.E [R0+0x9800], desc[UR8][R28.64], P3 ;  /* 0x098000001c007fae */ /* 0x000fe800099a1008 */
[----:B---3--:R-:W-:Y:S04]  /*4ea0*/  LDGSTS.E [R0+0xa000], desc[UR8][R4.64], P3 ;  /* 0x0a00000004007fae */ /* 0x008fe800099a1008 */
[----:B------:R-:W1:Y:S04]  /*4eb0*/  LDL.LU.64 R2, [R1+0x850] ;  /* 0x0008500001027983 */ /* 0x000e680000300a00 */
[----:B------:R-:W3:Y:S04]  /*4ec0*/  LDL.LU.64 R28, [R1+0x848] ;  /* 0x00084800011c7983 */ /* 0x000ee80000300a00 */
[----:B------:R-:W4:Y:S04]  /*4ed0*/  LDL.LU.64 R4, [R1+0x840] ;  /* 0x0008400001047983 */ /* 0x000f280000300a00 */
[----:B------:R-:W-:Y:S04]  /*4ee0*/  LDGSTS.E [R0+0xa800], desc[UR8][R16.64], P3 ;  /* 0x0a80000010007fae */ /* 0x000fe800099a1008 */
[----:B------:R-:W-:Y:S04]  /*4ef0*/  LDGSTS.E [R0+0xb000], desc[UR8][R14.64], P3 ;  /* 0x0b0000000e007fae */ /* 0x000fe800099a1008 */
[----:B------:R-:W-:Y:S04]  /*4f00*/  LDGSTS.E [R0+0xb800], desc[UR8][R20.64], P3 ;  /* 0x0b80000014007fae */ /* 0x000fe800099a1008 */
[----:B------:R-:W3:Y:S04]  /*4f10*/  LDL.LU.64 R16, [R1+0x838] ;  /* 0x0008380001107983 */ /* 0x000ee80000300a00 */
[----:B------:R-:W3:Y:S04]  /*4f20*/  LDL.LU.64 R14, [R1+0x830] ;  /* 0x00083000010e7983 */ /* 0x000ee80000300a00 */
[----:B------:R-:W3:Y:S04]  /*4f30*/  LDL.LU.64 R20, [R1+0x828] ;  /* 0x0008280001147983 */ /* 0x000ee80000300a00 */
[----:B------:R-:W-:Y:S04]  /*4f40*/  LDGSTS.E [R0+0xc000], desc[UR8][R22.64], P3 ;  /* 0x0c00000016007fae */ /* 0x000fe800099a1008 */
[----:B------:R-:W-:Y:S04]  /*4f50*/  LDGSTS.E [R0+0xc800], desc[UR8][R26.64], P3 ;  /* 0x0c8000001a007fae */ /* 0x000fe800099a1008 */
[----:B------:R-:W-:Y:S04]  /*4f60*/  LDGSTS.E [R0+0xd000], desc[UR8][R24.64], P3 ;  /* 0x0d00000018007fae */ /* 0x000fe800099a1008 */
[----:B------:R-:W3:Y:S04]  /*4f70*/  LDL.LU.64 R22, [R1+0x820] ;  /* 0x0008200001167983 */ /* 0x000ee80000300a00 */
[----:B------:R-:W3:Y:S04]  /*4f80*/  LDL.LU.64 R26, [R1+0x818] ;  /* 0x00081800011a7983 */ /* 0x000ee80000300a00 */
[----:B------:R-:W3:Y:S04]  /*4f90*/  LDL.LU.64 R24, [R1+0x810] ;  /* 0x0008100001187983 */ /* 0x000ee80000300a00 */
[----:B------:R1:W-:Y:S04]  /*4fa0*/  LDGSTS.E [R0+0xd800], desc[UR8][R18.64], P3 ;  /* 0x0d80000012007fae */ /* 0x0003e800099a1008 */
[----:B------:R-:W-:Y:S04]  /*4fb0*/  LDGSTS.E [R0+0xe000], desc[UR8][R8.64], P3 ;  /* 0x0e00000008007fae */ /* 0x000fe800099a1008 */
[----:B------:R-:W-:Y:S04]  /*4fc0*/  LDGSTS.E [R0+0xe800], desc[UR8][R10.64], P3 ;  /* 0x0e8000000a007fae */ /* 0x000fe800099a1008 */
[----:B------:R-:W3:Y:S04]  /*4fd0*/  LDL.LU.64 R18, [R1+0x808] ;  /* 0x0008080001127983 */ /* 0x000ee80000300a00 */
[----:B------:R-:W3:Y:S04]  /*4fe0*/  LDL.LU.64 R8, [R1+0x800] ;  /* 0x0008000001087983 */ /* 0x000ee80000300a00 */
[----:B------:R-:W3:Y:S01]  /*4ff0*/  LDL.LU.64 R10, [R1+0x7f8] ;  /* 0x0007f800010a7983 */ /* 0x000ee20000300a00 */
[----:B-1----:R-:W-:-:S04]  /*5000*/  IMAD.WIDE R12, R3, 0x4, R12 ;  /* 0x00000004030c7825 */ /* 0x002fc800078e020c */
[----:B--2---:R-:W-:Y:S01]  /*5010*/  IMAD.WIDE R6, R3, 0x4, R6 ;  /* 0x0000000403067825 */ /* 0x004fe200078e0206 */
[----:B---3--:R-:W-:Y:S04]  /*5020*/  LDGSTS.E [R0+0xf000], desc[UR8][R10.64], P3 ;  /* 0x0f0000000a007fae */ /* 0x008fe800099a1008 */
[----:B------:R-:W-:Y:S04]  /*5030*/  LDGSTS.E [R0+0xf800], desc[UR8][R8.64], P3 ;  /* 0x0f80000008007fae */ /* 0x000fe800099a1008 */
[----:B------:R-:W0:Y:S01]  /*5040*/  LDGDEPBAR ;  /* 0x00000000000079af */ /* 0x000e220000000000 */
[----:B------:R-:W-:Y:S01]  /*5050*/  BAR.SYNC.DEFER_BLOCKING 0x0 ;  /* 0x0000000000007b1d */ /* 0x000fe20000010000 */
[----:B------:R-:W-:-:S02]  /*5060*/  SEL R19, R19, RZ, P6 ;  /* 0x000000ff13137207 */ /* 0x000fc40003000000 */
[----:B------:R-:W-:Y:S02]  /*5070*/  ISETP.NE.U32.AND P3, PT, R29, RZ, PT ;  /* 0x000000ff1d00720c */ /* 0x000fe40003f65070 */
[----:B------:R-:W-:Y:S01]  /*5080*/  SEL R29, R25, RZ, P6 ;  /* 0x000000ff191d7207 */ /* 0x000fe20003000000 */
[----:B------:R-:W-:Y:S01]  /*5090*/  @!PT LDS RZ, [RZ] ;  /* 0x00000000fffff984 */ /* 0x000fe20000000800 */
[----:B------:R-:W-:Y:S01]  /*50a0*/  @!PT LDS RZ, [RZ] ;  /* 0x00000000fffff984 */ /* 0x000fe20000000800 */
[----:B------:R-:W-:Y:S01]  /*50b0*/  @!PT LDS RZ, [RZ] ;  /* 0x00000000fffff984 */ /* 0x000fe20000000800 */
[----:B------:R-:W-:Y:S01]  /*50c0*/  LDGSTS.E [R28+0x28000], desc[UR8][R12.64], P2 ;  /* 0x280000000c1c7fae */ /* 0x000fe200091a1008 */
[----:B------:R-:W-:-:S03]  /*50d0*/  ISETP.NE.U32.AND P2, PT, R19, RZ, PT ;  /* 0x000000ff1300720c */ /* 0x000fc60003f45070 */
[----:B------:R1:W-:Y:S04]  /*50e0*/  LDGSTS.E [R28+0x29000], desc[UR8][R6.64], P5 ;  /* 0x29000000061c7fae */ /* 0x0003e8000a9a1008 */
[----:B------:R-:W2:Y:S04]  /*50f0*/  LDL.LU.64 R12, [R1+0x7f0] ;  /* 0x0007f000010c7983 */ /* 0x000ea80000300a00 */
[----:B------:R-:W3:Y:S04]  /*5100*/  LDL.LU R25, [R1+0x7ec] ;  /* 0x0007ec0001197983 */ /* 0x000ee80000300800 */
[----:B------:R-:W2:Y:S04]  /*5110*/  LDL.LU R19, [R1+0x7e8] ;  /* 0x0007e80001137983 */ /* 0x000ea80000300800 */
[----:B------:R-:W1:Y:S01]  /*5120*/  LDL.LU.64 R6, [R1+0x7e0] ;  /* 0x0007e00001067983 */ /* 0x000e620000300a00 */
[----:B------:R-:W-:-:S02]  /*5130*/  ISETP.NE.U32.AND P5, PT, R29, RZ, PT ;  /* 0x000000ff1d00720c */ /* 0x000fc40003fa5070 */
[----:B------:R-:W-:Y:S02]  /*5140*/  SEL R29, R27, RZ, P6 ;  /* 0x000000ff1b1d7207 */ /* 0x000fe40003000000 */
[----:B------:R-:W4:Y:S01]  /*5150*/  LDL.LU R27, [R1+0x7d8] ;  /* 0x0007d800011b7983 */ /* 0x000f220000300800 */
[----:B--2---:R-:W-:-:S04]  /*5160*/  IMAD.WIDE R18, R3, 0x4, R18 ;  /* 0x0000000403127825 */ /* 0x004fc800078e0212 */
[C---:B-1----:R-:W-:Y:S01]  /*5170*/  IMAD.WIDE R6, R3.reuse, 0x4, R6 ;  /* 0x0000000403067825 */ /* 0x042fe200078e0206 */
[----:B------:R1:W-:Y:S03]  /*5180*/  LDGSTS.E [R28+0x2a000], desc[UR8][R18.64], P1 ;  /* 0x2a000000121c7fae */ /* 0x0003e600089a1008 */
[----:B---3--:R-:W-:Y:S01]  /*5190*/  IMAD.WIDE R24, R3, 0x4, R24 ;  /* 0x0000000403187825 */ /* 0x008fe200078e0218 */
[----:B------:R2:W-:Y:S04]  /*51a0*/  LDGSTS.E [R28+0x2b000], desc[UR8][R6.64], P3 ;  /* 0x2b000000061c7fae */ /* 0x0005e800099a1008 */
[----:B------:R-:W-:Y:S01]  /*51b0*/  LDGSTS.E [R28+0x2c000], desc[UR8][R24.64], P2 ;  /* 0x2c000000181c7fae */ /* 0x000fe200091a1008 */
[----:B-1----:R-:W-:-:S03]  /*51c0*/  SEL R18, R23, RZ, P6 ;  /* 0x000000ff17127207 */ /* 0x002fc60003000000 */
[----:B------:R-:W3:Y:S01]  /*51d0*/  LDL.LU R23, [R1+0x7d4] ;  /* 0x0007d40001177983 */ /* 0x000ee20000300800 */
[----:B--2---:R-:W-:-:S03]  /*51e0*/  SEL R7, R21, RZ, P6 ;  /* 0x000000ff15077207 */ /* 0x004fc60003000000 */
[----:B------:R-:W2:Y:S04]  /*51f0*/  LDL.LU R21, [R1+0x7d0] ;  /* 0x0007d00001157983 */ /* 0x000ea80000300800 */
[----:B------:R-:W2:Y:S01]  /*5200*/  LDL.LU.64 R24, [R1+0x30] ;  /* 0x0000300001187983 */ /* 0x000ea20000300a00 */
[----:B------:R-:W-:Y:S02]  /*5210*/  ISETP.NE.U32.AND P1, PT, R29, RZ, PT ;  /* 0x000000ff1d00720c */ /* 0x000fe40003f25070 */
[----:B------:R-:W-:Y:S01]  /*5220*/  ISETP.NE.U32.AND P3, PT, R18, RZ, PT ;  /* 0x000000ff1200720c */ /* 0x000fe20003f65070 */
[----:B----4-:R-:W-:Y:S01]  /*5230*/  IMAD.WIDE R26, R3, 0x4, R26 ;  /* 0x00000004031a7825 */ /* 0x010fe200078e021a */
[----:B------:R-:W-:Y:S02]  /*5240*/  ISETP.NE.U32.AND P2, PT, R7, RZ, PT ;  /* 0x000000ff0700720c */ /* 0x000fe40003f45070 */
[----:B------:R-:W-:-:S02]  /*5250*/  SEL R6, R4, RZ, P6 ;  /* 0x000000ff04067207 */ /* 0x000fc40003000000 */
[----:B------:R-:W-:Y:S01]  /*5260*/  LDGSTS.E [R28+0x2d000], desc[UR8][R26.64], P5 ;  /* 0x2d0000001a1c7fae */ /* 0x000fe2000a9a1008 */
[----:B------:R-:W-:Y:S02]  /*5270*/  SEL R18, R14, RZ, P6 ;  /* 0x000000ff0e127207 */ /* 0x000fe40003000000 */
[----:B------:R-:W-:Y:S01]  /*5280*/  ISETP.NE.U32.AND P5, PT, R6, RZ, PT ;  /* 0x000000ff0600720c */ /* 0x000fe20003fa5070 */
[----:B------:R-:W4:Y:S01]  /*5290*/  LDL.LU R4, [R1+0x7cc] ;  /* 0x0007cc0001047983 */ /* 0x000f220000300800 */
[----:B------:R-:W-:-:S03]  /*52a0*/  SEL R19, R15, RZ, P6 ;  /* 0x000000ff0f137207 */ /* 0x000fc60003000000 */
[----:B------:R-:W4:Y:S01]  /*52b0*/  LDL.LU R14, [R1+0x7c8] ;  /* 0x0007c800010e7983 */ /* 0x000f220000300800 */
[----:B---3--:R-:W-:-:S04]  /*52c0*/  IMAD.WIDE R22, R3, 0x4, R22 ;  /* 0x0000000403167825 */ /* 0x008fc800078e0216 */
[C---:B--2---:R-:W-:Y:S01]  /*52d0*/  IMAD.WIDE R20, R3.reuse, 0x4, R20 ;  /* 0x0000000403147825 */ /* 0x044fe200078e0214 */
[----:B------:R-:W-:Y:S03]  /*52e0*/  LDGSTS.E [R28+0x2e000], desc[UR8][R22.64], P1 ;  /* 0x2e000000161c7fae */ /* 0x000fe600089a1008 */
[----:B------:R-:W-:Y:S01]  /*52f0*/  IMAD.WIDE R6, R3, 0x4, R24 ;  /* 0x0000000403067825 */ /* 0x000fe200078e0218 */
[----:B------:R-:W-:Y:S01]  /*5300*/  ISETP.NE.U32.AND P1, PT, R18, RZ, PT ;  /* 0x000000ff1200720c */ /* 0x000fe20003f25070 */
[----:B------:R-:W-:Y:S01]  /*5310*/  LDGSTS.E [R28+0x2f000], desc[UR8][R20.64], P3 ;  /* 0x2f000000141c7fae */ /* 0x000fe200099a1008 */
[----:B------:R-:W-:-:S03]  /*5320*/  SEL R18, R16, RZ, P6 ;  /* 0x000000ff10127207 */ /* 0x000fc60003000000 */
[----:B------:R1:W-:Y:S04]  /*5330*/  LDGSTS.E [R2+0x28800], desc[UR8][R6.64], P2 ;  /* 0x2880000006027fae */ /* 0x0003e800091a1008 */
[----:B------:R-:W2:Y:S04]  /*5340*/  LDL.LU.64 R22, [R1+0x40] ;  /* 0x0000400001167983 */ /* 0x000ea80000300a00 */
[----:B------:R-:W4:Y:S04]  /*5350*/  LDL.LU R15, [R1+0x7c4] ;  /* 0x0007c400010f7983 */ /* 0x000f280000300800 */
[----:B------:R-:W3:Y:S01]  /*5360*/  LDL.LU.64 R26, [R1+0x60] ;  /* 0x00006000011a7983 */ /* 0x000ee20000300a00 */
[----:B-1----:R-:W-:-:S03]  /*5370*/  SEL R7, R17, RZ, P6 ;  /* 0x000000ff11077207 */ /* 0x002fc60003000000 */
[----:B------:R-:W2:Y:S04]  /*5380*/  LDL.LU.64 R20, [R1] ;  /* 0x0000000001147983 */ /* 0x000ea80000300a00 */
[----:B------:R-:W3:Y:S04]  /*5390*/  LDL.LU R16, [R1+0x7c0] ;  /* 0x0007c00001107983 */ /* 0x000ee80000300800 */
[----:B------:R-:W3:Y:S01]  /*53a0*/  LDL.LU R17, [R1+0x7bc] ;  /* 0x0007bc0001117983 */ /* 0x000ee20000300800 */
[----:B------:R-:W-:Y:S02]  /*53b0*/  ISETP.NE.U32.AND P3, PT, R19, RZ, PT ;  /* 0x000000ff1300720c */ /* 0x000fe40003f65070 */
[----:B------:R-:W-:Y:S01]  /*53c0*/  SEL R6, R5, RZ, P6 ;  /* 0x000000ff05067207 */ /* 0x000fe20003000000 */
[----:B------:R-:W3:Y:S01]  /*53d0*/  LDL.LU.64 R24, [R1+0x50] ;  /* 0x0000500001187983 */ /* 0x000ee20000300a00 */
[----:B------:R-:W-:-:S02]  /*53e0*/  ISETP.NE.U32.AND P2, PT, R18, RZ, PT ;  /* 0x000000ff1200720c */ /* 0x000fc40003f45070 */
[----:B------:R-:W-:Y:S01]  /*53f0*/  SEL R19, RZ, 0x4, P4 ;  /* 0x00000004ff137807 */ /* 0x000fe20002000000 */
[----:B------:R-:W3:Y:S01]  /*5400*/  LDL.LU R5, [R1+0x7b8] ;  /* 0x0007b80001057983 */ /* 0x000ee20000300800 */
[----:B------:R-:W-:Y:S02]  /*5410*/  SEL R18, RZ, 0x4, P0 ;  /* 0x00000004ff127807 */ /* 0x000fe40000000000 */
[----:B------:R-:W-:Y:S01]  /*5420*/  ISETP.NE.U32.AND P4, PT, R7, RZ, PT ;  /* 0x000000ff0700720c */ /* 0x000fe20003f85070 */
[----:B------:R-:W3:Y:S01]  /*5430*/  LDL.LU.64 R28, [R1+0x98] ;  /* 0x00009800011c7983 */ /* 0x000ee20000300a00 */
[----:B------:R-:W-:Y:S02]  /*5440*/  ISETP.NE.U32.AND P0, PT, R6, RZ, PT ;  /* 0x000000ff0600720c */ /* 0x000fe40003f05070 */
[----:B------:R-:W-:Y:S02]  /*5450*/  SEL R19, R19, RZ, P6 ;  /* 0x000000ff13137207 */ /* 0x000fe40003000000 */
[----:B------:R-:W-:-:S04]  /*5460*/  SEL R18, R18, RZ, P6 ;  /* 0x000000ff12127207 */ /* 0x000fc80003000000 */
[----:B------:R-:W-:Y:S01]  /*5470*/  ISETP.NE.U32.AND P6, PT, R18, RZ, PT ;  /* 0x000000ff1200720c */ /* 0x000fe20003fc5070 */
[----:B----4-:R-:W-:-:S04]  /*5480*/  IMAD.WIDE R14, R3, 0x4, R14 ;  /* 0x00000004030e7825 */ /* 0x010fc800078e020e */
[----:B--2---:R-:W-:-:S05]  /*5490*/  IMAD.WIDE R6, R3, 0x4, R20 ;  /* 0x0000000403067825 */ /* 0x004fca00078e0214 */
[----:B------:R-:W-:Y:S01]  /*54a0*/  LDGSTS.E [R2+0x29800], desc[UR8][R6.64], P5 ;  /* 0x2980000006027fae */ /* 0x000fe2000a9a1008 */
[----:B---3--:R-:W-:Y:S01]  /*54b0*/  IMAD.WIDE R16, R3, 0x4, R16 ;  /* 0x0000000403107825 */ /* 0x008fe200078e0210 */
[----:B------:R-:W-:Y:S02]  /*54c0*/  ISETP.NE.U32.AND P5, PT, R19, RZ, PT ;  /* 0x000000ff1300720c */ /* 0x000fe40003fa5070 */
[----:B------:R-:W2:Y:S04]  /*54d0*/  LDL.LU.64 R18, [R1+0x90] ;  /* 0x0000900001127983 */ /* 0x000ea80000300a00 */
[----:B------:R1:W-:Y:S04]  /*54e0*/  LDGSTS.E [R2+0x2a800], desc[UR8][R16.64], P1 ;  /* 0x2a80000010027fae */ /* 0x0003e800089a1008 */
[----:B------:R3:W-:Y:S04]  /*54f0*/  LDGSTS.E [R2+0x2b800], desc[UR8][R14.64], P3 ;  /* 0x2b8000000e027fae */ /* 0x0007e800099a1008 */
[----:B------:R-:W4:Y:S01]  /*5500*/  LDL.LU R15, [R1+0x24] ;  /* 0x00002400010f7983 */ /* 0x000f220000300800 */
[----:B-1----:R-:W-:-:S03]  /*5510*/  IMAD.WIDE R16, R3, 0x4, R22 ;  /* 0x0000000403107825 */ /* 0x002fc600078e0216 */
[----:B------:R-:W2:Y:S01]  /*5520*/  LDL.LU.64 R20, [R1+0xa0] ;  /* 0x0000a00001147983 */ /* 0x000ea20000300a00 */
[----:B------:R-:W-:-:S03]  /*5530*/  IMAD.WIDE R6, R3, 0x4, R4 ;  /* 0x0000000403067825 */ /* 0x000fc600078e0204 */
[----:B------:R-:W2:Y:S01]  /*5540*/  LDL.LU.64 R22, [R1+0xa8] ;  /* 0x0000a80001167983 */ /* 0x000ea20000300a00 */
[----:B------:R-:W-:-:S03]  /*5550*/  IMAD.WIDE R12, R3, 0x4, R12 ;  /* 0x00000004030c7825 */ /* 0x000fc600078e020c */
[----:B------:R-:W-:Y:S04]  /*5560*/  LDGSTS.E [R2+0x2c800], desc[UR8][R16.64], P2 ;  /* 0x2c80000010027fae */ /* 0x000fe800091a1008 */
[----:B------:R1:W-:Y:S04]  /*5570*/  LDGSTS.E [R2+0x2d800], desc[UR8][R6.64], P4 ;  /* 0x2d80000006027fae */ /* 0x0003e8000a1a1008 */
[----:B------:R1:W-:Y:S01]  /*5580*/  LDGSTS.E [R2+0x2e800], desc[UR8][R12.64], P0 ;  /* 0x2e8000000c027fae */ /* 0x0003e200081a1008 */
[----:B----4-:R-:W-:Y:S02]  /*5590*/  IMAD.SHL.U32 R4, R15, 0x20, RZ ;  /* 0x000000200f047824 */ /* 0x010fe400078e00ff */
[----:B---3--:R-:W-:-:S02]  /*55a0*/  IMAD.WIDE R14, R3, 0x4, R26 ;  /* 0x00000004030e7825 */ /* 0x008fc400078e021a */
[----:B------:R-:W5:Y:S02]  /*55b0*/  LDL.LU R3, [R1+0x7b4] ;  /* 0x0007b40001037983 */ /* 0x000f640000300800 */
[C---:B-1----:R-:W-:Y:S02]  /*55c0*/  IMAD.WIDE R6, R4.reuse, 0x4, R24 ;  /* 0x0000000404067825 */ /* 0x042fe400078e0218 */
[----:B------:R-:W3:Y:S04]  /*55d0*/  LDL.LU.64 R26, [R1+0xb0] ;  /* 0x0000b000011a7983 */ /* 0x000ee80000300a00 */
[----:B------:R-:W4:Y:S04]  /*55e0*/  LDL.LU.64 R16, [R1+0x88] ;  /* 0x0000880001107983 */ /* 0x000f280000300a00 */
[----:B------:R-:W2:Y:S04]  /*55f0*/  LDL.LU.64 R12, [R1+0x58] ;  /* 0x00005800010c7983 */ /* 0x000ea80000300a00 */
[----:B------:R-:W3:Y:S04]  /*5600*/  LDL.LU.64 R24, [R1+0xb8] ;  /* 0x0000b80001187983 */ /* 0x000ee80000300a00 */
[----:B------:R1:W-:Y:S04]  /*5610*/  LDGSTS.E [R2+0x2f800], desc[UR8][R14.64], P5 ;  /* 0x2f8000000e027fae */ /* 0x0003e8000a9a1008 */
[----:B------:R-:W0:Y:S04]  /*5620*/  LDGDEPBAR ;  /* 0x00000000000079af */ /* 0x000e280000000000 */
[----:B------:R1:W-:Y:S04]  /*5630*/  LDGSTS.E [R0+0x10000], desc[UR8][R6.64], P6 ;  /* 0x1000000006007fae */ /* 0x0003e8000b1a1008 */
[----:B------:R-:W1:Y:S04]  /*5640*/  LDL.LU.64 R14, [R1+0x48] ;  /* 0x00004800010e7983 */ /* 0x000e680000300a00 */
[----:B------:R-:W3:Y:S01]  /*5650*/  LDL.LU.64 R6, [R1+0x68] ;  /* 0x0000680001067983 */ /* 0x000ee20000300a00 */
[----:B--2---:R-:W-:-:S05]  /*5660*/  IMAD.WIDE R12, R4, 0x4, R12 ;  /* 0x00000004040c7825 */ /* 0x004fca00078e020c */
[----:B------:R2:W-:Y:S04]  /*5670*/  LDGSTS.E [R0+0x10800], desc[UR8][R12.64], P6 ;  /* 0x108000000c007fae */ /* 0x0005e8000b1a1008 */
[----:B------:R-:W2:Y:S01]  /*5680*/  LDL.LU.64 R12, [R1+0x70] ;  /* 0x00007000010c7983 */ /* 0x000ea20000300a00 */
[----:B-1----:R-:W-:-:S05]  /*5690*/  IMAD.WIDE R14, R4, 0x4, R14 ;  /* 0x00000004040e7825 */ /* 0x002fca00078e020e */
[----:B------:R1:W-:Y:S01]  /*56a0*/  LDGSTS.E [R0+0x11000], desc[UR8][R14.64], P6 ;  /* 0x110000000e007fae */ /* 0x0003e2000b1a1008 */
[----:B---3--:R-:W-:-:S05]  /*56b0*/  IMAD.WIDE R6, R4, 0x4, R6 ;  /* 0x0000000404067825 */ /* 0x008fca00078e0206 */
[----:B------:R-:W-:Y:S04]  /*56c0*/  LDGSTS.E [R0+0x11800], desc[UR8][R6.64], P6 ;  /* 0x1180000006007fae */ /* 0x000fe8000b1a1008 */
[----:B------:R-:W1:Y:S04]  /*56d0*/  LDL.LU.64 R14, [R1+0x78] ;  /* 0x00007800010e7983 */ /* 0x000e680000300a00 */
[----:B------:R-:W3:Y:S01]  /*56e0*/  LDL.LU.64 R6, [R1+0x80] ;  /* 0x0000800001067983 */ /* 0x000ee20000300a00 */
[----:B--2---:R-:W-:-:S05]  /*56f0*/  IMAD.WIDE R12, R4, 0x4, R12 ;  /* 0x00000004040c7825 */ /* 0x004fca00078e020c */
[----:B------:R4:W-:Y:S01]  /*5700*/  LDGSTS.E [R0+0x12000], desc[UR8][R12.64], P6 ;  /* 0x120000000c007fae */ /* 0x0009e2000b1a1008 */
[----:B-1----:R-:W-:-:S04]  /*5710*/  IMAD.WIDE R14, R4, 0x4, R14 ;  /* 0x00000004040e7825 */ /* 0x002fc800078e020e */
[C---:B----4-:R-:W-:Y:S01]  /*5720*/  IMAD.WIDE R12, R4.reuse, 0x4, R16 ;  /* 0x00000004040c7825 */ /* 0x050fe200078e0210 */
[----:B------:R1:W-:Y:S03]  /*5730*/  LDGSTS.E [R0+0x12800], desc[UR8][R14.64], P6 ;  /* 0x128000000e007fae */ /* 0x0003e6000b1a1008 */
[C---:B---3--:R-:W-:Y:S01]  /*5740*/  IMAD.WIDE R6, R4.reuse, 0x4, R6 ;  /* 0x0000000404067825 */ /* 0x048fe200078e0206 */
[----:B------:R-:W2:Y:S04]  /*5750*/  LDL.LU.64 R16, [R1+0x108] ;  /* 0x0001080001107983 */ /* 0x000ea80000300a00 */
[----:B------:R3:W-:Y:S01]  /*5760*/  LDGSTS.E [R0+0x13000], desc[UR8][R6.64], P6 ;  /* 0x1300000006007fae */ /* 0x0007e2000b1a1008 */
[----:B-1----:R-:W-:-:S03]  /*5770*/  IMAD.WIDE R14, R4, 0x4, R18 ;  /* 0x00000004040e7825 */ /* 0x002fc600078e0212 */
[----:B------:R1:W-:Y:S04]  /*5780*/  LDGSTS.E [R0+0x13800], desc[UR8][R12.64], P6 ;  /* 0x138000000c007fae */ /* 0x0003e8000b1a1008 */
[----:B------:R4:W-:Y:S01]  /*5790*/  LDGSTS.E [R0+0x14000], desc[UR8][R14.64], P6 ;  /* 0x140000000e007fae */ /* 0x0009e2000b1a1008 */
[----:B---3--:R-:W-:-:S03]  /*57a0*/  IMAD.WIDE R6, R4, 0x4, R28 ;  /* 0x0000000404067825 */ /* 0x008fc600078e021c */
[----:B------:R-:W3:Y:S01]  /*57b0*/  LDL.LU.64 R18, [R1+0x110] ;  /* 0x0001100001127983 */ /* 0x000ee20000300a00 */
[----:B-1----:R-:W-:-:S03]  /*57c0*/  IMAD.WIDE R12, R4, 0x4, R20 ;  /* 0x00000004040c7825 */ /* 0x002fc600078e0214 */
[----:B------:R-:W2:Y:S01]  /*57d0*/  LDL.LU.64 R28, [R1+0x118] ;  /* 0x00011800011c7983 */ /* 0x000ea20000300a00 */
[----:B----4-:R-:W-:-:S03]  /*57e0*/  IMAD.WIDE R14, R4, 0x4, R22 ;  /* 0x00000004040e7825 */ /* 0x010fc600078e0216 */
[----:B------:R1:W-:Y:S04]  /*57f0*/  LDGSTS.E [R0+0x14800], desc[UR8][R6.64], P6 ;  /* 0x1480000006007fae */ /* 0x0003e8000b1a1008 */
[----:B------:R-:W4:Y:S04]  /*5800*/  LDL.LU.64 R20, [R1+0x120] ;  /* 0x0001200001147983 */ /* 0x000f280000300a00 */
[----:B------:R-:W2:Y:S01]  /*5810*/  LDL.LU.64 R22, [R1+0x18] ;  /* 0x0000180001167983 */ /* 0x000ea20000300a00 */
[----:B-1----:R-:W-:-:S03]  /*5820*/  IMAD.WIDE R6, R4, 0x4, R26 ;  /* 0x0000000404067825 */ /* 0x002fc600078e021a */
[----:B------:R1:W-:Y:S04]  /*5830*/  LDGSTS.E [R0+0x15000], desc[UR8][R12.64], P6 ;  /* 0x150000000c007fae */ /* 0x0003e8000b1a1008 */
[----:B------:R-:W2:Y:S04]  /*5840*/  LDL.LU.64 R26, [R1+0x10] ;  /* 0x00001000011a7983 */ /* 0x000ea80000300a00 */
[----:B------:R2:W-:Y:S01]  /*5850*/  LDGSTS.E [R0+0x15800], desc[UR8][R14.64], P6 ;  /* 0x158000000e007fae */ /* 0x0005e2000b1a1008 */
[----:B-1----:R-:W-:-:S03]  /*5860*/  IMAD.WIDE R12, R4, 0x4, R24 ;  /* 0x00000004040c7825 */ /* 0x002fc600078e0218 */
[----:B------:R1:W-:Y:S04]  /*5870*/  LDGSTS.E [R0+0x16000], desc[UR8][R6.64], P6 ;  /* 0x1600000006007fae */ /* 0x0003e8000b1a1008 */
[----:B------:R-:W2:Y:S04]  /*5880*/  LDL.LU.64 R24, [R1+0x8] ;  /* 0x0000080001187983 */ /* 0x000ea80000300a00 */
[----:B------:R-:W2:Y:S04]  /*5890*/  LDL.LU.64 R14, [R1+0xc0] ;  /* 0x0000c000010e7983 */ /* 0x000ea80000300a00 */
[----:B------:R-:W1:Y:S04]  /*58a0*/  LDL.LU.64 R6, [R1+0xc8] ;  /* 0x0000c80001067983 */ /* 0x000e680000300a00 */
[----:B------:R1:W-:Y:S04]  /*58b0*/  LDGSTS.E [R0+0x16800], desc[UR8][R12.64], P6 ;  /* 0x168000000c007fae */ /* 0x0003e8000b1a1008 */
[----:B------:R-:W3:Y:S01]  /*58c0*/  LDL.LU.64 R12, [R1+0xd0] ;  /* 0x0000d000010c7983 */ /* 0x000ee20000300a00 */
[----:B--2---:R-:W-:-:S05]  /*58d0*/  IMAD.WIDE R14, R4, 0x4, R14 ;  /* 0x00000004040e7825 */ /* 0x004fca00078e020e */
[----:B------:R2:W-:Y:S04]  /*58e0*/  LDGSTS.E [R0+0x17000], desc[UR8][R14.64], P6 ;  /* 0x170000000e007fae */ /* 0x0005e8000b1a1008 */
[----:B------:R-:W2:Y:S01]  /*58f0*/  LDL.LU.64 R14, [R1+0xd8] ;  /* 0x0000d800010e7983 */ /* 0x000ea20000300a00 */
[----:B-1----:R-:W-:-:S04]  /*5900*/  IMAD.WIDE R6, R4, 0x4, R6 ;  /* 0x0000000404067825 */ /* 0x002fc800078e0206 */
[C---:B---3--:R-:W-:Y:S01]  /*5910*/  IMAD.WIDE R12, R4.reuse, 0x4, R12 ;  /* 0x00000004040c7825 */ /* 0x048fe200078e020c */
[----:B------:R1:W-:Y:S04]  /*5920*/  LDGSTS.E [R0+0x17800], desc[UR8][R6.64], P6 ;  /* 0x1780000006007fae */ /* 0x0003e8000b1a1008 */
[----:B------:R3:W-:Y:S04]  /*5930*/  LDGSTS.E [R0+0x18000], desc[UR8][R12.64], P6 ;  /* 0x180000000c007fae */ /* 0x0007e8000b1a1008 */
[----:B------:R-:W1:Y:S04]  /*5940*/  LDL.LU.64 R6, [R1+0xe0] ;  /* 0x0000e00001067983 */ /* 0x000e680000300a00 */
[----:B------:R-:W3:Y:S01]  /*5950*/  LDL.LU.64 R12, [R1+0xe8] ;  /* 0x0000e800010c7983 */ /* 0x000ee20000300a00 */
[----:B--2---:R-:W-:-:S05]  /*5960*/  IMAD.WIDE R14, R4, 0x4, R14 ;  /* 0x00000004040e7825 */ /* 0x004fca00078e020e */
[----:B------:R2:W-:Y:S04]  /*5970*/  LDGSTS.E [R0+0x18800], desc[UR8][R14.64], P6 ;  /* 0x188000000e007fae */ /* 0x0005e8000b1a1008 */
[----:B------:R-:W2:Y:S01]  /*5980*/  LDL.LU.64 R14, [R1+0xf0] ;  /* 0x0000f000010e7983 */ /* 0x000ea20000300a00 */
[----:B-1----:R-:W-:-:S04]  /*5990*/  IMAD.WIDE R6, R4, 0x4, R6 ;  /* 0x0000000404067825 */ /* 0x002fc800078e0206 */
[C---:B---3--:R-:W-:Y:S01]  /*59a0*/  IMAD.WIDE R12, R4.reuse, 0x4, R12 ;  /* 0x00000004040c7825 */ /* 0x048fe200078e020c */
[----:B------:R-:W-:Y:S04]  /*59b0*/  LDGSTS.E [R0+0x19000], desc[UR8][R6.64], P6 ;  /* 0x1900000006007fae */ /* 0x000fe8000b1a1008 */
[----:B------:R-:W-:Y:S04]  /*59c0*/  LDGSTS.E [R0+0x19800], desc[UR8][R12.64], P6 ;  /* 0x198000000c007fae */ /* 0x000fe8000b1a1008 */
[----:B------:R-:W3:Y:S04]  /*59d0*/  LDL.LU.64 R6, [R1+0xf8] ;  /* 0x0000f80001067983 */ /* 0x000ee80000300a00 */
[----:B------:R-:W2:Y:S04]  /*59e0*/  LDL.LU.64 R12, [R1+0x100] ;  /* 0x00010000010c7983 */ /* 0x000ea80000300a00 */
[----:B------:R1:W-:Y:S04]  /*59f0*/  STL [R1+0x2f0], RZ ;  /* 0x0002f0ff01007387 */ /* 0x0003e80000100800 */
        /* <DEDUP_REMOVED lines=192> */
[----:B------:R1:W-:Y:S01]  /*6600*/  STL [R1+0x564], RZ ;  /* 0x000564ff01007387 */ /* 0x0003e20000100800 */
[----:B--2---:R-:W-:-:S03]  /*6610*/  IMAD.WIDE R14, R4, 0x4, R14 ;  /* 0x00000004040e7825 */ /* 0x004fc600078e020e */
        /* <DEDUP_REMOVED lines=8> */
[----:B------:R2:W-:Y:S04]  /*66a0*/  LDGSTS.E [R0+0x1a000], desc[UR8][R14.64], P6 ;  /* 0x1a0000000e007fae */ /* 0x0005e8000b1a1008 */
[----:B------:R1:W-:Y:S04]  /*66b0*/  STL [R1+0x548], RZ ;  /* 0x000548ff01007387 */ /* 0x0003e80000100800 */
[----:B------:R1:W-:Y:S01]  /*66c0*/  STL [R1+0x54c], RZ ;  /* 0x00054cff01007387 */ /* 0x0003e20000100800 */
[----:B--2---:R-:W-:-:S03]  /*66d0*/  IMAD.WIDE R14, R4, 0x4, R16 ;  /* 0x00000004040e7825 */ /* 0x004fc600078e0210 */
[----:B------:R-:W2:Y:S04]  /*66e0*/  LDL R16, [R1+0x310] ;  /* 0x0003100001107983 */ /* 0x000ea80000100800 */
        /* <DEDUP_REMOVED lines=35> */
[----:B---3--:R-:W-:-:S03]  /*6920*/  IMAD.WIDE R6, R4, 0x4, R6 ;  /* 0x0000000404067825 */ /* 0x008fc600078e0206 */
[----:B------:R1:W-:Y:S01]  /*6930*/  STL [R1+0x43c], RZ ;  /* 0x00043cff01007387 */ /* 0x0003e20000100800 */
[----:B------:R-:W-:-:S03]  /*6940*/  IMAD.WIDE R12, R4, 0x4, R12 ;  /* 0x00000004040c7825 */ /* 0x000fc600078e020c */
        /* <DEDUP_REMOVED lines=9> */
[----:B------:R1:W-:Y:S01]  /*69e0*/  LDGSTS.E [R0+0x1b000], desc[UR8][R12.64], P6 ;  /* 0x1b0000000c007fae */ /* 0x0003e2000b1a1008 */
[----:B---3--:R-:W-:-:S03]  /*69f0*/  IMAD.WIDE R6, R4, 0x4, R18 ;  /* 0x0000000404067825 */ /* 0x008fc600078e0212 */
[----:B------:R4:W-:Y:S04]  /*6a00*/  LDGSTS.E [R0+0x1b800], desc[UR8][R14.64], P6 ;  /* 0x1b8000000e007fae */ /* 0x0009e8000b1a1008 */
[----:B------:R3:W-:Y:S01]  /*6a10*/  LDGSTS.E [R0+0x1c000], desc[UR8][R6.64], P6 ;  /* 0x1c00000006007fae */ /* 0x0007e2000b1a1008 */
[----:B-1----:R-:W-:-:S04]  /*6a20*/  IMAD.WIDE R12, R4, 0x4, R28 ;  /* 0x00000004040c7825 */ /* 0x002fc800078e021c */
[C---:B----4-:R-:W-:Y:S01]  /*6a30*/  IMAD.WIDE R14, R4.reuse, 0x4, R20 ;  /* 0x00000004040e7825 */ /* 0x050fe200078e0214 */
[----:B------:R1:W-:Y:S03]  /*6a40*/  LDGSTS.E [R0+0x1c800], desc[UR8][R12.64], P6 ;  /* 0x1c8000000c007fae */ /* 0x0003e6000b1a1008 */
[C---:B---3--:R-:W-:Y:S01]  /*6a50*/  IMAD.WIDE R6, R4.reuse, 0x4, R22 ;  /* 0x0000000404067825 */ /* 0x048fe200078e0216 */
[----:B------:R3:W-:Y:S03]  /*6a60*/  LDGSTS.E [R0+0x1d000], desc[UR8][R14.64], P6 ;  /* 0x1d0000000e007fae */ /* 0x0007e6000b1a1008 */
[C---:B------:R-:W-:Y:S01]  /*6a70*/  IMAD.WIDE R10, R4.reuse, 0x4, R10 ;  /* 0x00000004040a7825 */ /* 0x040fe200078e020a */
[----:B------:R4:W-:Y:S03]  /*6a80*/  LDGSTS.E [R0+0x1d800], desc[UR8][R6.64], P6 ;  /* 0x1d80000006007fae */ /* 0x0009e6000b1a1008 */
[----:B-1----:R-:W-:-:S04]  /*6a90*/  IMAD.WIDE R12, R4, 0x4, R26 ;  /* 0x00000004040c7825 */ /* 0x002fc800078e021a */
[C---:B---3--:R-:W-:Y:S01]  /*6aa0*/  IMAD.WIDE R14, R4.reuse, 0x4, R24 ;  /* 0x00000004040e7825 */ /* 0x048fe200078e0218 */
[----:B------:R4:W-:Y:S03]  /*6ab0*/  LDGSTS.E [R0+0x1e000], desc[UR8][R12.64], P6 ;  /* 0x1e0000000c007fae */ /* 0x0009e6000b1a1008 */
[----:B------:R-:W-:Y:S01]  /*6ac0*/  IMAD.WIDE R8, R4, 0x4, R8 ;  /* 0x0000000404087825 */ /* 0x000fe200078e0208 */
[----:B------:R4:W-:Y:S04]  /*6ad0*/  LDGSTS.E [R0+0x1e800], desc[UR8][R14.64], P6 ;  /* 0x1e8000000e007fae */ /* 0x0009e8000b1a1008 */
[----:B------:R4:W-:Y:S04]  /*6ae0*/  LDGSTS.E [R0+0x1f000], desc[UR8][R10.64], P6 ;  /* 0x1f0000000a007fae */ /* 0x0009e8000b1a1008 */
[----:B------:R4:W-:Y:S01]  /*6af0*/  LDGSTS.E [R0+0x1f800], desc[UR8][R8.64], P6 ;  /* 0x1f80000008007fae */ /* 0x0009e2000b1a1008 */
[----:B------:R-:W-:-:S03]  /*6b00*/  CS2R R20, SRZ ;  /* 0x0000000000147805 */ /* 0x000fc6000001ff00 */
[----:B------:R-:W0:Y:S01]  /*6b10*/  LDGDEPBAR ;  /* 0x00000000000079af */ /* 0x000e220000000000 */
[----:B------:R-:W-:Y:S02]  /*6b20*/  CS2R R22, SRZ ;  /* 0x0000000000167805 */ /* 0x000fe4000001ff00 */
[----:B------:R-:W-:Y:S02]  /*6b30*/  CS2R R24, SRZ ;  /* 0x0000000000187805 */ /* 0x000fe4000001ff00 */
[----:B------:R-:W-:Y:S02]  /*6b40*/  CS2R R26, SRZ ;  /* 0x00000000001a7805 */ /* 0x000fe4000001ff00 */
[----:B--2---:R-:W-:-:S13]  /*6b50*/  ISETP.GE.AND P0, PT, R16, 0x20, PT ;  /* 0x000000201000780c */ /* 0x004fda0003f06270 */
[----:B----4-:R-:W-:Y:S05]  /*6b60*/  @!P0 BRA `(.L_x_0) ;  /* 0x0000012800b48947 */ /* 0x010fea0003800000 */
[----:B------:R-:W2:Y:S04]  /*6b70*/  LDL.LU R12, [R1+0x390] ;  /* 0x00039000010c7983 */ /* 0x000ea80000300800 */
[----:B------:R-:W3:Y:S04]  /*6b80*/  LDL.LU R13, [R1+0x2b8] ;  /* 0x0002b800010d7983 */ /* 0x000ee80000300800 */
[----:B------:R-:W4:Y:S04]  /*6b90*/  LDL.LU R6, [R1+0x2bc] ;  /* 0x0002bc0001067983 */ /* 0x000f280000300800 */
[----:B------:R-:W4:Y:S04]  /*6ba0*/  LDL.LU R18, [R1+0x304] ;  /* 0x0003040001127983 */ /* 0x000f280000300800 */
[----:B------:R-:W4:Y:S04]  /*6bb0*/  LDL.LU R19, [R1+0x308] ;  /* 0x0003080001137983 */ /* 0x000f280000300800 */
[----:B------:R-:W4:Y:S04]  /*6bc0*/  LDL.LU R28, [R1+0x300] ;  /* 0x00030000011c7983 */ /* 0x000f280000300800 */
[----:B------:R-:W4:Y:S04]  /*6bd0*/  LDL.LU R29, [R1+0x2b4] ;  /* 0x0002b400011d7983 */ /* 0x000f280000300800 */
[----:B------:R-:W4:Y:S04]  /*6be0*/  LDL.LU R15, [R1+0x30c] ;  /* 0x00030c00010f7983 */ /* 0x000f280000300800 */
[----:B------:R-:W4:Y:S04]  /*6bf0*/  LDL.LU R7, [R1+0x328] ;  /* 0x0003280001077983 */ /* 0x000f280000300800 */
[----:B------:R-:W4:Y:S04]  /*6c00*/  LDL.LU R17, [R1+0x314] ;  /* 0x0003140001117983 */ /* 0x000f280000300800 */
[----:B-----5:R1:W-:Y:S01]  /*6c10*/  STL [R1+0x7b4], R3 ;  /* 0x0007b40301007387 */ /* 0x0203e20000100800 */
[----:B--2---:R-:W-:-:S02]  /*6c20*/  SHF.R.S32.HI R2, RZ, 0x1f, R12 ;  /* 0x0000001fff027819 */ /* 0x004fc4000001140c */
[----:B---3--:R-:W-:Y:S02]  /*6c30*/  SHF.R.S32.HI R5, RZ, 0x1f, R13 ;  /* 0x0000001fff057819 */ /* 0x008fe4000001140d */
[----:B-1----:R-:W-:Y:S02]  /*6c40*/  SHF.L.U64.HI R3, R12, 0x2, R2 ;  /* 0x000000020c037819 */ /* 0x002fe40000010202 */
[----:B----4-:R-:W-:Y:S02]  /*6c50*/  SHF.R.S32.HI R0, RZ, 0x1f, R6 ;  /* 0x0000001fff007819 */ /* 0x010fe40000011406 */
[----:B------:R-:W-:Y:S01]  /*6c60*/  SHF.L.U64.HI R2, R13, 0x2, R5 ;  /* 0x000000020d027819 */ /* 0x000fe20000010205 */
[----:B------:R-:W-:Y:S01]  /*6c70*/  STL [R1+0xb4], R3 ;  /* 0x0000b40301007387 */ /* 0x000fe20000100800 */
[----:B------:R-:W-:-:S03]  /*6c80*/  SHF.L.U64.HI R0, R6, 0x2, R0 ;  /* 0x0000000206007819 */ /* 0x000fc60000010200 */
[----:B------:R-:W2:Y:S04]  /*6c90*/  LDL.LU R26, [R1+0x318] ;  /* 0x00031800011a7983 */ /* 0x000ea80000300800 */
[----:B------:R1:W-:Y:S04]  /*6ca0*/  STL [R1+0x730], R2 ;  /* 0x0007300201007387 */ /* 0x0003e80000100800 */
[----:B------:R-:W3:Y:S04]  /*6cb0*/  LDL.LU R8, [R1+0x31c] ;  /* 0x00031c0001087983 */ /* 0x000ee80000300800 */
[----:B------:R4:W-:Y:S04]  /*6cc0*/  STL [R1+0x72c], R0 ;  /* 0x00072c0001007387 */ /* 0x0009e80000100800 */
[----:B------:R-:W3:Y:S04]  /*6cd0*/  LDL.LU R10, [R1+0x320] ;  /* 0x00032000010a7983 */ /* 0x000ee80000300800 */
[----:B------:R-:W3:Y:S01]  /*6ce0*/  LDL.LU R12, [R1+0x324] ;  /* 0x00032400010c7983 */ /* 0x000ee20000300800 */
[----:B------:R-:W-:-:S02]  /*6cf0*/  SHF.R.S32.HI R6, RZ, 0x1f, R18 ;  /* 0x0000001fff067819 */ /* 0x000fc40000011412 */
[----:B------:R-:W-:Y:S02]  /*6d00*/  SHF.R.S32.HI R5, RZ, 0x1f, R19 ;  /* 0x0000001fff057819 */ /* 0x000fe40000011413 */
[----:B-1----:R-:W-:Y:S02]  /*6d10*/  SHF.R.S32.HI R2, RZ, 0x1f, R28 ;  /* 0x0000001fff027819 */ /* 0x002fe4000001141c */
[----:B----4-:R-:W-:Y:S02]  /*6d20*/  SHF.R.S32.HI R0, RZ, 0x1f, R29 ;  /* 0x0000001fff007819 */ /* 0x010fe4000001141d */
[----:B------:R-:W-:Y:S02]  /*6d30*/  SHF.L.U64.HI R6, R18, 0x2, R6 ;  /* 0x0000000212067819 */ /* 0x000fe40000010206 */
[----:B------:R-:W-:Y:S01]  /*6d40*/  SHF.L.U64.HI R3, R19, 0x2, R5 ;  /* 0x0000000213037819 */ /* 0x000fe20000010205 */
[----:B------:R-:W-:Y:S01]  /*6d50*/  IMAD.SHL.U32 R19, R4, 0x8, RZ ;  /* 0x0000000804137824 */ /* 0x000fe200078e00ff */
[----:B------:R-:W-:Y:S01]  /*6d60*/  SHF.L.U64.HI R2, R28, 0x2, R2 ;  /* 0x000000021c027819 */ /* 0x000fe20000010202 */
[----:B------:R-:W-:Y:S01]  /*6d70*/  STL [R1+0x728], R6 ;  /* 0x0007280601007387 */ /* 0x000fe20000100800 */
[----:B------:R-:W-:-:S02]  /*6d80*/  SHF.L.U64.HI R0, R29, 0x2, R0 ;  /* 0x000000021d007819 */ /* 0x000fc40000010200 */
[----:B------:R-:W-:Y:S01]  /*6d90*/  SHF.R.S32.HI R28, RZ, 0x1f, R7 ;  /* 0x0000001fff1c7819 */ /* 0x000fe20000011407 */
[----:B------:R1:W-:Y:S01]  /*6da0*/  STL [R1+0x724], R3 ;  /* 0x0007240301007387 */ /* 0x0003e20000100800 */
[----:B------:R-:W-:Y:S02]  /*6db0*/  SHF.R.S32.HI R5, RZ, 0x1f, R15 ;  /* 0x0000001fff057819 */ /* 0x000fe4000001140f */
[----:B------:R-:W-:Y:S01]  /*6dc0*/  SHF.R.S32.HI R29, RZ, 0x1f, R4 ;  /* 0x0000001fff1d7819 */ /* 0x000fe20000011404 */
[----:B------:R4:W-:Y:S01]  /*6dd0*/  STL [R1+0x720], R2 ;  /* 0x0007200201007387 */ /* 0x0009e20000100800 */
[----:B------:R-:W-:Y:S02]  /*6de0*/  LEA R18, P0, R17, R19, 0x2 ;  /* 0x0000001311127211 */ /* 0x000fe400078010ff */
[----:B------:R-:W-:Y:S01]  /*6df0*/  SHF.L.U64.HI R28, R7, 0x2, R28 ;  /* 0x00000002071c7819 */ /* 0x000fe2000001021c */
[----:B------:R4:W-:Y:S01]  /*6e00*/  STL [R1+0x71c], R0 ;  /* 0x00071c0001007387 */ /* 0x0009e20000100800 */
[----:B------:R-:W-:-:S02]  /*6e10*/  SHF.R.S32.HI R13, RZ, 0x1f, R17 ;  /* 0x0000001fff0d7819 */ /* 0x000fc40000011411 */
[----:B-1----:R-:W-:Y:S01]  /*6e20*/  SHF.L.U64.HI R3, R15, 0x2, R5 ;  /* 0x000000020f037819 */ /* 0x002fe20000010205 */
[----:B------:R-:W-:Y:S01]  /*6e30*/  STL [R1+0x7c0], R4 ;  /* 0x0007c00401007387 */ /* 0x000fe20000100800 */
[----:B----4-:R-:W-:-:S03]  /*6e40*/  SHF.R.S32.HI R2, RZ, 0x1f, R16 ;  /* 0x0000001fff027819 */ /* 0x010fc60000011410 */
[----:B------:R-:W-:Y:S01]  /*6e50*/  STL [R1+0x7bc], R29 ;  /* 0x0007bc1d01007387 */ /* 0x000fe20000100800 */
[----:B------:R-:W-:-:S03]  /*6e60*/  SHF.L.U64.HI R0, R4, 0x3, R29 ;  /* 0x0000000304007819 */ /* 0x000fc6000001021d */
[----:B------:R-:W-:Y:S01]  /*6e70*/  STL [R1+0x7c8], R18 ;  /* 0x0007c81201007387 */ /* 0x000fe20000100800 */
[----:B------:R-:W-:-:S03]  /*6e80*/  LEA.HI.X R13, R17, R0, R13, 0x2, P0 ;  /* 0x00000000110d7211 */ /* 0x000fc600000f140d */
[----:B------:R-:W-:Y:S04]  /*6e90*/  STL [R1+0x7b8], R28 ;  /* 0x0007b81c01007387 */ /* 0x000fe80000100800 */
[----:B------:R1:W-:Y:S02]  /*6ea0*/  STL [R1+0x718], R3 ;  /* 0x0007180301007387 */ /* 0x0003e40000100800 */
[----:B-1----:R-:W-:-:S05]  /*6eb0*/  LEA.HI R3, R2, R16, RZ, 0x5 ;  /* 0x0000001002037211 */ /* 0x002fca00078f28ff */
[----:B------:R-:W-:Y:S04]  /*6ec0*/  STL [R1+0x7c4], R3 ;  /* 0x0007c40301007387 */ /* 0x000fe80000100800 */
[----:B------:R-:W4:Y:S04]  /*6ed0*/  LDL.LU R22, [R1+0x32c] ;  /* 0x00032c0001167983 */ /* 0x000f280000300800 */
[----:B------:R-:W4:Y:S04]  /*6ee0*/  LDL.LU R23, [R1+0x330] ;  /* 0x0003300001177983 */ /* 0x000f280000300800 */
[----:B------:R-:W4:Y:S04]  /*6ef0*/  LDL.LU R25, [R1+0x334] ;  /* 0x0003340001197983 */ /* 0x000f280000300800 */
[----:B------:R-:W4:Y:S04]  /*6f00*/  LDL.LU R27, [R1+0x33c] ;  /* 0x00033c00011b7983 */ /* 0x000f280000300800 */
[----:B------:R-:W4:Y:S04]  /*6f10*/  LDL.LU R28, [R1+0x34c] ;  /* 0x00034c00011c7983 */ /* 0x000f280000300800 */
[----:B------:R-:W-:Y:S01]  /*6f20*/  STL [R1+0x7cc], R13 ;  /* 0x0007cc0d01007387 */ /* 0x000fe20000100800 */
[----:B--2---:R-:W-:-:S02]  /*6f30*/  LEA R17, P0, R26, R19, 0x2 ;  /* 0x000000131a117211 */ /* 0x004fc400078010ff */
[----:B------:R-:W-:-:S03]  /*6f40*/  SHF.R.S32.HI R11, RZ, 0x1f, R26 ;  /* 0x0000001fff0b7819 */ /* 0x000fc6000001141a */
[----:B------:R-:W-:Y:S01]  /*6f50*/  STL [R1+0x7d0], R17 ;  /* 0x0007d01101007387 */ /* 0x000fe20000100800 */
[-C--:B---3--:R-:W-:Y:S02]  /*6f60*/  LEA R16, P1, R8, R19.reuse, 0x2 ;  /* 0x0000001308107211 */ /* 0x088fe400078210ff */
[----:B------:R-:W-:Y:S02]  /*6f70*/  LEA.HI.X R11, R26, R0, R11, 0x2, P0 ;  /* 0x000000001a0b7211 */ /* 0x000fe400000f140b */
[----:B------:R-:W-:Y:S01]  /*6f80*/  SHF.R.S32.HI R9, RZ, 0x1f, R8 ;  /* 0x0000001fff097819 */ /* 0x000fe20000011408 */
[----:B------:R-:W-:Y:S01]  /*6f90*/  STL [R1+0x7d4], R16 ;  /* 0x0007d41001007387 */ /* 0x000fe20000100800 */
[-C--:B------:R-:W-:Y:S02]  /*6fa0*/  LEA R15, P2, R10, R19.reuse, 0x2 ;  /* 0x000000130a0f7211 */ /* 0x080fe400078410ff */
[----:B------:R-:W-:Y:S02]  /*6fb0*/  SHF.R.S32.HI R7, RZ, 0x1f, R10 ;  /* 0x0000001fff077819 */ /* 0x000fe4000001140a */
[----:B------:R-:W-:Y:S01]  /*6fc0*/  LEA R14, P3, R12, R19, 0x2 ;  /* 0x000000130c0e7211 */ /* 0x000fe200078610ff */
[----:B------:R1:W-:Y:S01]  /*6fd0*/  STL [R1+0x7d8], R15 ;  /* 0x0007d80f01007387 */ /* 0x0003e20000100800 */
[----:B------:R-:W-:-:S03]  /*6fe0*/  SHF.R.S32.HI R5, RZ, 0x1f, R12 ;  /* 0x0000001fff057819 */ /* 0x000fc6000001140c */
[----:B-1----:R-:W2:Y:S04]  /*6ff0*/  LDL.LU R15, [R1+0x348] ;  /* 0x00034800010f7983 */ /* 0x002ea80000300800 */
[----:B------:R1:W-:Y:S04]  /*7000*/  STL [R1+0x7dc], R14 ;  /* 0x0007dc0e01007387 */ /* 0x0003e80000100800 */
[----:B-1----:R-:W3:Y:S04]  /*7010*/  LDL.LU R14, [R1+0x344] ;  /* 0x00034400010e7983 */ /* 0x002ee80000300800 */
[----:B------:R1:W-:Y:S04]  /*7020*/  STL [R1+0x7e0], R11 ;  /* 0x0007e00b01007387 */ /* 0x0003e80000100800 */
[----:B-1----:R-:W3:Y:S01]  /*7030*/  LDL.LU R11, [R1+0x340] ;  /* 0x00034000010b7983 */ /* 0x002ee20000300800 */
[----:B------:R-:W-:-:S02]  /*7040*/  LEA.HI.X R9, R8, R0, R9, 0x2, P1 ;  /* 0x0000000008097211 */ /* 0x000fc400008f1409 */
[-C--:B------:R-:W-:Y:S02]  /*7050*/  LEA.HI.X R7, R10, R0.reuse, R7, 0x2, P2 ;  /* 0x000000000a077211 */ /* 0x080fe400010f1407 */
[----:B------:R-:W-:Y:S01]  /*7060*/  LEA.HI.X R5, R12, R0, R5, 0x2, P3 ;  /* 0x000000000c057211 */ /* 0x000fe200018f1405 */
[----:B------:R-:W-:Y:S04]  /*7070*/  STL [R1+0x7e4], R9 ;  /* 0x0007e40901007387 */ /* 0x000fe80000100800 */
[----:B------:R-:W-:Y:S04]  /*7080*/  STL [R1+0x7e8], R7 ;  /* 0x0007e80701007387 */ /* 0x000fe80000100800 */
[----:B------:R-:W3:Y:S04]  /*7090*/  LDL.LU R16, [R1+0x350] ;  /* 0x0003500001107983 */ /* 0x000ee80000300800 */
[----:B------:R-:W3:Y:S04]  /*70a0*/  LDL.LU R17, [R1+0x354] ;  /* 0x0003540001117983 */ /* 0x000ee80000300800 */
[----:B------:R-:W3:Y:S04]  /*70b0*/  LDL.LU R13, [R1+0x358] ;  /* 0x00035800010d7983 */ /* 0x000ee80000300800 */
[----:B------:R-:W3:Y:S01]  /*70c0*/  LDL.LU R18, [R1+0x35c] ;  /* 0x00035c0001127983 */ /* 0x000ee20000300800 */
[----:B----4-:R-:W-:-:S02]  /*70d0*/  SHF.R.S32.HI R24, RZ, 0x1f, R22 ;  /* 0x0000001fff187819 */ /* 0x010fc40000011416 */
[-C--:B------:R-:W-:Y:S01]  /*70e0*/  LEA R12, P0, R22, R19.reuse, 0x2 ;  /* 0x00000013160c7211 */ /* 0x080fe200078010ff */
[----:B------:R-:W4:Y:S01]  /*70f0*/  LDL.LU R3, [R1+0x360] ;  /* 0x0003600001037983 */ /* 0x000f220000300800 */
[----:B------:R-:W-:Y:S02]  /*7100*/  SHF.R.S32.HI R26, RZ, 0x1f, R23 ;  /* 0x0000001fff1a7819 */ /* 0x000fe40000011417 */
[-C--:B------:R-:W-:Y:S02]  /*7110*/  LEA R10, P1, R23, R19.reuse, 0x2 ;  /* 0x00000013170a7211 */ /* 0x080fe400078210ff */
[----:B------:R-:W-:Y:S02]  /*7120*/  SHF.R.S32.HI R20, RZ, 0x1f, R25 ;  /* 0x0000001fff147819 */ /* 0x000fe40000011419 */
[----:B------:R-:W-:Y:S02]  /*7130*/  LEA R8, P2, R25, R19, 0x2 ;  /* 0x0000001319087211 */ /* 0x000fe400078410ff */
[----:B------:R-:W-:-:S02]  /*7140*/  SHF.R.S32.HI R2, RZ, 0x1f, R27 ;  /* 0x0000001fff027819 */ /* 0x000fc4000001141b */
[-C--:B------:R-:W-:Y:S02]  /*7150*/  LEA.HI.X R4, R25, R0.reuse, R20, 0x2, P2 ;  /* 0x0000000019047211 */ /* 0x080fe400010f1414 */
[CC--:B------:R-:W-:Y:S02]  /*7160*/  LEA R6, P3, R27.reuse, R19.reuse, 0x2 ;  /* 0x000000131b067211 */ /* 0x0c0fe400078610ff */
[-C--:B------:R-:W-:Y:S01]  /*7170*/  LEA.HI.X R24, R22, R0.reuse, R24, 0x2, P0 ;  /* 0x0000000016187211 */ /* 0x080fe200000f1418 */
[----:B------:R1:W-:Y:S01]  /*7180*/  STL [R1+0x4], R4 ;  /* 0x0000040401007387 */ /* 0x0003e20000100800 */
[-C--:B------:R-:W-:Y:S02]  /*7190*/  LEA.HI.X R2, R27, R0.reuse, R2, 0x2, P3 ;  /* 0x000000001b027211 */ /* 0x080fe400018f1402 */
[----:B------:R-:W-:Y:S01]  /*71a0*/  LEA.HI.X R26, R23, R0, R26, 0x2, P1 ;  /* 0x00000000171a7211 */ /* 0x000fe200008f141a */
[----:B-1----:R-:W4:Y:S04]  /*71b0*/  LDL.LU R4, [R1+0x364] ;  /* 0x0003640001047983 */ /* 0x002f280000300800 */
[----:B------:R1:W-:Y:S04]  /*71c0*/  STL [R1+0x10], R2 ;  /* 0x0000100201007387 */ /* 0x0003e80000100800 */
[----:B------:R-:W4:Y:S01]  /*71d0*/  LDL.LU R9, [R1+0x368] ;  /* 0x0003680001097983 */ /* 0x000f220000300800 */
[----:B------:R-:W-:-:S03]  /*71e0*/  LEA R7, P3, R28, R19, 0x2 ;  /* 0x000000131c077211 */ /* 0x000fc600078610ff */
[----:B------:R-:W4:Y:S04]  /*71f0*/  LDL.LU R29, [R1+0x36c] ;  /* 0x00036c00011d7983 */ /* 0x000f280000300800 */
[----:B------:R1:W-:Y:S01]  /*7200*/  STL [R1+0x8], R7 ;  /* 0x0000080701007387 */ /* 0x0003e20000100800 */
[----:B--2---:R-:W-:Y:S02]  /*7210*/  SHF.R.S32.HI R22, RZ, 0x1f, R15 ;  /* 0x0000001fff167819 */ /* 0x004fe4000001140f */
[-C--:B------:R-:W-:Y:S02]  /*7220*/  LEA R27, P2, R15, R19.reuse, 0x2 ;  /* 0x000000130f1b7211 */ /* 0x080fe400078410ff */
[----:B---3--:R-:W-:Y:S02]  /*7230*/  SHF.R.S32.HI R21, RZ, 0x1f, R14 ;  /* 0x0000001fff157819 */ /* 0x008fe4000001140e */
[----:B------:R-:W-:-:S02]  /*7240*/  LEA R25, P1, R14, R19, 0x2 ;  /* 0x000000130e197211 */ /* 0x000fc400078210ff */
[----:B------:R-:W-:Y:S02]  /*7250*/  SHF.R.S32.HI R20, RZ, 0x1f, R11 ;  /* 0x0000001fff147819 */ /* 0x000fe4000001140b */
[----:B-1----:R-:W-:-:S04]  /*7260*/  LEA R2, P0, R11, R19, 0x2 ;  /* 0x000000130b027211 */ /* 0x002fc800078010ff */
[-C--:B------:R-:W-:Y:S02]  /*7270*/  LEA.HI.X R7, R11, R0.reuse, R20, 0x2, P0 ;  /* 0x000000000b077211 */ /* 0x080fe400000f1414 */
[-C--:B------:R-:W-:Y:S02]  /*7280*/  LEA.HI.X R11, R14, R0.reuse, R21, 0x2, P1 ;  /* 0x000000000e0b7211 */ /* 0x080fe400008f1415 */
[----:B------:R-:W-:Y:S01]  /*7290*/  LEA.HI.X R14, R15, R0, R22, 0x2, P2 ;  /* 0x000000000f0e7211 */ /* 0x000fe200010f1416 */
[----:B------:R-:W-:Y:S04]  /*72a0*/  STL [R1+0x14], R7 ;  /* 0x0000140701007387 */ /* 0x000fe80000100800 */
[----:B------:R1:W-:Y:S04]  /*72b0*/  STL [R1+0x24], R11 ;  /* 0x0000240b01007387 */ /* 0x0003e80000100800 */
[----:B-1----:R-:W2:Y:S04]  /*72c0*/  LDL.LU R11, [R1+0x370] ;  /* 0x00037000010b7983 */ /* 0x002ea80000300800 */
[----:B------:R1:W-:Y:S04]  /*72d0*/  STL [R1+0x28], R14 ;  /* 0x0000280e01007387 */ /* 0x0003e80000100800 */
[----:B-1----:R-:W3:Y:S01]  /*72e0*/  LDL.LU R14, [R1+0x374] ;  /* 0x00037400010e7983 */ /* 0x002ee20000300800 */
[----:B------:R-:W-:-:S04]  /*72f0*/  SHF.R.S32.HI R23, RZ, 0x1f, R28 ;  /* 0x0000001fff177819 */ /* 0x000fc8000001141c */
[----:B------:R-:W-:-:S05]  /*7300*/  LEA.HI.X R7, R28, R0, R23, 0x2, P3 ;  /* 0x000000001c077211 */ /* 0x000fca00018f1417 */
[----:B------:R1:W-:Y:S04]  /*7310*/  STL [R1+0x34], R7 ;  /* 0x0000340701007387 */ /* 0x0003e80000100800 */
[----:B------:R-:W3:Y:S04]  /*7320*/  LDL.LU R15, [R1+0x378] ;  /* 0x00037800010f7983 */ /* 0x000ee80000300800 */
[----:B------:R-:W3:Y:S01]  /*7330*/  LDL.LU R28, [R1+0x37c] ;  /* 0x00037c00011c7983 */ /* 0x000ee20000300800 */
[----:B-1----:R-:W-:-:S05]  /*7340*/  LEA R7, P0, R16, R19, 0x2 ;  /* 0x0000001310077211 */ /* 0x002fca00078010ff */
[----:B------:R1:W-:Y:S02]  /*7350*/  STL [R1], R7 ;  /* 0x0000000701007387 */ /* 0x0003e40000100800 */
[----:B-1----:R-:W-:-:S05]  /*7360*/  LEA R7, P1, R17, R19, 0x2 ;  /* 0x0000001311077211 */ /* 0x002fca00078210ff */
[----:B------:R1:W-:Y:S01]  /*7370*/  STL [R1+0xc], R7 ;  /* 0x00000c0701007387 */ /* 0x0003e20000100800 */
[----:B------:R-:W-:Y:S02]  /*7380*/  SHF.R.S32.HI R20, RZ, 0x1f, R16 ;  /* 0x0000001fff147819 */ /* 0x000fe40000011410 */
[----:B-1----:R-:W-:-:S05]  /*7390*/  LEA R7, P2, R13, R19, 0x2 ;  /* 0x000000130d077211 */ /* 0x002fca00078410ff */
[----:B------:R1:W-:Y:S01]  /*73a0*/  STL [R1+0x18], R7 ;  /* 0x0000180701007387 */ /* 0x0003e20000100800 */
[----:B------:R-:W-:Y:S02]  /*73b0*/  SHF.R.S32.HI R21, RZ, 0x1f, R17 ;  /* 0x0000001fff157819 */ /* 0x000fe40000011411 */
[----:B-1----:R-:W-:-:S05]  /*73c0*/  LEA R7, P3, R18, R19, 0x2 ;  /* 0x0000001312077211 */ /* 0x002fca00078610ff */
[----:B------:R1:W-:Y:S01]  /*73d0*/  STL [R1+0x2c], R7 ;  /* 0x00002c0701007387 */ /* 0x0003e20000100800 */
[----:B------:R-:W-:Y:S02]  /*73e0*/  SHF.R.S32.HI R22, RZ, 0x1f, R13 ;  /* 0x0000001fff167819 */ /* 0x000fe4000001140d */
[-C--:B-1----:R-:W-:Y:S02]  /*73f0*/  LEA.HI.X R7, R16, R0.reuse, R20, 0x2, P0 ;  /* 0x0000000010077211 */ /* 0x082fe400000f1414 */
[----:B------:R-:W-:-:S03]  /*7400*/  LEA.HI.X R16, R17, R0, R21, 0x2, P1 ;  /* 0x0000000011107211 */ /* 0x000fc600008f1415 */
[----:B------:R-:W-:Y:S01]  /*7410*/  STL [R1+0x38], R7 ;  /* 0x0000380701007387 */ /* 0x000fe20000100800 */
[----:B------:R-:W-:-:S03]  /*7420*/  LEA.HI.X R13, R13, R0, R22, 0x2, P2 ;  /* 0x000000000d0d7211 */ /* 0x000fc600010f1416 */
[----:B------:R1:W-:Y:S01]  /*7430*/  STL [R1+0x44], R16 ;  /* 0x0000441001007387 */ /* 0x0003e20000100800 */
[----:B------:R-:W-:-:S03]  /*7440*/  SHF.R.S32.HI R23, RZ, 0x1f, R18 ;  /* 0x0000001fff177819 */ /* 0x000fc60000011412 */
[----:B-1----:R-:W3:Y:S01]  /*7450*/  LDL.LU R16, [R1+0x380] ;  /* 0x0003800001107983 */ /* 0x002ee20000300800 */
[----:B------:R-:W-:-:S03]  /*7460*/  LEA.HI.X R7, R18, R0, R23, 0x2, P3 ;  /* 0x0000000012077211 */ /* 0x000fc600018f1417 */
[----:B------:R1:W-:Y:S04]  /*7470*/  STL [R1+0x48], R13 ;  /* 0x0000480d01007387 */ /* 0x0003e80000100800 */
[----:B------:R-:W3:Y:S04]  /*7480*/  LDL.LU R17, [R1+0x384] ;  /* 0x0003840001117983 */ /* 0x000ee80000300800 */
[----:B------:R4:W-:Y:S04]  /*7490*/  STL [R1+0x54], R7 ;  /* 0x0000540701007387 */ /* 0x0009e80000100800 */
[----:B------:R-:W3:Y:S04]  /*74a0*/  LDL.LU R18, [R1+0x388] ;  /* 0x0003880001127983 */ /* 0x000ee80000300800 */
[----:B-1----:R-:W3:Y:S01]  /*74b0*/  LDL.LU R13, [R1+0x38c] ;  /* 0x00038c00010d7983 */ /* 0x002ee20000300800 */
[----:B----4-:R-:W-:-:S05]  /*74c0*/  LEA R7, P0, R3, R19, 0x2 ;  /* 0x0000001303077211 */ /* 0x010fca00078010ff */
[----:B------:R1:W-:Y:S02]  /*74d0*/  STL [R1+0x1c], R7 ;  /* 0x00001c0701007387 */ /* 0x0003e40000100800 */
[----:B-1----:R-:W-:-:S05]  /*74e0*/  LEA R7, P1, R4, R19, 0x2 ;  /* 0x0000001304077211 */ /* 0x002fca00078210ff */
[----:B------:R1:W-:Y:S01]  /*74f0*/  STL [R1+0x30], R7 ;  /* 0x0000300701007387 */ /* 0x0003e20000100800 */
[----:B------:R-:W-:Y:S02]  /*7500*/  SHF.R.S32.HI R20, RZ, 0x1f, R3 ;  /* 0x0000001fff147819 */ /* 0x000fe40000011403 */
[----:B-1----:R-:W-:Y:S02]  /*7510*/  LEA R7, P2, R9, R19, 0x2 ;  /* 0x0000001309077211 */ /* 0x002fe400078410ff */
[----:B------:R-:W-:-:S03]  /*7520*/  LEA.HI.X R3, R3, R0, R20, 0x2, P0 ;  /* 0x0000000003037211 */ /* 0x000fc600000f1414 */
[----:B------:R1:W-:Y:S01]  /*7530*/  STL [R1+0x3c], R7 ;  /* 0x00003c0701007387 */ /* 0x0003e20000100800 */
[----:B------:R-:W-:Y:S02]  /*7540*/  SHF.R.S32.HI R21, RZ, 0x1f, R4 ;  /* 0x0000001fff157819 */ /* 0x000fe40000011404 */
[----:B------:R-:W-:Y:S02]  /*7550*/  SHF.R.S32.HI R22, RZ, 0x1f, R9 ;  /* 0x0000001fff167819 */ /* 0x000fe40000011409 */
[----:B------:R-:W-:Y:S02]  /*7560*/  SHF.R.S32.HI R23, RZ, 0x1f, R29 ;  /* 0x0000001fff177819 */ /* 0x000fe4000001141d */
[----:B-1----:R-:W-:Y:S02]  /*7570*/  LEA R7, P3, R29, R19, 0x2 ;  /* 0x000000131d077211 */ /* 0x002fe400078610ff */
[----:B------:R-:W-:-:S03]  /*7580*/  LEA.HI.X R20, R4, R0, R21, 0x2, P1 ;  /* 0x0000000004147211 */ /* 0x000fc600008f1415 */
[----:B------:R1:W-:Y:S01]  /*7590*/  STL [R1+0x4c], R7 ;  /* 0x00004c0701007387 */ /* 0x0003e20000100800 */
[-C--:B------:R-:W-:Y:S02]  /*75a0*/  LEA.HI.X R21, R9, R0.reuse, R22, 0x2, P2 ;  /* 0x0000000009157211 */ /* 0x080fe400010f1416 */
[----:B------:R-:W-:Y:S01]  /*75b0*/  LEA.HI.X R9, R29, R0, R23, 0x2, P3 ;  /* 0x000000001d097211 */ /* 0x000fe200018f1417 */
[----:B-1----:R-:W4:Y:S04]  /*75c0*/  LDL.LU R7, [R1+0x7e8] ;  /* 0x0007e80001077983 */ /* 0x002f280000300800 */
[----:B------:R1:W-:Y:S04]  /*75d0*/  STL [R1+0x58], R3 ;  /* 0x0000580301007387 */ /* 0x0003e80000100800 */
[----:B-1----:R-:W4:Y:S04]  /*75e0*/  LDL.LU R3, [R1+0x394] ;  /* 0x0003940001037983 */ /* 0x002f280000300800 */
[----:B------:R-:W4:Y:S04]  /*75f0*/  LDL.LU R4, [R1+0x398] ;  /* 0x0003980001047983 */ /* 0x000f280000300800 */
[----:B------:R-:W-:Y:S04]  /*7600*/  STL [R1+0x64], R20 ;  /* 0x0000641401007387 */ /* 0x000fe80000100800 */
[----:B------:R-:W-:Y:S04]  /*7610*/  STL [R1+0x68], R21 ;  /* 0x0000681501007387 */ /* 0x000fe80000100800 */
[----:B------:R2:W-:Y:S02]  /*7620*/  STL [R1+0x74], R9 ;  /* 0x0000740901007387 */ /* 0x0005e40000100800 */
[----:B--2---:R-:W-:-:S05]  /*7630*/  LEA R9, P0, R11, R19, 0x2 ;  /* 0x000000130b097211 */ /* 0x004fca00078010ff */
[----:B------:R-:W-:Y:S01]  /*7640*/  STL [R1+0x40], R9 ;  /* 0x0000400901007387 */ /* 0x000fe20000100800 */
[----:B---3--:R-:W-:-:S05]  /*7650*/  LEA R29, P1, R14, R19, 0x2 ;  /* 0x000000130e1d7211 */ /* 0x008fca00078210ff */
[----:B------:R1:W-:Y:S04]  /*7660*/  STL [R1+0x50], R29 ;  /* 0x0000501d01007387 */ /* 0x0003e80000100800 */
[----:B-1----:R-:W2:Y:S01]  /*7670*/  LDL.LU R29, [R1+0x39c] ;  /* 0x00039c00011d7983 */ /* 0x002ea20000300800 */
[----:B------:R-:W-:Y:S02]  /*7680*/  LEA R9, P2, R15, R19, 0x2 ;  /* 0x000000130f097211 */ /* 0x000fe400078410ff */
[----:B------:R-:W-:-:S03]  /*7690*/  SHF.R.S32.HI R20, RZ, 0x1f, R11 ;  /* 0x0000001fff147819 */ /* 0x000fc6000001140b */
[----:B------:R1:W-:Y:S01]  /*76a0*/  STL [R1+0x5c], R9 ;  /* 0x00005c0901007387 */ /* 0x0003e20000100800 */
[----:B------:R-:W-:Y:S02]  /*76b0*/  SHF.R.S32.HI R21, RZ, 0x1f, R14 ;  /* 0x0000001fff157819 */ /* 0x000fe4000001140e */
[----:B------:R-:W-:Y:S02]  /*76c0*/  LEA.HI.X R20, R11, R0, R20, 0x2, P0 ;  /* 0x000000000b147211 */ /* 0x000fe400000f1414 */
[----:B-1----:R-:W-:Y:S02]  /*76d0*/  LEA R9, P3, R28, R19, 0x2 ;  /* 0x000000131c097211 */ /* 0x002fe400078610ff */
[----:B------:R-:W-:-:S03]  /*76e0*/  SHF.R.S32.HI R22, RZ, 0x1f, R15 ;  /* 0x0000001fff167819 */ /* 0x000fc6000001140f */
[----:B------:R1:W-:Y:S01]  /*76f0*/  STL [R1+0x6c], R9 ;  /* 0x00006c0901007387 */ /* 0x0003e20000100800 */
[----:B------:R-:W-:Y:S02]  /*7700*/  SHF.R.S32.HI R23, RZ, 0x1f, R28 ;  /* 0x0000001fff177819 */ /* 0x000fe4000001141c */
[-C--:B------:R-:W-:Y:S01]  /*7710*/  LEA.HI.X R21, R14, R0.reuse, R21, 0x2, P1 ;  /* 0x000000000e157211 */ /* 0x080fe200008f1415 */
[----:B-1----:R-:W3:Y:S04]  /*7720*/  LDL.LU R9, [R1+0x7e4] ;  /* 0x0007e40001097983 */ /* 0x002ee80000300800 */
[----:B------:R-:W3:Y:S04]  /*7730*/  LDL.LU R11, [R1+0x7e0] ;  /* 0x0007e000010b7983 */ /* 0x000ee80000300800 */
[----:B------:R-:W3:Y:S04]  /*7740*/  LDL.LU R14, [R1+0x7dc] ;  /* 0x0007dc00010e7983 */ /* 0x000ee80000300800 */
[----:B------:R1:W-:Y:S04]  /*7750*/  STL [R1+0x78], R20 ;  /* 0x0000781401007387 */ /* 0x0003e80000100800 */
[----:B------:R-:W-:Y:S01]  /*7760*/  STL [R1+0x80], R21 ;  /* 0x0000801501007387 */ /* 0x000fe20000100800 */
[----:B-1----:R-:W-:-:S02]  /*7770*/  LEA.HI.X R20, R15, R0, R22, 0x2, P2 ;  /* 0x000000000f147211 */ /* 0x002fc400010f1416 */
[----:B------:R-:W-:Y:S02]  /*7780*/  LEA.HI.X R15, R28, R0, R23, 0x2, P3 ;  /* 0x000000001c0f7211 */ /* 0x000fe400018f1417 */
[----:B------:R-:W3:Y:S04]  /*7790*/  LDL R28, [R1+0x6e0] ;  /* 0x0006e000011c7983 */ /* 0x000ee80000100800 */
[----:B------:R-:W-:Y:S04]  /*77a0*/  STL [R1+0x88], R20 ;  /* 0x0000881401007387 */ /* 0x000fe80000100800 */
[----:B------:R1:W-:Y:S02]  /*77b0*/  STL [R1+0x94], R15 ;  /* 0x0000940f01007387 */ /* 0x0003e40000100800 */
[----:B-1----:R-:W-:-:S05]  /*77c0*/  LEA R15, P0, R16, R19, 0x2 ;  /* 0x00000013100f7211 */ /* 0x002fca00078010ff */
[----:B------:R1:W-:Y:S02]  /*77d0*/  STL [R1+0x60], R15 ;  /* 0x0000600f01007387 */ /* 0x0003e40000100800 */
[----:B-1----:R-:W-:-:S05]  /*77e0*/  LEA R15, P1, R17, R19, 0x2 ;  /* 0x00000013110f7211 */ /* 0x002fca00078210ff */
[----:B------:R1:W-:Y:S01]  /*77f0*/  STL [R1+0x70], R15 ;  /* 0x0000700f01007387 */ /* 0x0003e20000100800 */
[----:B------:R-:W-:Y:S02]  /*7800*/  SHF.R.S32.HI R20, RZ, 0x1f, R16 ;  /* 0x0000001fff147819 */ /* 0x000fe40000011410 */
[----:B-1----:R-:W-:-:S05]  /*7810*/  LEA R15, P2, R18, R19, 0x2 ;  /* 0x00000013120f7211 */ /* 0x002fca00078410ff */
[----:B------:R1:W-:Y:S01]  /*7820*/  STL [R1+0x7c], R15 ;  /* 0x00007c0f01007387 */ /* 0x0003e20000100800 */
[----:B------:R-:W-:Y:S02]  /*7830*/  SHF.R.S32.HI R21, RZ, 0x1f, R17 ;  /* 0x0000001fff157819 */ /* 0x000fe40000011411 */
[----:B------:R-:W-:Y:S02]  /*7840*/  LEA.HI.X R20, R16, R0, R20, 0x2, P0 ;  /* 0x0000000010147211 */ /* 0x000fe400000f1414 */
[----:B-1----:R-:W-:Y:S02]  /*7850*/  LEA R15, P3, R13, R19, 0x2 ;  /* 0x000000130d0f7211 */ /* 0x002fe400078610ff */
[----:B------:R-:W-:-:S03]  /*7860*/  SHF.R.S32.HI R22, RZ, 0x1f, R18 ;  /* 0x0000001fff167819 */ /* 0x000fc60000011412 */
[----:B------:R1:W-:Y:S01]  /*7870*/  STL [R1+0x8c], R15 ;  /* 0x00008c0f01007387 */ /* 0x0003e20000100800 */
[----:B------:R-:W-:-:S03]  /*7880*/  LEA.HI.X R21, R17, R0, R21, 0x2, P1 ;  /* 0x0000000011157211 */ /* 0x000fc600008f1415 */
[----:B-1----:R-:W3:Y:S04]  /*7890*/  LDL.LU R15, [R1+0x7d8] ;  /* 0x0007d800010f7983 */ /* 0x002ee80000300800 */
[----:B------:R-:W3:Y:S04]  /*78a0*/  LDL.LU R16, [R1+0x7d4] ;  /* 0x0007d40001107983 */ /* 0x000ee80000300800 */
[----:B------:R-:W3:Y:S04]  /*78b0*/  LDL.LU R17, [R1+0x7d0] ;  /* 0x0007d00001117983 */ /* 0x000ee80000300800 */
[----:B------:R1:W-:Y:S02]  /*78c0*/  STL [R1+0x98], R20 ;  /* 0x0000981401007387 */ /* 0x0003e40000100800 */
[----:B-1----:R-:W-:-:S02]  /*78d0*/  LEA.HI.X R20, R18, R0, R22, 0x2, P2 ;  /* 0x0000000012147211 */ /* 0x002fc400010f1416 */
[----:B------:R-:W1:Y:S01]  /*78e0*/  S2R R18, SR_TID.X ;  /* 0x0000000000127919 */ /* 0x000e620000002100 */
[----:B------:R-:W-:-:S04]  /*78f0*/  SHF.R.S32.HI R23, RZ, 0x1f, R13 ;  /* 0x0000001fff177819 */ /* 0x000fc8000001140d */
[----:B------:R-:W-:Y:S01]  /*7900*/  LEA.HI.X R13, R13, R0, R23, 0x2, P3 ;  /* 0x000000000d0d7211 */ /* 0x000fe200018f1417 */
[----:B------:R-:W-:Y:S04]  /*7910*/  STL [R1+0x9c], R21 ;  /* 0x00009c1501007387 */ /* 0x000fe80000100800 */
[----:B------:R-:W-:Y:S04]  /*7920*/  STL [R1+0xa4], R20 ;  /* 0x0000a41401007387 */ /* 0x000fe80000100800 */
[----:B------:R1:W-:Y:S01]  /*7930*/  STL [R1+0xa8], R13 ;  /* 0x0000a80d01007387 */ /* 0x0003e20000100800 */
[----:B----4-:R-:W-:-:S02]  /*7940*/  LEA R23, P0, R3, R19, 0x2 ;  /* 0x0000001303177211 */ /* 0x010fc400078010ff */
[----:B-1----:R-:W-:Y:S02]  /*7950*/  LEA R13, P1, R4, R19, 0x2 ;  /* 0x00000013040d7211 */ /* 0x002fe400078210ff */
[----:B------:R-:W-:Y:S02]  /*7960*/  SHF.R.S32.HI R20, RZ, 0x1f, R3 ;  /* 0x0000001fff147819 */ /* 0x000fe40000011403 */
[----:B------:R-:W-:Y:S01]  /*7970*/  LOP3.LUT R22, R18, 0x7, RZ, 0xc0, !PT ;  /* 0x0000000712167812 */ /* 0x000fe200078ec0ff */
[----:B------:R1:W-:Y:S04]  /*7980*/  STL [R1+0x90], R13 ;  /* 0x0000900d01007387 */ /* 0x0003e80000100800 */
[----:B------:R-:W-:Y:S01]  /*7990*/  IMAD.SHL.U32 R22, R22, 0x10, RZ ;  /* 0x0000001016167824 */ /* 0x000fe200078e00ff */
[----:B------:R-:W-:Y:S01]  /*79a0*/  SHF.R.S32.HI R21, RZ, 0x1f, R4 ;  /* 0x0000001fff157819 */ /* 0x000fe20000011404 */
[----:B-1----:R-:W-:Y:S01]  /*79b0*/  IMAD.SHL.U32 R13, R18, 0x2, RZ ;  /* 0x00000002120d7824 */ /* 0x002fe200078e00ff */
[----:B------:R-:W-:-:S04]  /*79c0*/  LEA.HI.X R3, R3, R0, R20, 0x2, P0 ;  /* 0x0000000003037211 */ /* 0x000fc800000f1414 */
[----:B------:R-:W-:Y:S02]  /*79d0*/  LOP3.LUT R20, R22, 0x30, R13, 0x78, !PT ;  /* 0x0000003016147812 */ /* 0x000fe400078e780d */
[----:B------:R-:W-:Y:S02]  /*79e0*/  LOP3.LUT R22, R18, 0x1c, RZ, 0xc0, !PT ;  /* 0x0000001c12167812 */ /* 0x000fe400078ec0ff */
[----:B------:R-:W-:Y:S02]  /*79f0*/  LEA.HI.X R4, R4, R0, R21, 0x2, P1 ;  /* 0x0000000004047211 */ /* 0x000fe400008f1415 */
[----:B--2---:R-:W-:Y:S02]  /*7a00*/  LEA R18, P0, R29, R19, 0x2 ;  /* 0x000000131d127211 */ /* 0x004fe400078010ff */
[----:B------:R-:W1:Y:S01]  /*7a10*/  S2R R19, SR_TID.X ;  /* 0x0000000000137919 */ /* 0x000e620000002100 */
[----:B------:R-:W-:-:S04]  /*7a20*/  SHF.R.S32.HI R21, RZ, 0x1f, R29 ;  /* 0x0000001fff157819 */ /* 0x000fc8000001141d */
[----:B------:R-:W-:Y:S02]  /*7a30*/  LEA.HI.X R29, R29, R0, R21, 0x2, P0 ;  /* 0x000000001d1d7211 */ /* 0x000fe400000f1415 */
[----:B------:R-:W2:Y:S01]  /*7a40*/  S2R R21, SR_TID.X ;  /* 0x0000000000157919 */ /* 0x000ea20000002100 */
[----:B------:R4:W-:Y:S01]  /*7a50*/  STL [R1+0x84], R18 ;  /* 0x0000841201007387 */ /* 0x0009e20000100800 */
[C---:B-1----:R-:W-:Y:S02]  /*7a60*/  LOP3.LUT R13, R19.reuse, 0x100, RZ, 0xc0, !PT ;  /* 0x00000100130d7812 */ /* 0x042fe400078ec0ff */
[C---:B----4-:R-:W-:Y:S02]  /*7a70*/  LOP3.LUT R18, R19.reuse, 0xe0, RZ, 0xc0, !PT ;  /* 0x000000e013127812 */ /* 0x050fe400078ec0ff */
[----:B------:R-:W-:Y:S02]  /*7a80*/  LOP3.LUT R19, R19, 0x7, RZ, 0xc0, !PT ;  /* 0x0000000713137812 */ /* 0x000fe400078ec0ff */
[----:B------:R-:W-:-:S02]  /*7a90*/  LEA.HI R22, R13, R22, RZ, 0x1e ;  /* 0x000000160d167211 */ /* 0x000fc400078ff0ff */
[----:B------:R-:W4:Y:S01]  /*7aa0*/  LDL.LU R13, [R1+0x7cc] ;  /* 0x0007cc00010d7983 */ /* 0x000f220000300800 */
[----:B------:R-:W-:Y:S01]  /*7ab0*/  IMAD R19, R19, 0x4, R18 ;  /* 0x0000000413137824 */ /* 0x000fe200078e0212 */
[----:B--2---:R-:W-:Y:S02]  /*7ac0*/  LOP3.LUT R0, R21, 0x3, RZ, 0xc0, !PT ;  /* 0x0000000315007812 */ /* 0x004fe400078ec0ff */
[----:B------:R-:W2:Y:S04]  /*7ad0*/  LDL.LU R18, [R1+0x7c8] ;  /* 0x0007c80001127983 */ /* 0x000ea80000300800 */
[----:B------:R-:W2:Y:S01]  /*7ae0*/  LDL.LU R21, [R1+0x3a0] ;  /* 0x0003a00001157983 */ /* 0x000ea20000300800 */
[----:B------:R-:W-:-:S05]  /*7af0*/  IMAD R0, R0, 0x420, RZ ;  /* 0x0000042000007824 */ /* 0x000fca00078e02ff */
[----:B------:R-:W-:Y:S01]  /*7b00*/  LOP3.LUT R0, R0, R22, RZ, 0x3c, !PT ;  /* 0x0000001600007212 */ /* 0x000fe200078e3cff */
[----:B------:R-:W-:Y:S01]  /*7b10*/  IMAD.U32 R22, R19, 0x20, R20 ;  /* 0x0000002013167824 */ /* 0x000fe200078e0014 */
[----:B---3--:R-:W-:-:S04]  /*7b20*/  IADD3 R14, P5, PT, R14, UR14, RZ ;  /* 0x0000000e0e0e7c10 */ /* 0x008fc8000ffbe0ff */
[----:B------:R-:W-:Y:S01]  /*7b30*/  STL [R1+0x5d4], R22 ;  /* 0x0005d41601007387 */ /* 0x000fe20000100800 */
[----:B------:R-:W-:Y:S02]  /*7b40*/  IADD3 R15, P6, PT, R15, UR14, RZ ;  /* 0x0000000e0f0f7c10 */ /* 0x000fe4000ffde0ff */
[----:B------:R-:W-:Y:S02]  /*7b50*/  IADD3 R16, P2, PT, R16, UR14, RZ ;  /* 0x0000000e10107c10 */ /* 0x000fe4000ff5e0ff */
[----:B------:R-:W-:Y:S02]  /*7b60*/  IADD3 R17, P3, PT, R17, UR14, RZ ;  /* 0x0000000e11117c10 */ /* 0x000fe4000ff7e0ff */
[----:B--2---:R-:W-:Y:S02]  /*7b70*/  LEA R21, P1, R28, R21, 0x3 ;  /* 0x000000151c157211 */ /* 0x004fe400078218ff */
[----:B------:R-:W-:Y:S02]  /*7b80*/  IADD3 R18, P4, PT, R18, UR14, RZ ;  /* 0x0000000e12127c10 */ /* 0x000fe4000ff9e0ff */
[----:B------:R-:W-:-:S02]  /*7b90*/  IADD3 R20, P0, PT, R21, UR12, RZ ;  /* 0x0000000c15147c10 */ /* 0x000fc4000ff1e0ff */
[----:B----4-:R-:W-:-:S03]  /*7ba0*/  IADD3.X R13, PT, PT, R13, UR15, RZ, P4, !PT ;  /* 0x0000000f0d0d7c10 */ /* 0x010fc6000a7fe4ff */
[----:B------:R-:W-:Y:S04]  /*7bb0*/  STL [R1+0x5d0], R20 ;  /* 0x0005d01401007387 */ /* 0x000fe80000100800 */
[----:B------:R1:W-:Y:S01]  /*7bc0*/  STL [R1+0x5e0], R18 ;  /* 0x0005e01201007387 */ /* 0x0003e20000100800 */
[----:B------:R-:W-:-:S03]  /*7bd0*/  IADD3 R12, P4, PT, R12, UR14, RZ ;  /* 0x0000000e0c0c7c10 */ /* 0x000fc6000ff9e0ff */
[----:B------:R-:W-:Y:S04]  /*7be0*/  STL [R1+0x5e8], R17 ;  /* 0x0005e81101007387 */ /* 0x000fe80000100800 */
[----:B------:R-:W-:Y:S04]  /*7bf0*/  STL [R1+0x5f0], R16 ;  /* 0x0005f01001007387 */ /* 0x000fe80000100800 */
[----:B------:R-:W-:Y:S04]  /*7c00*/  STL [R1+0x5f8], R15 ;  /* 0x0005f80f01007387 */ /* 0x000fe80000100800 */
[----:B-1----:R-:W2:Y:S04]  /*7c10*/  LDL.LU R18, [R1] ;  /* 0x0000000001127983 */ /* 0x002ea80000300800 */
[----:B------:R-:W-:Y:S04]  /*7c20*/  STL [R1+0x600], R14 ;  /* 0x0006000e01007387 */ /* 0x000fe80000100800 */
[----:B------:R1:W-:Y:S04]  /*7c30*/  STL [R1+0x5dc], R13 ;  /* 0x0005dc0d01007387 */ /* 0x0003e80000100800 */
[----:B-1----:R-:W3:Y:S04]  /*7c40*/  LDL.LU R13, [R1+0xc] ;  /* 0x00000c00010d7983 */ /* 0x002ee80000300800 */
[----:B------:R-:W4:Y:S04]  /*7c50*/  LDL.LU R14, [R1+0x24] ;  /* 0x00002400010e7983 */ /* 0x000f280000300800 */
[----:B------:R1:W-:Y:S04]  /*7c60*/  STL [R1+0x608], R12 ;  /* 0x0006080c01007387 */ /* 0x0003e80000100800 */
[----:B------:R-:W2:Y:S04]  /*7c70*/  LDL.LU R15, [R1+0x18] ;  /* 0x00001800010f7983 */ /* 0x000ea80000300800 */
[----:B------:R-:W2:Y:S01]  /*7c80*/  LDL.LU R16, [R1+0x28] ;  /* 0x0000280001107983 */ /* 0x000ea20000300800 */
[----:B-1----:R-:W-:-:S02]  /*7c90*/  IADD3.X R12, PT, PT, R11, UR15, RZ, P3, !PT ;  /* 0x0000000f0b0c7c10 */ /* 0x002fc40009ffe4ff */
[----:B------:R-:W-:Y:S01]  /*7ca0*/  IADD3 R11, P3, PT, R10, UR14, RZ ;  /* 0x0000000e0a0b7c10 */ /* 0x000fe2000ff7e0ff */
[----:B------:R-:W2:Y:S01]  /*7cb0*/  LDL.LU R17, [R1+0x2c] ;  /* 0x00002c0001117983 */ /* 0x000ea20000300800 */
[----:B------:R-:W-:Y:S02]  /*7cc0*/  IADD3.X R10, PT, PT, R9, UR15, RZ, P2, !PT ;  /* 0x0000000f090a7c10 */ /* 0x000fe400097fe4ff */
[----:B------:R-:W-:Y:S01]  /*7cd0*/  IADD3 R9, P2, PT, R8, UR14, RZ ;  /* 0x0000000e08097c10 */ /* 0x000fe2000ff5e0ff */
[----:B------:R-:W2:Y:S01]  /*7ce0*/  LDL.LU R21, [R1+0x34] ;  /* 0x0000340001157983 */ /* 0x000ea20000300800 */
[----:B------:R-:W-:-:S03]  /*7cf0*/  IADD3.X R8, PT, PT, R7, UR15, RZ, P6, !PT ;  /* 0x0000000f07087c10 */ /* 0x000fc6000b7fe4ff */
[----:B------:R-:W-:Y:S04]  /*7d00*/  STL [R1+0x5e4], R12 ;  /* 0x0005e40c01007387 */ /* 0x000fe80000100800 */
[----:B------:R-:W-:Y:S04]  /*7d10*/  STL [R1+0x610], R11 ;  /* 0x0006100b01007387 */ /* 0x000fe80000100800 */
[----:B------:R-:W-:Y:S04]  /*7d20*/  STL [R1+0x5ec], R10 ;  /* 0x0005ec0a01007387 */ /* 0x000fe80000100800 */
[----:B------:R-:W2:Y:S04]  /*7d30*/  LDL.LU R7, [R1+0x14] ;  /* 0x0000140001077983 */ /* 0x000ea80000300800 */
[----:B------:R1:W-:Y:S04]  /*7d40*/  STL [R1+0x618], R9 ;  /* 0x0006180901007387 */ /* 0x0003e80000100800 */
[----:B------:R-:W2:Y:S04]  /*7d50*/  LDL.LU R20, [R1+0x1c] ;  /* 0x00001c0001147983 */ /* 0x000ea80000300800 */
[----:B------:R1:W-:Y:S02]  /*7d60*/  STL [R1+0x5f4], R8 ;  /* 0x0005f40801007387 */ /* 0x0003e40000100800 */
[----:B-1----:R-:W-:-:S02]  /*7d70*/  IADD3 R9, P6, PT, R6, UR14, RZ ;  /* 0x0000000e06097c10 */ /* 0x002fc4000ffde0ff */
[----:B------:R-:W2:Y:S04]  /*7d80*/  LDL.LU R22, [R1+0x38] ;  /* 0x0000380001167983 */ /* 0x000ea80000300800 */
[----:B------:R-:W2:Y:S01]  /*7d90*/  LDL.LU R6, [R1+0x10] ;  /* 0x0000100001067983 */ /* 0x000ea20000300800 */
[----:B------:R-:W-:-:S03]  /*7da0*/  IADD3.X R8, PT, PT, R5, UR15, RZ, P5, !PT ;  /* 0x0000000f05087c10 */ /* 0x000fc6000affe4ff */
[----:B------:R1:W-:Y:S04]  /*7db0*/  STL [R1+0x620], R9 ;  /* 0x0006200901007387 */ /* 0x0003e80000100800 */
[----:B------:R-:W2:Y:S04]  /*7dc0*/  LDL.LU R5, [R1+0x8] ;  /* 0x0000080001057983 */ /* 0x000ea80000300800 */
[----:B------:R1:W-:Y:S02]  /*7dd0*/  STL [R1+0x5fc], R8 ;  /* 0x0005fc0801007387 */ /* 0x0003e40000100800 */
[----:B-1----:R-:W-:-:S02]  /*7de0*/  IADD3 R9, P5, PT, R2, UR14, RZ ;  /* 0x0000000e02097c10 */ /* 0x002fc4000ffbe0ff */
[----:B------:R-:W2:Y:S01]  /*7df0*/  LDL.LU R2, [R1+0x4] ;  /* 0x0000040001027983 */ /* 0x000ea20000300800 */
[----:B------:R-:W-:-:S03]  /*7e00*/  IADD3.X R10, PT, PT, R26, UR15, RZ, P3, !PT ;  /* 0x0000000f1a0a7c10 */ /* 0x000fc60009ffe4ff */
[----:B------:R1:W-:Y:S01]  /*7e10*/  STL [R1+0x628], R9 ;  /* 0x0006280901007387 */ /* 0x0003e20000100800 */
[----:B------:R-:W-:-:S05]  /*7e20*/  IADD3.X R8, PT, PT, R24, UR15, RZ, P4, !PT ;  /* 0x0000000f18087c10 */ /* 0x000fca000a7fe4ff */
[----:B------:R1:W-:Y:S02]  /*7e30*/  STL [R1+0x604], R8 ;  /* 0x0006040801007387 */ /* 0x0003e40000100800 */
[----:B-1----:R-:W-:Y:S02]  /*7e40*/  IADD3 R9, P4, PT, R25, UR14, RZ ;  /* 0x0000000e19097c10 */ /* 0x002fe4000ff9e0ff */
[----:B------:R-:W3:Y:S04]  /*7e50*/  LDL.LU R8, [R1+0x30] ;  /* 0x0000300001087983 */ /* 0x000ee80000300800 */
[----:B------:R1:W-:Y:S01]  /*7e60*/  STL [R1+0x630], R9 ;  /* 0x0006300901007387 */ /* 0x0003e20000100800 */
[----:B------:R-:W-:-:S03]  /*7e70*/  IADD3 R25, P3, PT, R27, UR14, RZ ;  /* 0x0000000e1b197c10 */ /* 0x000fc6000ff7e0ff */
[----:B-1----:R-:W3:Y:S04]  /*7e80*/  LDL.LU R9, [R1+0x44] ;  /* 0x0000440001097983 */ /* 0x002ee80000300800 */
[----:B------:R1:W-:Y:S04]  /*7e90*/  STL [R1+0x60c], R10 ;  /* 0x00060c0a01007387 */ /* 0x0003e80000100800 */
[----:B-1----:R-:W3:Y:S04]  /*7ea0*/  LDL.LU R10, [R1+0x3c] ;  /* 0x00003c00010a7983 */ /* 0x002ee80000300800 */
[----:B------:R-:W3:Y:S04]  /*7eb0*/  LDL.LU R11, [R1+0x48] ;  /* 0x00004800010b7983 */ /* 0x000ee80000300800 */
[----:B------:R-:W3:Y:S04]  /*7ec0*/  LDL.LU R12, [R1+0x4c] ;  /* 0x00004c00010c7983 */ /* 0x000ee80000300800 */
[----:B------:R-:W-:Y:S01]  /*7ed0*/  STL [R1+0x638], R25 ;  /* 0x0006381901007387 */ /* 0x000fe20000100800 */
[----:B--2---:R-:W-:-:S02]  /*7ee0*/  IADD3.X R2, PT, PT, R2, UR15, RZ, P2, !PT ;  /* 0x0000000f02027c10 */ /* 0x004fc400097fe4ff */
[----:B------:R-:W-:Y:S02]  /*7ef0*/  IADD3 R24, P2, PT, R5, UR14, RZ ;  /* 0x0000000e05187c10 */ /* 0x000fe4000ff5e0ff */
[----:B------:R-:W-:Y:S01]  /*7f00*/  IADD3.X R5, PT, PT, R6, UR15, RZ, P6, !PT ;  /* 0x0000000f06057c10 */ /* 0x000fe2000b7fe4ff */
[----:B------:R1:W-:Y:S01]  /*7f10*/  STL [R1+0x614], R2 ;  /* 0x0006140201007387 */ /* 0x0003e20000100800 */
[----:B------:R-:W-:-:S03]  /*7f20*/  IADD3.X R6, PT, PT, R7, UR15, RZ, P5, !PT ;  /* 0x0000000f07067c10 */ /* 0x000fc6000affe4ff */
[----:B------:R-:W-:Y:S01]  /*7f30*/  STL [R1+0x640], R24 ;  /* 0x0006401801007387 */ /* 0x000fe20000100800 */
[----:B-1----:R-:W-:-:S03]  /*7f40*/  IADD3 R2, P6, PT, R18, UR14, RZ ;  /* 0x0000000e12027c10 */ /* 0x002fc6000ffde0ff */
[----:B------:R-:W2:Y:S04]  /*7f50*/  LDL.LU R18, [R1+0x54] ;  /* 0x0000540001127983 */ /* 0x000ea80000300800 */
[----:B------:R4:W-:Y:S04]  /*7f60*/  STL [R1+0x61c], R5 ;  /* 0x00061c0501007387 */ /* 0x0009e80000100800 */
[----:B------:R3:W-:Y:S04]  /*7f70*/  STL [R1+0x648], R2 ;  /* 0x0006480201007387 */ /* 0x0007e80000100800 */
[----:B------:R1:W-:Y:S01]  /*7f80*/  STL [R1+0x624], R6 ;  /* 0x0006240601007387 */ /* 0x0003e20000100800 */
[----:B----4-:R-:W-:-:S02]  /*7f90*/  IADD3.X R5, PT, PT, R14, UR15, RZ, P4, !PT ;  /* 0x0000000f0e057c10 */ /* 0x010fc4000a7fe4ff */
[----:B---3--:R-:W-:Y:S02]  /*7fa0*/  IADD3 R2, P5, PT, R13, UR14, RZ ;  /* 0x0000000e0d027c10 */ /* 0x008fe4000ffbe0ff */
[----:B-1----:R-:W-:-:S03]  /*7fb0*/  IADD3 R6, P4, PT, R15, UR14, RZ ;  /* 0x0000000e0f067c10 */ /* 0x002fc6000ff9e0ff */
[----:B------:R1:W-:Y:S04]  /*7fc0*/  STL [R1+0x650], R2 ;  /* 0x0006500201007387 */ /* 0x0003e80000100800 */
[----:B------:R3:W-:Y:S04]  /*7fd0*/  STL [R1+0x62c], R5 ;  /* 0x00062c0501007387 */ /* 0x0007e80000100800 */
[----:B------:R-:W-:Y:S04]  /*7fe0*/  STL [R1+0x658], R6 ;  /* 0x0006580601007387 */ /* 0x000fe80000100800 */
[----:B------:R-:W4:Y:S01]  /*7ff0*/  LDL.LU R13, [R1+0x40] ;  /* 0x00004000010d7983 */ /* 0x000f220000300800 */
[----:B-1----:R-:W-:-:S02]  /*8000*/  IADD3.X R2, PT, PT, R16, UR15, RZ, P3, !PT ;  /* 0x0000000f10027c10 */ /* 0x002fc40009ffe4ff */
[----:B---3--:R-:W-:-:S03]  /*8010*/  IADD3 R5, P3, PT, R17, UR14, RZ ;  /* 0x0000000e11057c10 */ /* 0x008fc6000ff7e0ff */
[----:B------:R1:W-:Y:S04]  /*8020*/  STL [R1+0x634], R2 ;  /* 0x0006340201007387 */ /* 0x0003e80000100800 */
[----:B------:R3:W-:Y:S04]  /*8030*/  STL [R1+0x660], R5 ;  /* 0x0006600501007387 */ /* 0x0007e80000100800 */
[----:B------:R-:W4:Y:S01]  /*8040*/  LDL.LU R27, [R1+0x58] ;  /* 0x00005800011b7983 */ /* 0x000f220000300800 */
[----:B-1----:R-:W-:-:S03]  /*8050*/  IADD3.X R2, PT, PT, R21, UR15, RZ, P2, !PT ;  /* 0x0000000f15027c10 */ /* 0x002fc600097fe4ff */
[----:B------:R-:W4:Y:S01]  /*8060*/  LDL.LU R26, [R1+0x50] ;  /* 0x00005000011a7983 */ /* 0x000f220000300800 */
[----:B---3--:R-:W-:-:S03]  /*8070*/  IADD3 R5, P2, PT, R20, UR14, RZ ;  /* 0x0000000e14057c10 */ /* 0x008fc6000ff5e0ff */
[----:B------:R1:W-:Y:S04]  /*8080*/  STL [R1+0x63c], R2 ;  /* 0x00063c0201007387 */ /* 0x0003e80000100800 */
[----:B------:R-:W3:Y:S04]  /*8090*/  LDL.LU R14, [R1+0x64] ;  /* 0x00006400010e7983 */ /* 0x000ee80000300800 */
[----:B------:R-:W3:Y:S01]  /*80a0*/  LDL.LU R15, [R1+0x5c] ;  /* 0x00005c00010f7983 */ /* 0x000ee20000300800 */
[----:B-1----:R-:W-:-:S03]  /*80b0*/  IADD3.X R2, PT, PT, R22, UR15, RZ, P6, !PT ;  /* 0x0000000f16027c10 */ /* 0x002fc6000b7fe4ff */
[----:B------:R-:W3:Y:S04]  /*80c0*/  LDL.LU R25, [R1+0x68] ;  /* 0x0000680001197983 */ /* 0x000ee80000300800 */
[----:B------:R1:W-:Y:S04]  /*80d0*/  STL [R1+0x668], R5 ;  /* 0x0006680501007387 */ /* 0x0003e80000100800 */
[----:B------:R-:W3:Y:S04]  /*80e0*/  LDL.LU R16, [R1+0x6c] ;  /* 0x00006c0001107983 */ /* 0x000ee80000300800 */
[----:B------:R1:W-:Y:S02]  /*80f0*/  STL [R1+0x644], R2 ;  /* 0x0006440201007387 */ /* 0x0003e40000100800 */
[----:B-1----:R-:W-:-:S02]  /*8100*/  IADD3.X R5, PT, PT, R9, UR15, RZ, P5, !PT ;  /* 0x0000000f09057c10 */ /* 0x002fc4000affe4ff */
[----:B------:R-:W3:Y:S01]  /*8110*/  LDL.LU R17, [R1+0x74] ;  /* 0x0000740001117983 */ /* 0x000ee20000300800 */
[----:B------:R-:W-:-:S03]  /*8120*/  IADD3 R6, P5, PT, R10, UR14, RZ ;  /* 0x0000000e0a067c10 */ /* 0x000fc6000ffbe0ff */
[----:B------:R-:W3:Y:S01]  /*8130*/  LDL.LU R21, [R1+0x60] ;  /* 0x0000600001157983 */ /* 0x000ee20000300800 */
[----:B------:R-:W-:-:S03]  /*8140*/  IADD3 R2, P6, PT, R8, UR14, RZ ;  /* 0x0000000e08027c10 */ /* 0x000fc6000ffde0ff */
[----:B------:R-:W3:Y:S04]  /*8150*/  LDL.LU R20, [R1+0x78] ;  /* 0x0000780001147983 */ /* 0x000ee80000300800 */
[----:B------:R-:W3:Y:S04]  /*8160*/  LDL.LU R22, [R1+0x70] ;  /* 0x0000700001167983 */ /* 0x000ee80000300800 */
[----:B------:R1:W-:Y:S04]  /*8170*/  STL [R1+0x670], R2 ;  /* 0x0006700201007387 */ /* 0x0003e80000100800 */
[----:B------:R1:W-:Y:S02]  /*8180*/  STL [R1+0x64c], R5 ;  /* 0x00064c0501007387 */ /* 0x0003e40000100800 */
[----:B-1----:R-:W-:-:S02]  /*8190*/  IADD3.X R2, PT, PT, R11, UR15, RZ, P4, !PT ;  /* 0x0000000f0b027c10 */ /* 0x002fc4000a7fe4ff */
[----:B------:R-:W-:Y:S01]  /*81a0*/  STL [R1+0x678], R6 ;  /* 0x0006780601007387 */ /* 0x000fe20000100800 */
[----:B------:R-:W-:-:S03]  /*81b0*/  IADD3 R5, P4, PT, R12, UR14, RZ ;  /* 0x0000000e0c057c10 */ /* 0x000fc6000ff9e0ff */
[----:B------:R-:W3:Y:S04]  /*81c0*/  LDL.LU R24, [R1+0x80] ;  /* 0x0000800001187983 */ /* 0x000ee80000300800 */
[----:B------:R1:W-:Y:S04]  /*81d0*/  STL [R1+0x654], R2 ;  /* 0x0006540201007387 */ /* 0x0003e80000100800 */
[----:B-1----:R-:W3:Y:S04]  /*81e0*/  LDL.LU R2, [R1+0x7c] ;  /* 0x00007c0001027983 */ /* 0x002ee80000300800 */
[----:B------:R1:W-:Y:S04]  /*81f0*/  STL [R1+0x680], R5 ;  /* 0x0006800501007387 */ /* 0x0003e80000100800 */
[----:B-1----:R-:W3:Y:S04]  /*8200*/  LDL.LU R5, [R1+0x88] ;  /* 0x0000880001057983 */ /* 0x002ee80000300800 */
[----:B------:R-:W3:Y:S04]  /*8210*/  LDL.LU R6, [R1+0x8c] ;  /* 0x00008c0001067983 */ /* 0x000ee80000300800 */
[----:B------:R-:W3:Y:S04]  /*8220*/  LDL.LU R7, [R1+0x94] ;  /* 0x0000940001077983 */ /* 0x000ee80000300800 */
[----:B------:R-:W3:Y:S04]  /*8230*/  LDL.LU R8, [R1+0x98] ;  /* 0x0000980001087983 */ /* 0x000ee80000300800 */
[----:B------:R-:W3:Y:S01]  /*8240*/  LDL.LU R9, [R1+0x90] ;  /* 0x0000900001097983 */ /* 0x000ee20000300800 */
[----:B--2---:R-:W-:-:S05]  /*8250*/  IADD3.X R10, PT, PT, R18, UR15, RZ, P3, !PT ;  /* 0x0000000f120a7c10 */ /* 0x004fca0009ffe4ff */
[----:B------:R1:W-:Y:S04]  /*8260*/  STL [R1+0x65c], R10 ;  /* 0x00065c0a01007387 */ /* 0x0003e80000100800 */
[----:B-1----:R-:W2:Y:S04]  /*8270*/  LDL.LU R10, [R1+0x9c] ;  /* 0x00009c00010a7983 */ /* 0x002ea80000300800 */
[----:B------:R-:W2:Y:S04]  /*8280*/  LDL.LU R11, [R1+0x84] ;  /* 0x00008400010b7983 */ /* 0x000ea80000300800 */
[----:B------:R-:W2:Y:S04]  /*8290*/  LDL.LU R12, [R1+0xb4] ;  /* 0x0000b400010c7983 */ /* 0x000ea80000300800 */
[----:B------:R-:W2:Y:S01]  /*82a0*/  LDL.LU R18, [R1+0xa4] ;  /* 0x0000a40001127983 */ /* 0x000ea20000300800 */
[----:B----4-:R-:W-:-:S05]  /*82b0*/  IADD3 R13, P3, PT, R13, UR14, RZ ;  /* 0x0000000e0d0d7c10 */ /* 0x010fca000ff7e0ff */
[----:B------:R1:W-:Y:S04]  /*82c0*/  STL [R1+0x688], R13 ;  /* 0x0006880d01007387 */ /* 0x0003e80000100800 */
[----:B-1----:R-:W4:Y:S01]  /*82d0*/  LDL.LU R13, [R1+0xa8] ;  /* 0x0000a800010d7983 */ /* 0x002f220000300800 */
[----:B------:R-:W-:Y:S02]  /*82e0*/  IADD3.X R27, PT, PT, R27, UR15, RZ, P2, !PT ;  /* 0x0000000f1b1b7c10 */ /* 0x000fe400097fe4ff */
[----:B------:R-:W-:-:S03]  /*82f0*/  IADD3 R26, P2, PT, R26, UR14, RZ ;  /* 0x0000000e1a1a7c10 */ /* 0x000fc6000ff5e0ff */
[----:B------:R3:W-:Y:S04]  /*8300*/  STL [R1+0x664], R27 ;  /* 0x0006641b01007387 */ /* 0x0007e80000100800 */
[----:B------:R1:W-:Y:S01]  /*8310*/  STL [R1+0x690], R26 ;  /* 0x0006901a01007387 */ /* 0x0003e20000100800 */
[----:B---3--:R-:W-:-:S03]  /*8320*/  IADD3.X R27, PT, PT, R14, UR15, RZ, P6, !PT ;  /* 0x0000000f0e1b7c10 */ /* 0x008fc6000b7fe4ff */
[----:B------:R-:W3:Y:S01]  /*8330*/  LDL.LU R14, [R1+0x2b0] ;  /* 0x0002b000010e7983 */ /* 0x000ee20000300800 */
[----:B-1----:R-:W-:-:S03]  /*8340*/  IADD3 R26, P6, PT, R15, UR14, RZ ;  /* 0x0000000e0f1a7c10 */ /* 0x002fc6000ffde0ff */
[----:B------:R1:W-:Y:S04]  /*8350*/  STL [R1+0x66c], R27 ;  /* 0x00066c1b01007387 */ /* 0x0003e80000100800 */
[----:B------:R-:W3:Y:S04]  /*8360*/  LDL.LU R15, [R1+0x20] ;  /* 0x00002000010f7983 */ /* 0x000ee80000300800 */
[----:B------:R1:W-:Y:S02]  /*8370*/  STL [R1+0x698], R26 ;  /* 0x0006981a01007387 */ /* 0x0003e40000100800 */
[----:B-1----:R-:W-:-:S02]  /*8380*/  IADD3.X R27, PT, PT, R25, UR15, RZ, P5, !PT ;  /* 0x0000000f191b7c10 */ /* 0x002fc4000affe4ff */
[----:B------:R-:W-:Y:S02]  /*8390*/  IADD3.X R25, PT, PT, R17, UR15, RZ, P4, !PT ;  /* 0x0000000f11197c10 */ /* 0x000fe4000a7fe4ff */
[----:B------:R-:W-:Y:S02]  /*83a0*/  IADD3 R26, P5, PT, R16, UR14, RZ ;  /* 0x0000000e101a7c10 */ /* 0x000fe4000ffbe0ff */
[----:B------:R-:W-:Y:S01]  /*83b0*/  IADD3 R16, P4, PT, R21, UR14, RZ ;  /* 0x0000000e15107c10 */ /* 0x000fe2000ff9e0ff */
[----:B------:R-:W-:Y:S01]  /*83c0*/  STL [R1+0x674], R27 ;  /* 0x0006741b01007387 */ /* 0x000fe20000100800 */
[----:B------:R-:W-:-:S03]  /*83d0*/  IADD3.X R17, PT, PT, R20, UR15, RZ, P3, !PT ;  /* 0x0000000f14117c10 */ /* 0x000fc60009ffe4ff */
[----:B------:R-:W-:Y:S01]  /*83e0*/  STL [R1+0x6a0], R26 ;  /* 0x0006a01a01007387 */ /* 0x000fe20000100800 */
[----:B------:R-:W-:-:S03]  /*83f0*/  IADD3 R20, P3, PT, R22, UR14, RZ ;  /* 0x0000000e16147c10 */ /* 0x000fc6000ff7e0ff */
[----:B------:R-:W-:Y:S04]  /*8400*/  STL [R1+0x67c], R25 ;  /* 0x00067c1901007387 */ /* 0x000fe80000100800 */
[----:B------:R1:W-:Y:S04]  /*8410*/  STL [R1+0x6a8], R16 ;  /* 0x0006a81001007387 */ /* 0x0003e80000100800 */
[----:B-1----:R-:W3:Y:S01]  /*8420*/  LDL R16, [R1+0x738] ;  /* 0x0007380001107983 */ /* 0x002ee20000100800 */
[----:B------:R-:W-:-:S03]  /*8430*/  IADD3.X R25, PT, PT, R24, UR15, RZ, P2, !PT ;  /* 0x0000000f18197c10 */ /* 0x000fc600097fe4ff */
[----:B------:R1:W-:Y:S04]  /*8440*/  STL [R1+0x684], R17 ;  /* 0x0006841101007387 */ /* 0x0003e80000100800 */
[----:B-1----:R-:W3:Y:S01]  /*8450*/  LDL R17, [R1+0x714] ;  /* 0x0007140001117983 */ /* 0x002ee20000100800 */
[----:B------:R-:W-:-:S03]  /*8460*/  IADD3 R2, P2, PT, R2, UR14, RZ ;  /* 0x0000000e02027c10 */ /* 0x000fc6000ff5e0ff */
[----:B------:R1:W-:Y:S04]  /*8470*/  STL [R1+0x6b0], R20 ;  /* 0x0006b01401007387 */ /* 0x0003e80000100800 */
[----:B------:R-:W3:Y:S04]  /*8480*/  LDL R21, [R1+0x73c] ;  /* 0x00073c0001157983 */ /* 0x000ee80000100800 */
[----:B------:R-:W3:Y:S01]  /*8490*/  LDL R22, [R1+0x75c] ;  /* 0x00075c0001167983 */ /* 0x000ee20000100800 */
[----:B------:R-:W-:-:S03]  /*84a0*/  IADD3.X R24, PT, PT, R5, UR15, RZ, P6, !PT ;  /* 0x0000000f05187c10 */ /* 0x000fc6000b7fe4ff */
[----:B-1----:R-:W3:Y:S01]  /*84b0*/  LDL R20, [R1+0x734] ;  /* 0x0007340001147983 */ /* 0x002ee20000100800 */
[----:B------:R-:W-:-:S03]  /*84c0*/  IADD3 R5, P6, PT, R6, UR14, RZ ;  /* 0x0000000e06057c10 */ /* 0x000fc6000ffde0ff */
[----:B------:R-:W-:Y:S04]  /*84d0*/  STL [R1+0x68c], R25 ;  /* 0x00068c1901007387 */ /* 0x000fe80000100800 */
[----:B------:R1:W-:Y:S04]  /*84e0*/  STL [R1+0x6b8], R2 ;  /* 0x0006b80201007387 */ /* 0x0003e80000100800 */
[----:B------:R-:W-:Y:S01]  /*84f0*/  STL [R1+0x694], R24 ;  /* 0x0006941801007387 */ /* 0x000fe20000100800 */
[----:B-1----:R-:W-:Y:S02]  /*8500*/  IADD3.X R2, PT, PT, R7, UR15, RZ, P5, !PT ;  /* 0x0000000f07027c10 */ /* 0x002fe4000affe4ff */
[----:B------:R-:W-:Y:S01]  /*8510*/  IADD3 R6, P5, PT, R23, UR14, RZ ;  /* 0x0000000e17067c10 */ /* 0x000fe2000ffbe0ff */
[----:B------:R1:W-:Y:S04]  /*8520*/  STL [R1+0x6c0], R5 ;  /* 0x0006c00501007387 */ /* 0x0003e80000100800 */
[----:B------:R1:W-:Y:S04]  /*8530*/  STL [R1+0x69c], R2 ;  /* 0x00069c0201007387 */ /* 0x0003e80000100800 */
[----:B------:R2:W-:Y:S01]  /*8540*/  STL [R1+0x6c8], R6 ;  /* 0x0006c80601007387 */ /* 0x0005e20000100800 */
[----:B-1----:R-:W-:-:S02]  /*8550*/  IADD3.X R5, PT, PT, R8, UR15, RZ, P4, !PT ;  /* 0x0000000f08057c10 */ /* 0x002fc4000a7fe4ff */
[----:B------:R-:W-:-:S03]  /*8560*/  IADD3 R2, P4, PT, R9, UR14, RZ ;  /* 0x0000000e09027c10 */ /* 0x000fc6000ff9e0ff */
[----:B------:R1:W-:Y:S04]  /*8570*/  STL [R1+0x6a4], R5 ;  /* 0x0006a40501007387 */ /* 0x0003e80000100800 */
[----:B------:R-:W-:Y:S01]  /*8580*/  STL [R1+0x6d0], R2 ;  /* 0x0006d00201007387 */ /* 0x000fe20000100800 */
[----:B--2---:R-:W-:Y:S02]  /*8590*/  IADD3.X R6, PT, PT, R10, UR15, RZ, P3, !PT ;  /* 0x0000000f0a067c10 */ /* 0x004fe40009ffe4ff */
[----:B-1----:R-:W-:-:S03]  /*85a0*/  IADD3 R5, P3, PT, R11, UR14, RZ ;  /* 0x0000000e0b057c10 */ /* 0x002fc6000ff7e0ff */
[----:B------:R1:W-:Y:S04]  /*85b0*/  STL [R1+0x6ac], R6 ;  /* 0x0006ac0601007387 */ /* 0x0003e80000100800 */
[----:B------:R-:W-:Y:S01]  /*85c0*/  STL [R1+0x6d8], R5 ;  /* 0x0006d80501007387 */ /* 0x000fe20000100800 */
[----:B-1----:R-:W-:-:S05]  /*85d0*/  IADD3.X R6, PT, PT, R18, UR15, RZ, P2, !PT ;  /* 0x0000000f12067c10 */ /* 0x002fca00097fe4ff */
[----:B------:R1:W-:Y:S02]  /*85e0*/  STL [R1+0x6b4], R6 ;  /* 0x0006b40601007387 */ /* 0x0003e40000100800 */
[----:B-1----:R-:W-:Y:S02]  /*85f0*/  IADD3.X R6, PT, PT, R3, UR15, RZ, P5, !PT ;  /* 0x0000000f03067c10 */ /* 0x002fe4000affe4ff */
[----:B------:R-:W2:Y:S01]  /*8600*/  LDL.LU R3, [R1+0x7c4] ;  /* 0x0007c40001037983 */ /* 0x000ea20000300800 */
[----:B----4-:R-:W-:-:S05]  /*8610*/  IADD3.X R5, PT, PT, R13, UR15, RZ, P6, !PT ;  /* 0x0000000f0d057c10 */ /* 0x010fca000b7fe4ff */
[----:B------:R1:W-:Y:S02]  /*8620*/  STL [R1+0x6bc], R5 ;  /* 0x0006bc0501007387 */ /* 0x0003e40000100800 */
[----:B-1----:R-:W-:Y:S02]  /*8630*/  IADD3.X R5, PT, PT, R4, UR15, RZ, P4, !PT ;  /* 0x0000000f04057c10 */ /* 0x002fe4000a7fe4ff */
[----:B------:R-:W4:Y:S01]  /*8640*/  LDL.LU R4, [R1+0x7c0] ;  /* 0x0007c00001047983 */ /* 0x000f220000300800 */
[----:B------:R-:W1:Y:S01]  /*8650*/  S2R R18, SR_TID.X ;  /* 0x0000000000127919 */ /* 0x000e620000002100 */
[----:B------:R-:W-:-:S04]  /*8660*/  SHF.R.S32.HI R19, RZ, 0x1f, R28 ;  /* 0x0000001fff137819 */ /* 0x000fc8000001141c */
[----:B------:R-:W-:Y:S01]  /*8670*/  LEA.HI.X R2, R28, R12, R19, 0x3, P1 ;  /* 0x0000000c1c027211 */ /* 0x000fe200008f1c13 */
[----:B------:R3:W-:Y:S04]  /*8680*/  STL [R1+0x6c4], R6 ;  /* 0x0006c40601007387 */ /* 0x0007e80000100800 */
[----:B------:R3:W-:Y:S02]  /*8690*/  STL [R1+0x6cc], R5 ;  /* 0x0006cc0501007387 */ /* 0x0007e40000100800 */
[----:B---3--:R-:W-:Y:S02]  /*86a0*/  IADD3.X R6, PT, PT, R29, UR15, RZ, P3, !PT ;  /* 0x0000000f1d067c10 */ /* 0x008fe40009ffe4ff */
[----:B------:R-:W3:Y:S01]  /*86b0*/  LDL.LU R29, [R1+0x7bc] ;  /* 0x0007bc00011d7983 */ /* 0x000ee20000300800 */
[----:B------:R-:W-:Y:S01]  /*86c0*/  IADD3.X R5, PT, PT, R2, UR13, RZ, P0, !PT ;  /* 0x0000000d02057c10 */ /* 0x000fe200087fe4ff */
[----:B------:R-:W-:Y:S01]  /*86d0*/  VIADD R2, R14, 0xffffffc0 ;  /* 0xffffffc00e027836 */ /* 0x000fe20000000000 */
[----:B-1----:R-:W-:-:S04]  /*86e0*/  SHF.R.U32.HI R18, RZ, 0x8, R18 ;  /* 0x00000008ff127819 */ /* 0x002fc80000011612 */
[----:B------:R-:W-:Y:S01]  /*86f0*/  SGXT.U32 R18, R18, 0x1 ;  /* 0x000000011212781a */ /* 0x000fe20000000000 */
[----:B------:R1:W-:Y:S03]  /*8700*/  STL [R1+0x6d4], R6 ;  /* 0x0006d40601007387 */ /* 0x0003e60000100800 */
[C---:B------:R-:W-:Y:S02]  /*8710*/  LOP3.LUT R12, R18.reuse, 0x1e, RZ, 0xfc, !PT ;  /* 0x0000001e120c7812 */ /* 0x040fe400078efcff */
[C---:B------:R-:W-:Y:S02]  /*8720*/  LOP3.LUT R13, R18.reuse, 0x1c, RZ, 0xfc, !PT ;  /* 0x0000001c120d7812 */ /* 0x040fe400078efcff */
[C---:B------:R-:W-:Y:S01]  /*8730*/  LOP3.LUT R14, R18.reuse, 0x1a, RZ, 0xfc, !PT ;  /* 0x0000001a120e7812 */ /* 0x040fe200078efcff */
[----:B------:R1:W-:Y:S01]  /*8740*/  STL [R1+0x33c], R5 ;  /* 0x00033c0501007387 */ /* 0x0003e20000100800 */
[----:B------:R-:W-:Y:S01]  /*8750*/  LOP3.LUT R18, R18, 0x18, RZ, 0xfc, !PT ;  /* 0x0000001812127812 */ /* 0x000fe200078efcff */
[----:B-1----:R-:W-:-:S02]  /*8760*/  IMAD R6, R13, R15, RZ ;  /* 0x0000000f0d067224 */ /* 0x002fc400078e02ff */
[----:B------:R1:W-:Y:S01]  /*8770*/  STL [R1+0x334], R2 ;  /* 0x0003340201007387 */ /* 0x0003e20000100800 */
[-C--:B------:R-:W-:Y:S02]  /*8780*/  IMAD R5, R12, R15.reuse, RZ ;  /* 0x0000000f0c057224 */ /* 0x080fe400078e02ff */
[----:B-1----:R-:W-:-:S03]  /*8790*/  IMAD R2, R14, R15, RZ ;  /* 0x0000000f0e027224 */ /* 0x002fc600078e02ff */
[----:B------:R1:W-:Y:S04]  /*87a0*/  STL [R1+0x710], R5 ;  /* 0x0007100501007387 */ /* 0x0003e80000100800 */
[----:B------:R-:W-:Y:S04]  /*87b0*/  STL [R1+0x70c], R6 ;  /* 0x00070c0601007387 */ /* 0x000fe80000100800 */
[----:B------:R4:W-:Y:S01]  /*87c0*/  STL [R1+0x708], R2 ;  /* 0x0007080201007387 */ /* 0x0009e20000100800 */
[----:B-1----:R-:W-:-:S05]  /*87d0*/  IMAD R5, R18, R15, RZ ;  /* 0x0000000f12057224 */ /* 0x002fca00078e02ff */
[----:B------:R-:W-:Y:S01]  /*87e0*/  STL [R1+0x704], R5 ;  /* 0x0007040501007387 */ /* 0x000fe20000100800 */
[----:B----4-:R-:W-:-:S05]  /*87f0*/  IMAD.SHL.U32 R2, R4, 0x4, RZ ;  /* 0x0000000404027824 */ /* 0x010fca00078e00ff */
[----:B------:R1:W-:Y:S04]  /*8800*/  STL [R1+0x330], R2 ;  /* 0x0003300201007387 */ /* 0x0003e80000100800 */
[----:B------:R-:W-:Y:S04]  /*8810*/  STL [R1+0x2f0], RZ ;  /* 0x0002f0ff01007387 */ /* 0x000fe80000100800 */
        /* <DEDUP_REMOVED lines=231> */
[----:B------:R-:W4:Y:S01]  /*9690*/  LDL R18, [R1+0x5d4] ;  /* 0x0005d40001127983 */ /* 0x000f220000100800 */
[----:B---3--:R-:W-:-:S02]  /*96a0*/  SHF.L.U64.HI R29, R4, 0x2, R29 ;  /* 0x00000002041d7819 */ /* 0x008fc4000001021d */
[----:B-1----:R-:W-:Y:S02]  /*96b0*/  SHF.R.S32.HI R2, RZ, 0x1f, R16 ;  /* 0x0000001fff027819 */ /* 0x002fe40000011410 */
[----:B------:R-:W-:Y:S01]  /*96c0*/  SHF.R.S32.HI R4, RZ, 0x1f, R17 ;  /* 0x0000001fff047819 */ /* 0x000fe20000011411 */
[----:B------:R-:W-:Y:S01]  /*96d0*/  STL [R1+0x450], RZ ;  /* 0x000450ff01007387 */ /* 0x000fe20000100800 */
[----:B------:R-:W-:Y:S02]  /*96e0*/  SHF.L.U64.HI R9, R28, 0x2, R19 ;  /* 0x000000021c097819 */ /* 0x000fe40000010213 */
[----:B------:R-:W-:Y:S01]  /*96f0*/  SHF.R.S32.HI R5, RZ, 0x1f, R21 ;  /* 0x0000001fff057819 */ /* 0x000fe20000011415 */
[----:B------:R-:W-:Y:S01]  /*9700*/  STL [R1+0x454], RZ ;  /* 0x000454ff01007387 */ /* 0x000fe20000100800 */
[----:B------:R-:W-:Y:S02]  /*9710*/  SHF.L.U64.HI R8, R16, 0x2, R2 ;  /* 0x0000000210087819 */ /* 0x000fe40000010202 */
[----:B------:R-:W-:Y:S01]  /*9720*/  SHF.R.S32.HI R6, RZ, 0x1f, R20 ;  /* 0x0000001fff067819 */ /* 0x000fe20000011414 */
[----:B------:R-:W-:Y:S01]  /*9730*/  STL [R1+0x458], RZ ;  /* 0x000458ff01007387 */ /* 0x000fe20000100800 */
[----:B------:R-:W-:-:S02]  /*9740*/  SHF.L.U64.HI R4, R17, 0x2, R4 ;  /* 0x0000000211047819 */ /* 0x000fc40000010204 */
[----:B------:R-:W-:Y:S01]  /*9750*/  SHF.R.S32.HI R7, RZ, 0x1f, R22 ;  /* 0x0000001fff077819 */ /* 0x000fe20000011416 */
[----:B------:R1:W5:Y:S01]  /*9760*/  LDL.LU R28, [R1+0x7b8] ;  /* 0x0007b800011c7983 */ /* 0x0003620000300800 */
[----:B------:R-:W-:Y:S02]  /*9770*/  SHF.L.U64.HI R2, R21, 0x2, R5 ;  /* 0x0000000215027819 */ /* 0x000fe40000010205 */
[----:B------:R-:W-:Y:S01]  /*9780*/  SHF.L.U64.HI R5, R20, 0x2, R6 ;  /* 0x0000000214057819 */ /* 0x000fe20000010206 */
[----:B------:R-:W-:Y:S04]  /*9790*/  STL [R1+0x6ec], R9 ;  /* 0x0006ec0901007387 */ /* 0x000fe80000100800 */
[----:B------:R-:W-:Y:S04]  /*97a0*/  STL [R1+0x6f0], R8 ;  /* 0x0006f00801007387 */ /* 0x000fe80000100800 */
[----:B------:R3:W-:Y:S04]  /*97b0*/  STL [R1+0x6f4], R4 ;  /* 0x0006f40401007387 */ /* 0x0007e80000100800 */
[----:B------:R2:W-:Y:S01]  /*97c0*/  STL [R1+0x6f8], R2 ;  /* 0x0006f80201007387 */ /* 0x0005e20000100800 */
[----:B---3--:R-:W-:-:S03]  /*97d0*/  SHF.L.U64.HI R4, R22, 0x2, R7 ;  /* 0x0000000216047819 */ /* 0x008fc60000010207 */
[----:B------:R3:W-:Y:S01]  /*97e0*/  STL [R1+0x6fc], R5 ;  /* 0x0006fc0501007387 */ /* 0x0007e20000100800 */
[----:B--2---:R-:W-:-:S03]  /*97f0*/  SHF.R.S32.HI R2, RZ, 0x5, R3 ;  /* 0x00000005ff027819 */ /* 0x004fc60000011403 */
[----:B------:R1:W5:Y:S04]  /*9800*/  LDL.LU R3, [R1+0x7b4] ;  /* 0x0007b40001037983 */ /* 0x0003680000300800 */
[----:B------:R2:W-:Y:S04]  /*9810*/  STL [R1+0x700], R4 ;  /* 0x0007000401007387 */ /* 0x0005e80000100800 */
[----:B------:R-:W-:Y:S04]  /*9820*/  STL [R1+0x45c], RZ ;  /* 0x00045cff01007387 */ /* 0x000fe80000100800 */
[----:B------:R-:W-:Y:S04]  /*9830*/  STL [R1+0x430], RZ ;  /* 0x000430ff01007387 */ /* 0x000fe80000100800 */
[----:B------:R-:W-:Y:S04]  /*9840*/  STL [R1+0x434], RZ ;  /* 0x000434ff01007387 */ /* 0x000fe80000100800 */
[----:B------:R4:W-:Y:S04]  /*9850*/  STL [R1+0x6e4], R2 ;  /* 0x0006e40201007387 */ /* 0x0009e80000100800 */
[----:B------:R1:W-:Y:S04]  /*9860*/  STL [R1+0x438], RZ ;  /* 0x000438ff01007387 */ /* 0x0003e80000100800 */
[----:B------:R1:W-:Y:S01]  /*9870*/  STL [R1+0x43c], RZ ;  /* 0x00043cff01007387 */ /* 0x0003e20000100800 */
[----:B---3--:R-:W-:-:S03]  /*9880*/  VIADD R5, R2, 0xfffffffe ;  /* 0xfffffffe02057836 */ /* 0x008fc60000000000 */
        /* <DEDUP_REMOVED lines=8> */
[----:B------:R1:W-:Y:S01]  /*9910*/  STL [R1+0x7b0], R5 ;  /* 0x0007b00501007387 */ /* 0x0003e20000100800 */
[----:B------:R-:W-:-:S02]  /*9920*/  CS2R R20, SRZ ;  /* 0x0000000000147805 */ /* 0x000fc4000001ff00 */
[----:B------:R-:W-:Y:S02]  /*9930*/  CS2R R22, SRZ ;  /* 0x0000000000167805 */ /* 0x000fe4000001ff00 */
[----:B------:R-:W-:Y:S02]  /*9940*/  CS2R R24, SRZ ;  /* 0x0000000000187805 */ /* 0x000fe4000001ff00 */
[----:B------:R-:W-:Y:S02]  /*9950*/  CS2R R26, SRZ ;  /* 0x00000000001a7805 */ /* 0x000fe4000001ff00 */
[----:B--2---:R-:W-:Y:S01]  /*9960*/  LOP3.LUT R4, R0, 0x20, RZ, 0x3c, !PT ;  /* 0x0000002000047812 */ /* 0x004fe200078e3cff */
[----:B------:R-:W-:Y:S01]  /*9970*/  UMOV UR4, URZ ;  /* 0x000000ff00047c82 */ /* 0x000fe20008000000 */
[----:B------:R-:W-:Y:S01]  /*9980*/  UMOV UR6, 0x1 ;  /* 0x0000000100067882 */ /* 0x000fe20000000000 */
[----:B------:R-:W-:Y:S01]  /*9990*/  UMOV UR7, 0xffffffff ;  /* 0xffffffff00077882 */ /* 0x000fe20000000000 */
[----:B-1--4-:R-:W-:-:S07]  /*99a0*/  LOP3.LUT R2, R18, 0x40, RZ, 0x3c, !PT ;  /* 0x0000004012027812 */ /* 0x012fce00078e3cff */
.L_x_1:
[----:B-1----:R-:W1:Y:S01]  /*99b0*/  S2R R5, SR_TID.X ;  /* 0x0000000000057919 */ /* 0x002e620000002100 */
[----:B------:R-:W-:-:S04]  /*99c0*/  DEPBAR.LE SB0, 0x2 ;  /* 0x000080800000791a */ /* 0x000fc80000000000 */
[----:B------:R-:W-:Y:S01]  /*99d0*/  UIADD3 UR7, UPT, UPT, UR7, 0x1, URZ ;  /* 0x0000000107077890 */ /* 0x000fe2000fffe0ff */
[----:B-----5:R-:W-:Y:S01]  /*99e0*/  LOP3.LUT R2, R0, 0x20, RZ, 0x3c, !PT ;  /* 0x0000002000027812 */ /* 0x020fe200078e3cff */
[----:B------:R-:W-:Y:S02]  /*99f0*/  STL.64 [R1+0x1550], R22 ;  /* 0x0015501601007387 */ /* 0x000fe40000100a00 */
[----:B------:R-:W-:Y:S02]  /*9a00*/  UISETP.GT.AND UP0, UPT, UR7, 0x1, UPT ;  /* 0x000000010700788c */ /* 0x000fe4000bf04270 */
[----:B------:R-:W-:Y:S02]  /*9a10*/  STL.64 [R1+0x1548], R20 ;  /* 0x0015481401007387 */ /* 0x000fe40000100a00 */
[----:B------:R-:W-:Y:S02]  /*9a20*/  USEL UR7, UR7, URZ, !UP0 ;  /* 0x000000ff07077287 */ /* 0x000fe4000c000000 */
[----:B------:R-:W-:Y:S02]  /*9a30*/  STL.64 [R1+0x1540], R26 ;  /* 0x0015401a01007387 */ /* 0x000fe40000100a00 */
[----:B------:R-:W-:Y:S01]  /*9a40*/  ULEA UR10, UR7, UR5, 0xf ;  /* 0x00000005070a7291 */ /* 0x000fe2000f8e78ff */
[----:B------:R-:W-:Y:S01]  /*9a50*/  BAR.SYNC.DEFER_BLOCKING 0x0 ;  /* 0x0000000000007b1d */ /* 0x000fe20000010000 */
[----:B------:R-:W-:-:S05]  /*9a60*/  ULEA UR11, UR7, UR5, 0x10 ;  /* 0x00000005070b7291 */ /* 0x000fca000f8e80ff */
[----:B------:R-:W-:Y:S04]  /*9a70*/  STL.64 [R1+0x1538], R24 ;  /* 0x0015381801007387 */ /* 0x000fe80000100a00 */
[----:B-----5:R-:W-:Y:S01]  /*9a80*/  STL [R1+0x890], R3 ;  /* 0x0008900301007387 */ /* 0x020fe20000100800 */
[C---:B-1----:R-:W-:Y:S01]  /*9a90*/  LOP3.LUT R4, R5.reuse, 0x7, RZ, 0xc0, !PT ;  /* 0x0000000705047812 */ /* 0x042fe200078ec0ff */
[C---:B------:R-:W-:Y:S01]  /*9aa0*/  IMAD.SHL.U32 R7, R5.reuse, 0x2, RZ ;  /* 0x0000000205077824 */ /* 0x040fe200078e00ff */
[----:B------:R-:W-:Y:S01]  /*9ab0*/  LOP3.LUT R6, R5, 0xe0, RZ, 0xc0, !PT ;  /* 0x000000e005067812 */ /* 0x000fe200078ec0ff */
[----:B------:R-:W-:Y:S02]  /*9ac0*/  STL [R1+0x88c], R28 ;  /* 0x00088c1c01007387 */ /* 0x000fe40000100800 */
[----:B------:R-:W-:-:S02]  /*9ad0*/  IMAD.SHL.U32 R5, R4, 0x10, RZ ;  /* 0x0000001004057824 */ /* 0x000fc400078e00ff */
[----:B------:R-:W-:Y:S01]  /*9ae0*/  IMAD R4, R4, 0x4, R6 ;  /* 0x0000000404047824 */ /* 0x000fe200078e0206 */
[----:B------:R-:W-:Y:S02]  /*9af0*/  STL [R1+0x878], R29 ;  /* 0x0008781d01007387 */ /* 0x000fe40000100800 */
[----:B------:R-:W-:Y:S02]  /*9b00*/  LOP3.LUT R5, R5, 0x30, R7, 0x78, !PT ;  /* 0x0000003005057812 */ /* 0x000fe400078e7807 */
[----:B------:R-:W-:Y:S03]  /*9b10*/  LDS R18, [R0+UR10+0x21080] ;  /* 0x0210800a00127984 */ /* 0x000fe60008000800 */
[----:B------:R-:W-:Y:S01]  /*9b20*/  IMAD.U32 R4, R4, 0x20, R5 ;  /* 0x0000002004047824 */ /* 0x000fe200078e0005 */
[----:B------:R-:W1:Y:S04]  /*9b30*/  LDS R19, [R2+UR10+0x21080] ;  /* 0x0210800a02137984 */ /* 0x000e680008000800 */
[----:B------:R-:W-:Y:S04]  /*9b40*/  LDS R16, [R0+UR10+0x20080] ;  /* 0x0200800a00107984 */ /* 0x000fe80008000800 */
[----:B------:R-:W2:Y:S04]  /*9b50*/  LDS R17, [R2+UR10+0x20080] ;  /* 0x0200800a02117984 */ /* 0x000ea80008000800 */
[----:B------:R-:W3:Y:S04]  /*9b60*/  LDSM.16.M88.4 R8, [R4+UR11] ;  /* 0x0000000b0408783b */ /* 0x000ee80008000200 */
[----:B------:R-:W-:Y:S04]  /*9b70*/  LDSM.16.M88.4 R24, [R4+UR11+0x4000] ;  /* 0x0040000b0418783b */ /* 0x000fe80008000200 */
[----:B------:R-:W-:Y:S04]  /*9b80*/  LDSM.16.M88.4 R20, [R4+UR11+0x8000] ;  /* 0x0080000b0414783b */ /* 0x000fe80008000200 */
[----:B------:R-:W-:Y:S04]  /*9b90*/  LDS R12, [R0+UR10+0x20000] ;  /* 0x0200000a000c7984 */ /* 0x000fe80008000800 */
[----:B------:R-:W-:Y:S04]  /*9ba0*/  LDS R14, [R0+UR10+0x21000] ;  /* 0x0210000a000e7984 */ /* 0x000fe80008000800 */
[----:B------:R-:W-:Y:S04]  /*9bb0*/  LDS R13, [R2+UR10+0x20000] ;  /* 0x0200000a020d7984 */ /* 0x000fe80008000800 */
[----:B------:R-:W-:Y:S04]  /*9bc0*/  LDS R15, [R2+UR10+0x21000] ;  /* 0x0210000a020f7984 */ /* 0x000fe80008000800 */
[----:B-1----:R-:W-:Y:S04]  /*9bd0*/  STL.64 [R1+0x1828], R18 ;  /* 0x0018281201007387 */ /* 0x002fe80000100a00 */
[----:B--2---:R-:W-:Y:S04]  /*9be0*/  STL.64 [R1+0x1820], R16 ;  /* 0x0018201001007387 */ /* 0x004fe80000100a00 */
[----:B------:R-:W1:Y:S04]  /*9bf0*/  LDSM.16.M88.4 R16, [R4+UR11+0x2000] ;  /* 0x0020000b0410783b */ /* 0x000e680008000200 */
[----:B---3--:R-:W-:Y:S04]  /*9c00*/  STL.64 [R1+0x50], R8 ;  /* 0x0000500801007387 */ /* 0x008fe80000100a00 */
[----:B------:R-:W-:Y:S04]  /*9c10*/  STL.64 [R1+0x58], R10 ;  /* 0x0000580a01007387 */ /* 0x000fe80000100a00 */
[----:B------:R-:W2:Y:S04]  /*9c20*/  LDSM.16.M88.4 R8, [R4+UR11+0x6000] ;  /* 0x0060000b0408783b */ /* 0x000ea80008000200 */
[----:B-1----:R-:W-:Y:S04]  /*9c30*/  STL.64 [R1+0x40], R16 ;  /* 0x0000401001007387 */ /* 0x002fe80000100a00 */
[----:B------:R-:W-:Y:S04]  /*9c40*/  STL.64 [R1+0x48], R18 ;  /* 0x0000481201007387 */ /* 0x000fe80000100a00 */
[----:B------:R-:W-:Y:S04]  /*9c50*/  LDSM.16.M88.4 R16, [R4+UR11+0xa000] ;  /* 0x00a0000b0410783b */ /* 0x000fe80008000200 */
[----:B--2---:R-:W-:Y:S01]  /*9c60*/  STL.64 [R1+0x20], R8 ;  /* 0x0000200801007387 */ /* 0x004fe20000100a00 */
[----:B------:R-:W-:-:S02]  /*9c70*/  IMAD.MOV.U32 R5, RZ, RZ, R8 ;  /* 0x000000ffff057224 */ /* 0x000fc400078e0008 */
[----:B------:R-:W-:Y:S01]  /*9c80*/  IMAD.MOV.U32 R3, RZ, RZ, R9 ;  /* 0x000000ffff037224 */ /* 0x000fe200078e0009 */
[----:B------:R-:W-:Y:S04]  /*9c90*/  STL.64 [R1+0x28], R10 ;  /* 0x0000280a01007387 */ /* 0x000fe80000100a00 */
[----:B------:R-:W1:Y:S04]  /*9ca0*/  LDSM.16.M88.4 R8, [R4+UR11+0xc000] ;  /* 0x00c0000b0408783b */ /* 0x000e680008000200 */
[----:B------:R-:W-:Y:S04]  /*9cb0*/  STL.64 [R1+0x38], R26 ;  /* 0x0000381a01007387 */ /* 0x000fe80000100a00 */
[----:B------:R2:W-:Y:S04]  /*9cc0*/  STL.64 [R1+0x1880], R24 ;  /* 0x0018801801007387 */ /* 0x0005e80000100a00 */
[----:B--2---:R-:W2:Y:S04]  /*9cd0*/  LDL.LU.64 R24, [R1+0x2f0] ;  /* 0x0002f00001187983 */ /* 0x004ea80000300a00 */
[----:B------:R-:W2:Y:S04]  /*9ce0*/  LDL.LU.64 R26, [R1+0x2f8] ;  /* 0x0002f800011a7983 */ /* 0x000ea80000300a00 */
[----:B-1----:R-:W-:Y:S04]  /*9cf0*/  STL [R1+0x1524], R10 ;  /* 0x0015240a01007387 */ /* 0x002fe80000100800 */
[----:B------:R-:W-:Y:S04]  /*9d00*/  STL.64 [R1], R16 ;  /* 0x0000001001007387 */ /* 0x000fe80000100a00 */
[----:B------:R-:W-:Y:S04]  /*9d10*/  STL.64 [R1+0x8], R18 ;  /* 0x0000081201007387 */ /* 0x000fe80000100a00 */
[----:B------:R1:W-:Y:S04]  /*9d20*/  STL.64 [R1+0x1840], R16 ;  /* 0x0018401001007387 */ /* 0x0003e80000100a00 */
[----:B-1----:R-:W3:Y:S04]  /*9d30*/  LDL.LU.64 R16, [R1+0x2e0] ;  /* 0x0002e00001107983 */ /* 0x002ee80000300a00 */
[----:B------:R-:W4:Y:S04]  /*9d40*/  LDL.LU.64 R18, [R1+0x2e8] ;  /* 0x0002e80001127983 */ /* 0x000f280000300a00 */
[----:B----4-:R-:W-:Y:S04]  /*9d50*/  STL.64 [R1+0x1878], R18 ;  /* 0x0018781201007387 */ /* 0x010fe80000100a00 */
[----:B---3--:R1:W-:Y:S04]  /*9d60*/  STL.64 [R1+0x1870], R16 ;  /* 0x0018701001007387 */ /* 0x0083e80000100a00 */
[----:B-1----:R-:W2:Y:S04]  /*9d70*/  LDL.64 R16, [R1+0x50] ;  /* 0x0000500001107983 */ /* 0x002ea80000100a00 */
[----:B------:R-:W-:Y:S04]  /*9d80*/  STL.64 [R1+0x18], R22 ;  /* 0x0000181601007387 */ /* 0x000fe80000100a00 */
[----:B------:R1:W-:Y:S02]  /*9d90*/  STL.64 [R1+0x1848], R20 ;  /* 0x0018481401007387 */ /* 0x0003e40000100a00 */
[----:B-1----:R-:W-:-:S02]  /*9da0*/  IMAD.MOV.U32 R20, RZ, RZ, R5 ;  /* 0x000000ffff147224 */ /* 0x002fc400078e0005 */
[----:B------:R-:W1:Y:S01]  /*9db0*/  LDSM.16.M88.4 R4, [R4+UR11+0xe000] ;  /* 0x00e0000b0404783b */ /* 0x000e620008000200 */
[----:B------:R-:W-:-:S05]  /*9dc0*/  IMAD.MOV.U32 R21, RZ, RZ, R3 ;  /* 0x000000ffff157224 */ /* 0x000fca00078e0003 */
[----:B------:R-:W-:Y:S04]  /*9dd0*/  STL.64 [R1+0x1860], R20 ;  /* 0x0018601401007387 */ /* 0x000fe80000100a00 */
[----:B------:R-:W-:Y:S04]  /*9de0*/  STL [R1+0x1520], R11 ;  /* 0x0015200b01007387 */ /* 0x000fe80000100800 */
[----:B------:R3:W-:Y:S04]  /*9df0*/  STL.64 [R1+0x1868], R8 ;  /* 0x0018680801007387 */ /* 0x0007e80000100a00 */
[----:B---3--:R-:W3:Y:S04]  /*9e00*/  LDL.64 R8, [R1+0x40] ;  /* 0x0000400001087983 */ /* 0x008ee80000100a00 */
[----:B------:R-:W4:Y:S04]  /*9e10*/  LDL.LU.64 R20, [R1+0x2d0] ;  /* 0x0002d00001147983 */ /* 0x000f280000300a00 */
[----:B------:R-:W4:Y:S04]  /*9e20*/  LDL.LU.64 R22, [R1+0x2d8] ;  /* 0x0002d80001167983 */ /* 0x000f280000300a00 */
[----:B-1----:R-:W-:Y:S04]  /*9e30*/  STL [R1+0x14f4], R6 ;  /* 0x0014f40601007387 */ /* 0x002fe80000100800 */
[----:B------:R-:W-:Y:S01]  /*9e40*/  STL [R1+0x14f0], R7 ;  /* 0x0014f00701007387 */ /* 0x000fe20000100800 */
[----:B--2---:R-:W-:Y:S01]  /*9e50*/  HMMA.1688.F32.TF32 R24, R12, R16, R24 ;  /* 0x000000100c18723c */ /* 0x004fe20000081018 */
[----:B------:R-:W-:-:S15]  /*9e60*/  IMAD.MOV.U32 R3, RZ, RZ, R17 ;  /* 0x000000ffff037224 */ /* 0x000fde00078e0011 */
[----:B------:R-:W-:-:S03]  /*9e70*/  NOP ;  /* 0x0000000000007918 */ /* 0x000fc60000000000 */
[----:B------:R1:W-:Y:S04]  /*9e80*/  STL.64 [R1+0x5c0], R24 ;  /* 0x0005c01801007387 */ /* 0x0003e80000100a00 */
[----:B------:R2:W-:Y:S04]  /*9e90*/  STL.64 [R1+0x5c8], R26 ;  /* 0x0005c81a01007387 */ /* 0x0005e80000100a00 */
[----:B-1----:R-:W4:Y:S01]  /*9ea0*/  LDL.LU.64 R24, [R1+0x1880] ;  /* 0x0018800001187983 */ /* 0x002f220000300a00 */
[----:B--2---:R-:W-:-:S03]  /*9eb0*/  IMAD.MOV.U32 R26, RZ, RZ, R16 ;  /* 0x000000ffff1a7224 */ /* 0x004fc600078e0010 */
[----:B------:R-:W2:Y:S04]  /*9ec0*/  LDL.LU.64 R18, [R1+0x1878] ;  /* 0x0018780001127983 */ /* 0x000ea80000300a00 */
[----:B------:R-:W2:Y:S01]  /*9ed0*/  LDL.LU.64 R16, [R1+0x1870] ;  /* 0x0018700001107983 */ /* 0x000ea20000300a00 */
[----:B---3--:R-:W-:Y:S02]  /*9ee0*/  IMAD.MOV.U32 R7, RZ, RZ, R8 ;  /* 0x000000ffff077224 */ /* 0x008fe400078e0008 */
[----:B------:R-:W-:Y:S01]  /*9ef0*/  IMAD.MOV.U32 R6, RZ, RZ, R9 ;  /* 0x000000ffff067224 */ /* 0x000fe200078e0009 */
[C---:B----4-:R-:W-:Y:S08]  /*9f00*/  HMMA.1688.F32.TF32 R20, R12.reuse, R24, R20 ;  /* 0x000000180c14723c */ /* 0x050ff00000081014 */
[----:B--2---:R-:W-:Y:S01]  /*9f10*/  HMMA.1688.F32.TF32 R16, R12, R8, R16 ;  /* 0x000000080c10723c */ /* 0x004fe20000081010 */
[----:B------:R-:W2:-:S15]  /*9f20*/  LDL.LU.64 R8, [R1+0x1868] ;  /* 0x0018680001087983 */ /* 0x000e9e0000300a00 */
[----:B------:R-:W-:-:S03]  /*9f30*/  NOP ;  /* 0x0000000000007918 */ /* 0x000fc60000000000 */
[----:B------:R-:W-:Y:S01]  /*9f40*/  STL.64 [R1+0x5b0], R16 ;  /* 0x0005b01001007387 */ /* 0x000fe20000100a00 */
[----:B------:R-:W-:Y:S02]  /*9f50*/  IMAD.MOV.U32 R11, RZ, RZ, R19 ;  /* 0x000000ffff0b7224 */ /* 0x000fe400078e0013 */
[----:B------:R-:W-:Y:S01]  /*9f60*/  IMAD.MOV.U32 R10, RZ, RZ, R18 ;  /* 0x000000ffff0a7224 */ /* 0x000fe200078e0012 */
[----:B------:R-:W-:Y:S04]  /*9f70*/  STL.64 [R1+0x1858], R6 ;  /* 0x0018580601007387 */ /* 0x000fe80000100a00 */
[----:B------:R1:W-:Y:S04]  /*9f80*/  STL.64 [R1+0x1850], R4 ;  /* 0x0018500401007387 */ /* 0x0003e80000100a00 */
[----:B-1----:R-:W3:Y:S04]  /*9f90*/  LDL.LU.64 R4, [R1+0x2c0] ;  /* 0x0002c00001047983 */ /* 0x002ee80000300a00 */
[----:B------:R-:W3:Y:S04]  /*9fa0*/  LDL.LU.64 R6, [R1+0x2c8] ;  /* 0x0002c80001067983 */ /* 0x000ee80000300a00 */
[----:B------:R-:W4:Y:S04]  /*9fb0*/  LDL.LU.64 R16, [R1+0x2a0] ;  /* 0x0002a00001107983 */ /* 0x000f280000300a00 */
[----:B------:R-:W4:Y:S04]  /*9fc0*/  LDL.LU.64 R18, [R1+0x2a8] ;  /* 0x0002a80001127983 */ /* 0x000f280000300a00 */
[----:B------:R-:W-:Y:S04]  /*9fd0*/  STL [R1+0x152c], R11 ;  /* 0x00152c0b01007387 */ /* 0x000fe80000100800 */
[----:B------:R-:W-:Y:S04]  /*9fe0*/  STL [R1+0x1528], R10 ;  /* 0x0015280a01007387 */ /* 0x000fe80000100800 */
[----:B------:R1:W-:Y:S04]  /*9ff0*/  STL.64 [R1+0x5a0], R20 ;  /* 0x0005a01401007387 */ /* 0x0003e80000100a00 */
[----:B------:R3:W-:Y:S04]  /*a000*/  STL.64 [R1+0x5a8], R22 ;  /* 0x0005a81601007387 */ /* 0x0007e80000100a00 */
[----:B-1----:R-:W3:Y:S04]  /*a010*/  LDL.LU.64 R20, [R1+0x1860] ;  /* 0x0018600001147983 */ /* 0x002ee80000300a00 */
[----:B------:R-:W-:Y:S01]  /*a020*/  STL.64 [R1+0x1808], R24 ;  /* 0x0018081801007387 */ /* 0x000fe20000100a00 */
[----:B---3--:R-:W-:Y:S03]  /*a030*/  HMMA.1688.F32.TF32 R20, R12, R20, R4 ;  /* 0x000000140c14723c */ /* 0x008fe60000081004 */
[----:B------:R-:W3:Y:S04]  /*a040*/  LDL.LU.64 R6, [R1+0x1858] ;  /* 0x0018580001067983 */ /* 0x000ee80000300a00 */
[----:B------:R-:W2:-:S12]  /*a050*/  LDL.LU.64 R4, [R1+0x1850] ;  /* 0x0018500001047983 */ /* 0x000e980000300a00 */
[----:B------:R1:W-:Y:S01]  /*a060*/  STL.64 [R1+0x590], R20 ;  /* 0x0005901401007387 */ /* 0x0003e20000100a00 */
[----:B------:R-:W-:Y:S02]  /*a070*/  IMAD.MOV.U32 R10, RZ, RZ, R23 ;  /* 0x000000ffff0a7224 */ /* 0x000fe400078e0017 */
[----:B------:R-:W-:Y:S01]  /*a080*/  IMAD.MOV.U32 R11, RZ, RZ, R22 ;  /* 0x000000ffff0b7224 */ /* 0x000fe200078e0016 */
[----:B-1----:R-:W4:Y:S04]  /*a090*/  LDL.LU.64 R20, [R1+0x1848] ;  /* 0x0018480001147983 */ /* 0x002f280000300a00 */
[----:B------:R-:W-:Y:S01]  /*a0a0*/  STL [R1+0x1838], R26 ;  /* 0x0018381a01007387 */ /* 0x000fe20000100800 */
[----:B---3--:R-:W-:Y:S02]  /*a0b0*/  IMAD.MOV.U32 R24, RZ, RZ, R7 ;  /* 0x000000ffff187224 */ /* 0x008fe400078e0007 */
[----:B------:R-:W-:-:S05]  /*a0c0*/  IMAD.MOV.U32 R25, RZ, RZ, R6 ;  /* 0x000000ffff197224 */ /* 0x000fca00078e0006 */
[----:B------:R1:W-:Y:S04]  /*a0d0*/  STL.64 [R1+0x1830], R24 ;  /* 0x0018301801007387 */ /* 0x0003e80000100a00 */
[----:B-1----:R-:W2:Y:S04]  /*a0e0*/  LDL.LU.64 R24, [R1+0x270] ;  /* 0x0002700001187983 */ /* 0x002ea80000300a00 */
[----:B------:R-:W2:Y:S04]  /*a0f0*/  LDL.LU.64 R26, [R1+0x278] ;  /* 0x00027800011a7983 */ /* 0x000ea80000300a00 */
[----:B------:R-:W-:Y:S01]  /*a100*/  STL [R1+0x1534], R10 ;  /* 0x0015340a01007387 */ /* 0x000fe20000100800 */
[----:B----4-:R-:W-:Y:S03]  /*a110*/  HMMA.1688.F32.TF32 R16, R12, R20, R16 ;  /* 0x000000140c10723c */ /* 0x010fe60000081010 */
[----:B------:R-:W-:-:S15]  /*a120*/  STL [R1+0x1530], R11 ;  /* 0x0015300b01007387 */ /* 0x000fde0000100800 */
[----:B------:R-:W-:Y:S01]  /*a130*/  NOP ;  /* 0x0000000000007918 */ /* 0x000fe20000000000 */
[----:B------:R1:W-:Y:S01]  /*a140*/  STL.64 [R1+0x580], R16 ;  /* 0x0005801001007387 */ /* 0x0003e20000100a00 */
[----:B------:R-:W-:Y:S02]  /*a150*/  IMAD.MOV.U32 R6, RZ, RZ, R18 ;  /* 0x000000ffff067224 */ /* 0x000fe400078e0012 */
[----:B------:R-:W-:Y:S01]  /*a160*/  IMAD.MOV.U32 R7, RZ, RZ, R19 ;  /* 0x000000ffff077224 */ /* 0x000fe200078e0013 */
[----:B-1----:R-:W3:Y:S04]  /*a170*/  LDL.LU.64 R16, [R1+0x1840] ;  /* 0x0018400001107983 */ /* 0x002ee80000300a00 */
[----:B------:R1:W-:Y:S04]  /*a180*/  STL.64 [R1+0x17f8], R20 ;  /* 0x0017f81401007387 */ /* 0x0003e80000100a00 */
[----:B-1----:R-:W4:Y:S04]  /*a190*/  LDL.LU.64 R20, [R1+0x280] ;  /* 0x0002800001147983 */ /* 0x002f280000300a00 */
[----:B------:R-:W4:Y:S04]  /*a1a0*/  LDL.LU.64 R22, [R1+0x288] ;  /* 0x0002880001167983 */ /* 0x000f280000300a00 */
[----:B------:R3:W-:Y:S01]  /*a1b0*/  STL [R1+0x1760], R6 ;  /* 0x0017600601007387 */ /* 0x0007e20000100800 */
[----:B--2---:R-:W-:-:S15]  /*a1c0*/  HMMA.1688.F32.TF32 R24, R12, R8, R24 ;  /* 0x000000080c18723c */ /* 0x004fde0000081018 */
[----:B------:R-:W-:-:S04]  /*a1d0*/  NOP ;  /* 0x0000000000007918 */ /* 0x000fc80000000000 */
[----:B------:R-:W-:Y:S02]  /*a1e0*/  IMAD.MOV.U32 R10, RZ, RZ, R26 ;  /* 0x000000ffff0a7224 */ /* 0x000fe400078e001a */
[----:B------:R-:W-:Y:S02]  /*a1f0*/  IMAD.MOV.U32 R11, RZ, RZ, R27 ;  /* 0x000000ffff0b7224 */ /* 0x000fe400078e001b */
[----:B---3--:R-:W-:Y:S01]  /*a200*/  IMAD.MOV.U32 R6, RZ, RZ, R17 ;  /* 0x000000ffff067224 */ /* 0x008fe200078e0011 */
[----:B----4-:R-:W-:-:S15]  /*a210*/  HMMA.1688.F32.TF32 R20, R12, R16, R20 ;  /* 0x000000100c14723c */ /* 0x010fde0000081014 */
[----:B------:R-:W-:-:S04]  /*a220*/  NOP ;  /* 0x0000000000007918 */ /* 0x000fc80000000000 */
[----:B------:R1:W-:Y:S04]  /*a230*/  STL.64 [R1+0x4f0], R20 ;  /* 0x0004f01401007387 */ /* 0x0003e80000100a00 */
[----:B------:R-:W-:Y:S01]  /*a240*/  STL.64 [R1+0x4f8], R22 ;  /* 0x0004f81601007387 */ /* 0x000fe20000100a00 */
[----:B-1----:R-:W-:-:S03]  /*a250*/  IMAD.MOV.U32 R20, RZ, RZ, R16 ;  /* 0x000000ffff147224 */ /* 0x002fc600078e0010 */
[----:B------:R-:W2:Y:S04]  /*a260*/  LDL.LU.64 R16, [R1+0x260] ;  /* 0x0002600001107983 */ /* 0x000ea80000300a00 */
[----:B------:R-:W2:Y:S04]  /*a270*/  LDL.LU.64 R18, [R1+0x268] ;  /* 0x0002680001127983 */ /* 0x000ea80000300a00 */
[----:B------:R1:W-:Y:S04]  /*a280*/  STL.64 [R1+0x460], R24 ;  /* 0x0004601801007387 */ /* 0x0003e80000100a00 */
[----:B------:R-:W3:Y:S04]  /*a290*/  LDL.LU R26, [R1+0x1838] ;  /* 0x00183800011a7983 */ /* 0x000ee80000300800 */
[----:B-1----:R-:W4:Y:S04]  /*a2a0*/  LDL.LU.64 R24, [R1+0x1830] ;  /* 0x0018300001187983 */ /* 0x002f280000300a00 */
[----:B------:R-:W-:Y:S04]  /*a2b0*/  STL.64 [R1+0x17d0], R10 ;  /* 0x0017d00a01007387 */ /* 0x000fe80000100a00 */
[----:B------:R1:W-:Y:S02]  /*a2c0*/  STL.64 [R1+0x17c8], R8 ;  /* 0x0017c80801007387 */ /* 0x0003e40000100a00 */
[----:B-1----:R-:W-:-:S02]  /*a2d0*/  IMAD.MOV.U32 R8, RZ, RZ, R20 ;  /* 0x000000ffff087224 */ /* 0x002fc400078e0014 */
[----:B------:R-:W-:-:S05]  /*a2e0*/  IMAD.MOV.U32 R9, RZ, RZ, R6 ;  /* 0x000000ffff097224 */ /* 0x000fca00078e0006 */
[----:B------:R1:W-:Y:S04]  /*a2f0*/  STL.64 [R1+0x1800], R8 ;  /* 0x0018000801007387 */ /* 0x0003e80000100a00 */
[----:B-1----:R-:W3:Y:S04]  /*a300*/  LDL.LU.64 R8, [R1+0x230] ;  /* 0x0002300001087983 */ /* 0x002ee80000300a00 */
[----:B------:R-:W3:Y:S01]  /*a310*/  LDL.LU.64 R10, [R1+0x238] ;  /* 0x00023800010a7983 */ /* 0x000ee20000300a00 */
[----:B--2---:R-:W-:Y:S03]  /*a320*/  HMMA.1688.F32.TF32 R12, R12, R4, R16 ;  /* 0x000000040c0c723c */ /* 0x004fe60000081010 */
[----:B---3--:R-:W-:Y:S04]  /*a330*/  STL.64 [R1+0x1818], R10 ;  /* 0x0018180a01007387 */ /* 0x008fe80000100a00 */
[----:B------:R1:W-:Y:S04]  /*a340*/  STL.64 [R1+0x1810], R8 ;  /* 0x0018100801007387 */ /* 0x0003e80000100a00 */
[----:B-1----:R-:W4:Y:S04]  /*a350*/  LDL.LU.64 R8, [R1+0x240] ;  /* 0x0002400001087983 */ /* 0x002f280000300a00 */
[----:B------:R-:W4:Y:S04]  /*a360*/  LDL.LU.64 R10, [R1+0x248] ;  /* 0x00024800010a7983 */ /* 0x000f280000300a00 */
[----:B------:R-:W2:Y:S04]  /*a370*/  LDL.LU.64 R20, [R1+0x220] ;  /* 0x0002200001147983 */ /* 0x000ea80000300a00 */
[----:B------:R-:W2:Y:S04]  /*a380*/  LDL.LU.64 R22, [R1+0x228] ;  /* 0x0002280001167983 */ /* 0x000ea80000300a00 */
[----:B------:R-:W3:Y:S04]  /*a390*/  LDL.LU.64 R18, [R1+0x1828] ;  /* 0x0018280001127983 */ /* 0x000ee80000300a00 */
[----:B------:R-:W3:Y:S04]  /*a3a0*/  LDL.LU.64 R16, [R1+0x1820] ;  /* 0x0018200001107983 */ /* 0x000ee80000300a00 */
[----:B------:R1:W-:Y:S04]  /*a3b0*/  STL.64 [R1+0x420], R12 ;  /* 0x0004200c01007387 */ /* 0x0003e80000100a00 */
[----:B------:R-:W-:Y:S04]  /*a3c0*/  STL.64 [R1+0x428], R14 ;  /* 0x0004280e01007387 */ /* 0x000fe80000100a00 */
[----:B------:R-:W-:Y:S04]  /*a3d0*/  STL [R1+0x17e0], R7 ;  /* 0x0017e00701007387 */ /* 0x000fe80000100800 */
[----:B------:R1:W-:Y:S02]  /*a3e0*/  STL.64 [R1+0x17d8], R4 ;  /* 0x0017d80401007387 */ /* 0x0003e40000100a00 */
[----:B-1----:R-:W-:-:S02]  /*a3f0*/  IMAD.MOV.U32 R12, RZ, RZ, R26 ;  /* 0x000000ffff0c7224 */ /* 0x002fc400078e001a */
[----:B------:R-:W-:Y:S01]  /*a400*/  IMAD.MOV.U32 R13, RZ, RZ, R3 ;  /* 0x000000ffff0d7224 */ /* 0x000fe200078e0003 */
[----:B------:R-:W3:Y:S04]  /*a410*/  LDL.LU.64 R4, [R1+0x250] ;  /* 0x0002500001047983 */ /* 0x000ee80000300a00 */
[----:B------:R-:W3:Y:S02]  /*a420*/  LDL.LU.64 R6, [R1+0x258] ;  /* 0x0002580001067983 */ /* 0x000ee40000300a00 */
[C---:B---3--:R-:W-:Y:S02]  /*a430*/  HMMA.1688.F32.TF32 R12, R16.reuse, R12, R4 ;  /* 0x0000000c100c723c */ /* 0x048fe40000081004 */
[----:B------:R-:W3:Y:S04]  /*a440*/  LDL.LU.64 R4, [R1+0x200] ;  /* 0x0002000001047983 */ /* 0x000ee80000300a00 */
[----:B------:R-:W2:Y:S02]  /*a450*/  LDL.LU.64 R6, [R1+0x208] ;  /* 0x0002080001067983 */ /* 0x000ea40000300a00 */
[C---:B----4-:R-:W-:Y:S11]  /*a460*/  HMMA.1688.F32.TF32 R24, R16.reuse, R24, R8 ;  /* 0x000000181018723c */ /* 0x050ff60000081008 */
[----:B------:R-:W-:Y:S04]  /*a470*/  STL.64 [R1+0x410], R12 ;  /* 0x0004100c01007387 */ /* 0x000fe80000100a00 */
[----:B------:R-:W-:Y:S04]  /*a480*/  STL.64 [R1+0x418], R14 ;  /* 0x0004180e01007387 */ /* 0x000fe80000100a00 */
[----:B--2---:R-:W-:Y:S04]  /*a490*/  STL.64 [R1+0x17f0], R6 ;  /* 0x0017f00601007387 */ /* 0x004fe80000100a00 */
[----:B---3--:R1:W-:Y:S04]  /*a4a0*/  STL.64 [R1+0x17e8], R4 ;  /* 0x0017e80401007387 */ /* 0x0083e80000100a00 */
[----:B-1----:R-:W2:Y:S04]  /*a4b0*/  LDL.LU.64 R4, [R1+0x210] ;  /* 0x0002100001047983 */ /* 0x002ea80000300a00 */
[----:B------:R-:W2:Y:S04]  /*a4c0*/  LDL.LU.64 R6, [R1+0x218] ;  /* 0x0002180001067983 */ /* 0x000ea80000300a00 */
[----:B------:R-:W3:Y:S04]  /*a4d0*/  LDL.LU.64 R12, [R1+0x1d0] ;  /* 0x0001d000010c7983 */ /* 0x000ee80000300a00 */
[----:B------:R-:W3:Y:S04]  /*a4e0*/  LDL.LU.64 R14, [R1+0x1d8] ;  /* 0x0001d800010e7983 */ /* 0x000ee80000300a00 */
[----:B------:R-:W4:Y:S04]  /*a4f0*/  LDL.LU.64 R10, [R1+0x1818] ;  /* 0x00181800010a7983 */ /* 0x000f280000300a00 */
[----:B------:R-:W4:Y:S04]  /*a500*/  LDL.LU.64 R8, [R1+0x1810] ;  /* 0x0018100001087983 */ /* 0x000f280000300a00 */
[----:B------:R1:W-:Y:S04]  /*a510*/  STL.64 [R1+0x3e0], R24 ;  /* 0x0003e01801007387 */ /* 0x0003e80000100a00 */
[----:B------:R-:W-:Y:S04]  /*a520*/  STL.64 [R1+0x3e8], R26 ;  /* 0x0003e81a01007387 */ /* 0x000fe80000100a00 */
[----:B-1----:R-:W4:Y:S02]  /*a530*/  LDL.LU.64 R24, [R1+0x1808] ;  /* 0x0018080001187983 */ /* 0x002f240000300a00 */
[----:B----4-:R-:W-:-:S15]  /*a540*/  HMMA.1688.F32.TF32 R8, R16, R24, R8 ;  /* 0x000000181008723c */ /* 0x010fde0000081008 */
[----:B------:R-:W-:-:S04]  /*a550*/  NOP ;  /* 0x0000000000007918 */ /* 0x000fc80000000000 */
[----:B------:R1:W-:Y:S04]  /*a560*/  STL.64 [R1+0x3d0], R8 ;  /* 0x0003d00801007387 */ /* 0x0003e80000100a00 */
[----:B------:R-:W-:Y:S04]  /*a570*/  STL.64 [R1+0x3d8], R10 ;  /* 0x0003d80a01007387 */ /* 0x000fe80000100a00 */
[----:B-1----:R-:W4:Y:S04]  /*a580*/  LDL.LU.64 R8, [R1+0x1800] ;  /* 0x0018000001087983 */ /* 0x002f280000300a00 */
[----:B------:R1:W-:Y:S04]  /*a590*/  STL.64 [R1+0x17a0], R24 ;  /* 0x0017a01801007387 */ /* 0x0003e80000100a00 */
[----:B-1----:R-:W2:Y:S02]  /*a5a0*/  LDL.64 R24, [R1+0x20] ;  /* 0x0000200001187983 */ /* 0x002ea40000100a00 */
[----:B--2---:R-:W-:Y:S01]  /*a5b0*/  HMMA.1688.F32.TF32 R20, R16, R24, R20 ;  /* 0x000000181014723c */ /* 0x004fe20000081014 */
[----:B------:R-:W-:-:S15]  /*a5c0*/  IMAD.MOV.U32 R10, RZ, RZ, R24 ;  /* 0x000000ffff0a7224 */ /* 0x000fde00078e0018 */
[----:B------:R-:W-:-:S03]  /*a5d0*/  NOP ;  /* 0x0000000000007918 */ /* 0x000fc60000000000 */
[----:B------:R1:W-:Y:S04]  /*a5e0*/  STL.64 [R1+0x3c0], R20 ;  /* 0x0003c01401007387 */ /* 0x0003e80000100a00 */
[----:B------:R-:W-:Y:S04]  /*a5f0*/  STL.64 [R1+0x3c8], R22 ;  /* 0x0003c81601007387 */ /* 0x000fe80000100a00 */
[----:B-1----:R-:W2:Y:S01]  /*a600*/  LDL.LU.64 R20, [R1+0x17f8] ;  /* 0x0017f80001147983 */ /* 0x002ea20000300a00 */
[----:B------:R-:W-:-:S03]  /*a610*/  IMAD.MOV.U32 R3, RZ, RZ, R25 ;  /* 0x000000ffff037224 */ /* 0x000fc600078e0019 */
[----:B------:R-:W3:Y:S01]  /*a620*/  LDL.64 R24, [R1+0x40] ;  /* 0x0000400001187983 */ /* 0x000ee20000100a00 */
[----:B--2---:R-:W-:Y:S03]  /*a630*/  HMMA.1688.F32.TF32 R4, R16, R20, R4 ;  /* 0x000000141004723c */ /* 0x004fe60000081004 */
[----:B---3--:R1:W-:Y:S04]  /*a640*/  STL.64 [R1+0x17b0], R24 ;  /* 0x0017b01801007387 */ /* 0x0083e80000100a00 */
[----:B-1----:R-:W2:-:S12]  /*a650*/  LDL.64 R24, [R1+0x50] ;  /* 0x0000500001187983 */ /* 0x002e980000100a00 */
[----:B------:R-:W-:Y:S04]  /*a660*/  STL.64 [R1+0x3b0], R4 ;  /* 0x0003b00401007387 */ /* 0x000fe80000100a00 */
[----:B------:R1:W-:Y:S04]  /*a670*/  STL.64 [R1+0x3b8], R6 ;  /* 0x0003b80601007387 */ /* 0x0003e80000100a00 */
[----:B-1----:R-:W4:Y:S04]  /*a680*/  LDL.LU.64 R6, [R1+0x17f0] ;  /* 0x0017f00001067983 */ /* 0x002f280000300a00 */
[----:B------:R-:W4:Y:S04]  /*a690*/  LDL.LU.64 R4, [R1+0x17e8] ;  /* 0x0017e80001047983 */ /* 0x000f280000300a00 */
[----:B------:R1:W-:Y:S02]  /*a6a0*/  STL.64 [R1+0x1778], R20 ;  /* 0x0017781401007387 */ /* 0x0003e40000100a00 */
[----:B-1----:R-:W-:-:S02]  /*a6b0*/  IMAD.MOV.U32 R20, RZ, RZ, R10 ;  /* 0x000000ffff147224 */ /* 0x002fc400078e000a */
[----:B------:R-:W-:-:S05]  /*a6c0*/  IMAD.MOV.U32 R21, RZ, RZ, R3 ;  /* 0x000000ffff157224 */ /* 0x000fca00078e0003 */
[----:B------:R1:W-:Y:S04]  /*a6d0*/  STL.64 [R1+0x17a8], R20 ;  /* 0x0017a81401007387 */ /* 0x0003e80000100a00 */
[----:B-1----:R-:W3:Y:S04]  /*a6e0*/  LDL.LU.64 R20, [R1+0x1f0] ;  /* 0x0001f00001147983 */ /* 0x002ee80000300a00 */
[----:B------:R-:W3:Y:S01]  /*a6f0*/  LDL.LU.64 R22, [R1+0x1f8] ;  /* 0x0001f80001167983 */ /* 0x000ee20000300a00 */
[----:B----4-:R-:W-:Y:S03]  /*a700*/  HMMA.1688.F32.TF32 R8, R16, R8, R4 ;  /* 0x000000081008723c */ /* 0x010fe60000081004 */
[----:B------:R-:W4:Y:S04]  /*a710*/  LDL.LU R7, [R1+0x17e0] ;  /* 0x0017e00001077983 */ /* 0x000f280000300800 */
[----:B------:R-:W2:-:S12]  /*a720*/  LDL.LU.64 R4, [R1+0x17d8] ;  /* 0x0017d80001047983 */ /* 0x000e980000300a00 */
[----:B------:R-:W-:Y:S04]  /*a730*/  STL.64 [R1+0x3a0], R8 ;  /* 0x0003a00801007387 */ /* 0x000fe80000100a00 */
[----:B------:R1:W-:Y:S04]  /*a740*/  STL.64 [R1+0x3a8], R10 ;  /* 0x0003a80a01007387 */ /* 0x0003e80000100a00 */
[----:B-1----:R-:W2:Y:S04]  /*a750*/  LDL.LU.64 R10, [R1+0x17d0] ;  /* 0x0017d000010a7983 */ /* 0x002ea80000300a00 */
[----:B------:R-:W3:Y:S04]  /*a760*/  LDL.LU.64 R8, [R1+0x17c8] ;  /* 0x0017c80001087983 */ /* 0x000ee80000300a00 */
[----:B--2---:R-:W-:Y:S01]  /*a770*/  STL.64 [R1+0x1788], R10 ;  /* 0x0017880a01007387 */ /* 0x004fe20000100a00 */
[C---:B---3--:R-:W-:Y:S03]  /*a780*/  HMMA.1688.F32.TF32 R20, R16.reuse, R8, R20 ;  /* 0x000000081014723c */ /* 0x048fe60000081014 */
[----:B------:R1:W-:Y:S05]  /*a790*/  STL.64 [R1+0x1780], R8 ;  /* 0x0017800801007387 */ /* 0x0003ea0000100a00 */
[----:B-1----:R-:W-:Y:S01]  /*a7a0*/  HMMA.1688.F32.TF32 R8, R16, R4, R12 ;  /* 0x000000041008723c */ /* 0x002fe2000008100c */
[----:B------:R-:W-:Y:S04]  /*a7b0*/  LDS R12, [R0+UR10+0x20100] ;  /* 0x0201000a000c7984 */ /* 0x000fe80008000800 */
[----:B------:R-:W-:Y:S06]  /*a7c0*/  LDS R14, [R0+UR10+0x21100] ;  /* 0x0211000a000e7984 */ /* 0x000fec0008000800 */
[----:B------:R-:W-:Y:S04]  /*a7d0*/  STL.64 [R1+0x390], R20 ;  /* 0x0003901401007387 */ /* 0x000fe80000100a00 */
[----:B------:R-:W-:Y:S04]  /*a7e0*/  STL.64 [R1+0x398], R22 ;  /* 0x0003981601007387 */ /* 0x000fe80000100a00 */
[----:B----4-:R-:W-:Y:S04]  /*a7f0*/  STL [R1+0x17c0], R7 ;  /* 0x0017c00701007387 */ /* 0x010fe80000100800 */
[----:B------:R1:W-:Y:S04]  /*a800*/  STL.64 [R1+0x17b8], R4 ;  /* 0x0017b80401007387 */ /* 0x0003e80000100a00 */
[----:B------:R2:W-:Y:S04]  /*a810*/  STL.64 [R1+0x380], R8 ;  /* 0x0003800801007387 */ /* 0x0005e80000100a00 */
[----:B------:R3:W-:Y:S04]  /*a820*/  STL.64 [R1+0x388], R10 ;  /* 0x0003880a01007387 */ /* 0x0007e80000100a00 */
[----:B-1----:R-:W4:Y:S04]  /*a830*/  LDL.LU.64 R4, [R1+0x1e0] ;  /* 0x0001e00001047983 */ /* 0x002f280000300a00 */
[----:B------:R-:W4:Y:S04]  /*a840*/  LDL.LU.64 R6, [R1+0x1e8] ;  /* 0x0001e80001067983 */ /* 0x000f280000300a00 */
[----:B------:R-:W4:Y:S04]  /*a850*/  LDL.LU.64 R20, [R1+0x1c0] ;  /* 0x0001c00001147983 */ /* 0x000f280000300a00 */
[----:B------:R-:W4:Y:S04]  /*a860*/  LDL.LU.64 R22, [R1+0x1c8] ;  /* 0x0001c80001167983 */ /* 0x000f280000300a00 */
[----:B--2---:R-:W2:Y:S04]  /*a870*/  LDL.LU.64 R8, [R1+0x1a0] ;  /* 0x0001a00001087983 */ /* 0x004ea80000300a00 */
[----:B---3--:R-:W3:Y:S04]  /*a880*/  LDL.LU.64 R10, [R1+0x1a8] ;  /* 0x0001a800010a7983 */ /* 0x008ee80000300a00 */
[----:B------:R-:W-:Y:S04]  /*a890*/  LDS R13, [R2+UR10+0x20100] ;  /* 0x0201000a020d7984 */ /* 0x000fe80008000800 */
[----:B------:R-:W4:Y:S04]  /*a8a0*/  LDS R15, [R2+UR10+0x21100] ;  /* 0x0211000a020f7984 */ /* 0x000f280008000800 */
[----:B------:R-:W-:Y:S04]  /*a8b0*/  LDS R18, [R0+UR10+0x21180] ;  /* 0x0211800a00127984 */ /* 0x000fe80008000800 */
[----:B------:R-:W1:Y:S04]  /*a8c0*/  LDS R19, [R2+UR10+0x21180] ;  /* 0x0211800a02137984 */ /* 0x000e680008000800 */
[----:B------:R-:W-:Y:S04]  /*a8d0*/  LDS R16, [R0+UR10+0x20180] ;  /* 0x0201800a00107984 */ /* 0x000fe80008000800 */
[----:B------:R-:W1:Y:S01]  /*a8e0*/  LDS R17, [R2+UR10+0x20180] ;  /* 0x0201800a02117984 */ /* 0x000e620008000800 */
[----:B------:R-:W-:-:S02]  /*a8f0*/  IMAD.MOV.U32 R28, RZ, RZ, R24 ;  /* 0x000000ffff1c7224 */ /* 0x000fc400078e0018 */
[----:B------:R-:W-:Y:S01]  /*a900*/  IMAD.MOV.U32 R3, RZ, RZ, R25 ;  /* 0x000000ffff037224 */ /* 0x000fe200078e0019 */
[C---:B----4-:R-:W-:Y:S01]  /*a910*/  HMMA.1688.F32.TF32 R4, R12.reuse, R24, R4 ;  /* 0x000000180c04723c */ /* 0x050fe20000081004 */
[----:B---3--:R-:W-:Y:S04]  /*a920*/  STL.64 [R1+0x1798], R10 ;  /* 0x0017980a01007387 */ /* 0x008fe80000100a00 */
[----:B--2---:R2:W-:Y:S04]  /*a930*/  STL.64 [R1+0x1790], R8 ;  /* 0x0017900801007387 */ /* 0x0045e80000100a00 */
[----:B--2---:R-:W2:Y:S04]  /*a940*/  LDL.LU.64 R8, [R1+0x1b0] ;  /* 0x0001b00001087983 */ /* 0x004ea80000300a00 */
[----:B------:R-:W2:Y:S04]  /*a950*/  LDL.LU.64 R10, [R1+0x1b8] ;  /* 0x0001b800010a7983 */ /* 0x000ea80000300a00 */
[----:B-1----:R-:W-:Y:S04]  /*a960*/  STL.64 [R1+0x1758], R18 ;  /* 0x0017581201007387 */ /* 0x002fe80000100a00 */
[----:B------:R1:W-:Y:S04]  /*a970*/  STL.64 [R1+0x1750], R16 ;  /* 0x0017501001007387 */ /* 0x0003e80000100a00 */
[----:B-1----:R-:W3:Y:S04]  /*a980*/  LDL.LU.64 R16, [R1+0x190] ;  /* 0x0001900001107983 */ /* 0x002ee80000300a00 */
[----:B------:R-:W3:Y:S04]  /*a990*/  LDL.LU.64 R18, [R1+0x198] ;  /* 0x0001980001127983 */ /* 0x000ee80000300a00 */
[----:B------:R-:W-:Y:S04]  /*a9a0*/  STL.64 [R1+0x370], R4 ;  /* 0x0003700401007387 */ /* 0x000fe80000100a00 */
[----:B------:R1:W-:Y:S04]  /*a9b0*/  STL.64 [R1+0x378], R6 ;  /* 0x0003780601007387 */ /* 0x0003e80000100a00 */
[----:B-1----:R-:W4:Y:S04]  /*a9c0*/  LDL.LU R7, [R1+0x17c0] ;  /* 0x0017c00001077983 */ /* 0x002f280000300800 */
[----:B------:R-:W2:Y:S04]  /*a9d0*/  LDL.LU.64 R4, [R1+0x17b8] ;  /* 0x0017b80001047983 */ /* 0x000ea80000300a00 */
[----:B------:R-:W2:Y:S02]  /*a9e0*/  LDL.LU.64 R24, [R1+0x17b0] ;  /* 0x0017b00001187983 */ /* 0x000ea40000300a00 */
[----:B--2---:R-:W-:Y:S01]  /*a9f0*/  HMMA.1688.F32.TF32 R20, R12, R24, R20 ;  /* 0x000000180c14723c */ /* 0x004fe20000081014 */
[----:B------:R-:W-:-:S15]  /*aa00*/  IMAD.MOV.U32 R6, RZ, RZ, R25 ;  /* 0x000000ffff067224 */ /* 0x000fde00078e0019 */
[----:B------:R-:W-:-:S03]  /*aa10*/  NOP ;  /* 0x0000000000007918 */ /* 0x000fc60000000000 */
[----:B------:R1:W-:Y:S04]  /*aa20*/  STL.64 [R1+0x360], R20 ;  /* 0x0003601401007387 */ /* 0x0003e80000100a00 */
[----:B------:R2:W-:Y:S04]  /*aa30*/  STL.64 [R1+0x368], R22 ;  /* 0x0003681601007387 */ /* 0x0005e80000100a00 */
[----:B-1----:R-:W3:Y:S01]  /*aa40*/  LDL.LU.64 R20, [R1+0x17a8] ;  /* 0x0017a80001147983 */ /* 0x002ee20000300a00 */
[----:B--2---:R-:W-:-:S03]  /*aa50*/  IMAD.MOV.U32 R22, RZ, RZ, R24 ;  /* 0x000000ffff167224 */ /* 0x004fc600078e0018 */
[----:B------:R-:W2:Y:S02]  /*aa60*/  LDL.LU.64 R24, [R1+0x17a0] ;  /* 0x0017a00001187983 */ /* 0x000ea40000300a00 */
[----:B--2---:R-:W-:-:S15]  /*aa70*/  HMMA.1688.F32.TF32 R8, R12, R24, R8 ;  /* 0x000000180c08723c */ /* 0x004fde0000081008 */
[----:B------:R-:W-:-:S04]  /*aa80*/  NOP ;  /* 0x0000000000007918 */ /* 0x000fc80000000000 */
[----:B------:R-:W-:Y:S04]  /*aa90*/  STL.64 [R1+0x350], R8 ;  /* 0x0003500801007387 */ /* 0x000fe80000100a00 */
[----:B------:R1:W-:Y:S04]  /*aaa0*/  STL.64 [R1+0x358], R10 ;  /* 0x0003580a01007387 */ /* 0x0003e80000100a00 */
[----:B-1----:R-:W3:Y:S04]  /*aab0*/  LDL.LU.64 R10, [R1+0x1798] ;  /* 0x00179800010a7983 */ /* 0x002ee80000300a00 */
[----:B------:R-:W3:Y:S04]  /*aac0*/  LDL.LU.64 R8, [R1+0x1790] ;  /* 0x0017900001087983 */ /* 0x000ee80000300a00 */
[----:B------:R1:W-:Y:S02]  /*aad0*/  STL.64 [R1+0x1738], R24 ;  /* 0x0017381801007387 */ /* 0x0003e40000100a00 */
[----:B-1----:R-:W-:-:S02]  /*aae0*/  IMAD.MOV.U32 R24, RZ, RZ, R22 ;  /* 0x000000ffff187224 */ /* 0x002fc400078e0016 */
[----:B------:R-:W-:-:S05]  /*aaf0*/  IMAD.MOV.U32 R25, RZ, RZ, R6 ;  /* 0x000000ffff197224 */ /* 0x000fca00078e0006 */
[----:B------:R1:W-:Y:S04]  /*ab00*/  STL.64 [R1+0x1748], R24 ;  /* 0x0017481801007387 */ /* 0x0003e80000100a00 */
[----:B-1----:R-:W2:Y:S01]  /*ab10*/  LDL.64 R24, [R1] ;  /* 0x0000000001187983 */ /* 0x002ea20000100a00 */
[----:B---3--:R-:W-:Y:S03]  /*ab20*/  HMMA.1688.F32.TF32 R20, R12, R20, R8 ;  /* 0x000000140c14723c */ /* 0x008fe60000081008 */
[----:B------:R-:W3:Y:S04]  /*ab30*/  LDL.LU.64 R10, [R1+0x1788] ;  /* 0x00178800010a7983 */ /* 0x000ee80000300a00 */
[----:B------:R-:W2:-:S12]  /*ab40*/  LDL.LU.64 R8, [R1+0x1780] ;  /* 0x0017800001087983 */ /* 0x000e980000300a00 */
[----:B------:R1:W-:Y:S04]  /*ab50*/  STL.64 [R1+0x340], R20 ;  /* 0x0003401401007387 */ /* 0x0003e80000100a00 */
[----:B------:R-:W-:Y:S04]  /*ab60*/  STL.64 [R1+0x348], R22 ;  /* 0x0003481601007387 */ /* 0x000fe80000100a00 */
[----:B-1----:R-:W2:Y:S02]  /*ab70*/  LDL.LU.64 R20, [R1+0x1778] ;  /* 0x0017780001147983 */ /* 0x002ea40000300a00 */
[----:B--2---:R-:W-:-:S15]  /*ab80*/  HMMA.1688.F32.TF32 R16, R12, R20, R16 ;  /* 0x000000140c10723c */ /* 0x004fde0000081010 */
[----:B------:R-:W-:-:S04]  /*ab90*/  NOP ;  /* 0x0000000000007918 */ /* 0x000fc80000000000 */
[----:B------:R1:W-:Y:S04]  /*aba0*/  STL.64 [R1+0x320], R16 ;  /* 0x0003201001007387 */ /* 0x0003e80000100a00 */
[----:B------:R2:W-:Y:S04]  /*abb0*/  STL.64 [R1+0x328], R18 ;  /* 0x0003281201007387 */ /* 0x0005e80000100a00 */
[----:B-1----:R-:W3:Y:S04]  /*abc0*/  LDL.LU.64 R16, [R1+0x100] ;  /* 0x0001000001107983 */ /* 0x002ee80000300a00 */
[----:B--2---:R-:W2:Y:S04]  /*abd0*/  LDL.LU.64 R18, [R1+0x108] ;  /* 0x0001080001127983 */ /* 0x004ea80000300a00 */
[----:B--2---:R-:W-:Y:S04]  /*abe0*/  STL.64 [R1+0x1770], R18 ;  /* 0x0017701201007387 */ /* 0x004fe80000100a00 */
[----:B---3--:R1:W-:Y:S04]  /*abf0*/  STL.64 [R1+0x1768], R16 ;  /* 0x0017681001007387 */ /* 0x0083e80000100a00 */
[----:B-1----:R-:W2:Y:S04]  /*ac00*/  LDL.LU.64 R16, [R1+0x170] ;  /* 0x0001700001107983 */ /* 0x002ea80000300a00 */
[----:B------:R-:W2:Y:S04]  /*ac10*/  LDL.LU.64 R18, [R1+0x178] ;  /* 0x0001780001127983 */ /* 0x000ea80000300a00 */
[----:B------:R1:W-:Y:S04]  /*ac20*/  STL.64 [R1+0x1728], R20 ;  /* 0x0017281401007387 */ /* 0x0003e80000100a00 */
[----:B-1----:R-:W3:Y:S04]  /*ac30*/  LDL.64 R20, [R1+0x20] ;  /* 0x0000200001147983 */ /* 0x002ee80000100a00 */
[----:B---3--:R1:W-:Y:S04]  /*ac40*/  STL.64 [R1+0x1740], R20 ;  /* 0x0017401401007387 */ /* 0x0083e80000100a00 */
[----:B-1----:R-:W3:Y:S04]  /*ac50*/  LDL.LU.64 R20, [R1+0x180] ;  /* 0x0001800001147983 */ /* 0x002ee80000300a00 */
[----:B------:R-:W3:Y:S01]  /*ac60*/  LDL.LU.64 R22, [R1+0x188] ;  /* 0x0001880001167983 */ /* 0x000ee20000300a00 */
[----:B--2---:R-:W-:Y:S01]  /*ac70*/  HMMA.1688.F32.TF32 R16, R12, R8, R16 ;  /* 0x000000080c10723c */ /* 0x004fe20000081010 */
[----:B------:R-:W-:-:S02]  /*ac80*/  IMAD.MOV.U32 R6, RZ, RZ, R24 ;  /* 0x000000ffff067224 */ /* 0x000fc400078e0018 */
[----:B------:R-:W-:-:S05]  /*ac90*/  IMAD.MOV.U32 R29, RZ, RZ, R25 ;  /* 0x000000ffff1d7224 */ /* 0x000fca00078e0019 */
[----:B---3--:R-:W-:-:S15]  /*aca0*/  HMMA.1688.F32.TF32 R20, R12, R24, R20 ;  /* 0x000000180c14723c */ /* 0x008fde0000081014 */
[----:B------:R-:W-:-:S04]  /*acb0*/  NOP ;  /* 0x0000000000007918 */ /* 0x000fc80000000000 */
[----:B------:R1:W-:Y:S04]  /*acc0*/  STL.64 [R1+0x310], R20 ;  /* 0x0003101401007387 */ /* 0x0003e80000100a00 */
[----:B------:R2:W-:Y:S04]  /*acd0*/  STL.64 [R1+0x318], R22 ;  /* 0x0003181601007387 */ /* 0x0005e80000100a00 */
[----:B------:R-:W3:Y:S04]  /*ace0*/  LDL.LU.64 R24, [R1+0xf0] ;  /* 0x0000f00001187983 */ /* 0x000ee80000300a00 */
[----:B------:R-:W3:Y:S04]  /*acf0*/  LDL.LU.64 R26, [R1+0xf8] ;  /* 0x0000f800011a7983 */ /* 0x000ee80000300a00 */
[----:B-1----:R-:W3:Y:S04]  /*ad00*/  LDL.LU.64 R20, [R1+0xe0] ;  /* 0x0000e00001147983 */ /* 0x002ee80000300a00 */
[----:B--2---:R-:W2:Y:S04]  /*ad10*/  LDL.LU.64 R22, [R1+0xe8] ;  /* 0x0000e80001167983 */ /* 0x004ea80000300a00 */
[----:B------:R-:W-:Y:S04]  /*ad20*/  STL.64 [R1+0x300], R16 ;  /* 0x0003001001007387 */ /* 0x000fe80000100a00 */
[----:B------:R1:W-:Y:S04]  /*ad30*/  STL.64 [R1+0x308], R18 ;  /* 0x0003081201007387 */ /* 0x0003e80000100a00 */
[----:B-1----:R-:W2:Y:S04]  /*ad40*/  LDL.LU.64 R18, [R1+0x1770] ;  /* 0x0017700001127983 */ /* 0x002ea80000300a00 */
[----:B------:R-:W2:Y:S04]  /*ad50*/  LDL.LU.64 R16, [R1+0x1768] ;  /* 0x0017680001107983 */ /* 0x000ea80000300a00 */
[----:B------:R-:W-:Y:S04]  /*ad60*/  STL.64 [R1+0x1710], R10 ;  /* 0x0017100a01007387 */ /* 0x000fe80000100a00 */
[----:B------:R1:W-:Y:S02]  /*ad70*/  STL.64 [R1+0x1708], R8 ;  /* 0x0017080801007387 */ /* 0x0003e40000100a00 */
[----:B-1----:R-:W-:-:S02]  /*ad80*/  IMAD.MOV.U32 R8, RZ, RZ, R6 ;  /* 0x000000ffff087224 */ /* 0x002fc400078e0006 */
[----:B------:R-:W4:Y:S01]  /*ad90*/  LDL.LU R6, [R1+0x1760] ;  /* 0x0017600001067983 */ /* 0x000f220000300800 */
[----:B------:R-:W-:-:S05]  /*ada0*/  IMAD.MOV.U32 R9, RZ, RZ, R29 ;  /* 0x000000ffff097224 */ /* 0x000fca00078e001d */
[----:B------:R1:W-:Y:S04]  /*adb0*/  STL.64 [R1+0x1730], R8 ;  /* 0x0017300801007387 */ /* 0x0003e80000100a00 */
[----:B-1----:R-:W3:Y:S04]  /*adc0*/  LDL.LU.64 R8, [R1+0xc0] ;  /* 0x0000c00001087983 */ /* 0x002ee80000300a00 */
[----:B------:R-:W3:Y:S01]  /*add0*/  LDL.LU.64 R10, [R1+0xc8] ;  /* 0x0000c800010a7983 */ /* 0x000ee20000300a00 */
[----:B--2---:R-:W-:Y:S03]  /*ade0*/  HMMA.1688.F32.TF32 R12, R12, R4, R16 ;  /* 0x000000040c0c723c */ /* 0x004fe60000081010 */
[----:B------:R-:W3:Y:S04]  /*adf0*/  LDL.LU.64 R18, [R1+0x1758] ;  /* 0x0017580001127983 */ /* 0x000ee80000300a00 */
[----:B------:R-:W3:-:S12]  /*ae00*/  LDL.LU.64 R16, [R1+0x1750] ;  /* 0x0017500001107983 */ /* 0x000ed80000300a00 */
[----:B------:R1:W-:Y:S04]  /*ae10*/  STL.64 [R1+0x2f0], R12 ;  /* 0x0002f00c01007387 */ /* 0x0003e80000100a00 */
[----:B------:R2:W-:Y:S04]  /*ae20*/  STL.64 [R1+0x2f8], R14 ;  /* 0x0002f80e01007387 */ /* 0x0005e80000100a00 */
[----:B-1----:R-:W3:Y:S04]  /*ae30*/  LDL.LU.64 R12, [R1+0xd0] ;  /* 0x0000d000010c7983 */ /* 0x002ee80000300a00 */
[----:B--2---:R-:W2:Y:S04]  /*ae40*/  LDL.LU.64 R14, [R1+0xd8] ;  /* 0x0000d800010e7983 */ /* 0x004ea80000300a00 */
[----:B----4-:R-:W-:Y:S04]  /*ae50*/  STL.64 [R1+0x1720], R6 ;  /* 0x0017200601007387 */ /* 0x010fe80000100a00 */
[----:B------:R1:W-:Y:S02]  /*ae60*/  STL.64 [R1+0x1718], R4 ;  /* 0x0017180401007387 */ /* 0x0003e40000100a00 */
[----:B-1----:R-:W-:-:S02]  /*ae70*/  IMAD.MOV.U32 R4, RZ, RZ, R28 ;  /* 0x000000ffff047224 */ /* 0x002fc400078e001c */
[----:B------:R-:W-:-:S07]  /*ae80*/  IMAD.MOV.U32 R5, RZ, RZ, R3 ;  /* 0x000000ffff057224 */ /* 0x000fce00078e0003 */
[----:B---3--:R-:W-:Y:S01]  /*ae90*/  HMMA.1688.F32.TF32 R4, R16, R4, R24 ;  /* 0x000000041004723c */ /* 0x008fe20000081018 */
[----:B------:R-:W3:-:S15]  /*aea0*/  LDL.LU.64 R24, [R1+0x1748] ;  /* 0x0017480001187983 */ /* 0x000ede0000300a00 */
[----:B------:R-:W-:-:S03]  /*aeb0*/  NOP ;  /* 0x0000000000007918 */ /* 0x000fc60000000000 */
[----:B------:R1:W-:Y:S04]  /*aec0*/  STL.64 [R1+0x2e0], R4 ;  /* 0x0002e00401007387 */ /* 0x0003e80000100a00 */
[----:B------:R4:W-:Y:S04]  /*aed0*/  STL.64 [R1+0x2e8], R6 ;  /* 0x0002e80601007387 */ /* 0x0009e80000100a00 */
[----:B-1----:R-:W2:Y:S04]  /*aee0*/  LDL.LU.64 R4, [R1+0xa0] ;  /* 0x0000a00001047983 */ /* 0x002ea80000300a00 */
[----:B----4-:R-:W4:Y:S01]  /*aef0*/  LDL.LU.64 R6, [R1+0xa8] ;  /* 0x0000a80001067983 */ /* 0x010f220000300a00 */
[----:B---3--:R-:W-:Y:S03]  /*af00*/  HMMA.1688.F32.TF32 R24, R16, R24, R20 ;  /* 0x000000181018723c */ /* 0x008fe60000081014 */
[----:B------:R-:W3:-:S15]  /*af10*/  LDL.LU.64 R20, [R1+0x1740] ;  /* 0x0017400001147983 */ /* 0x000ede0000300a00 */
[----:B------:R-:W-:Y:S01]  /*af20*/  NOP ;  /* 0x0000000000007918 */ /* 0x000fe20000000000 */
[----:B------:R1:W-:Y:S04]  /*af30*/  STL.64 [R1+0x2d0], R24 ;  /* 0x0002d01801007387 */ /* 0x0003e80000100a00 */
[----:B------:R-:W-:Y:S04]  /*af40*/  STL.64 [R1+0x2d8], R26 ;  /* 0x0002d81a01007387 */ /* 0x000fe80000100a00 */
[----:B-1----:R-:W2:Y:S01]  /*af50*/  LDL.LU.64 R24, [R1+0x1738] ;  /* 0x0017380001187983 */ /* 0x002ea20000300a00 */
[----:B---3--:R-:W-:Y:S01]  /*af60*/  HMMA.1688.F32.TF32 R8, R16, R20, R8 ;  /* 0x000000141008723c */ /* 0x008fe20000081008 */
[----:B------:R-:W-:-:S07]  /*af70*/  IMAD.MOV.U32 R3, RZ, RZ, R21 ;  /* 0x000000ffff037224 */ /* 0x000fce00078e0015 */
[----:B--2---:R-:W-:-:S15]  /*af80*/  HMMA.1688.F32.TF32 R12, R16, R24, R12 ;  /* 0x00000018100c723c */ /* 0x004fde000008100c */
[----:B------:R-:W-:-:S04]  /*af90*/  NOP ;  /* 0x0000000000007918 */ /* 0x000fc80000000000 */
[----:B------:R1:W-:Y:S04]  /*afa0*/  STL.64 [R1+0x2c0], R12 ;  /* 0x0002c00c01007387 */ /* 0x0003e80000100a00 */
[----:B------:R2:W-:Y:S04]  /*afb0*/  STL.64 [R1+0x2c8], R14 ;  /* 0x0002c80e01007387 */ /* 0x0005e80000100a00 */
[----:B-1----:R-:W3:Y:S04]  /*afc0*/  LDL.LU.64 R12, [R1+0x60] ;  /* 0x00006000010c7983 */ /* 0x002ee80000300a00 */
[----:B--2---:R-:W3:Y:S04]  /*afd0*/  LDL.LU.64 R14, [R1+0x68] ;  /* 0x00006800010e7983 */ /* 0x004ee80000300a00 */
[----:B------:R1:W-:Y:S04]  /*afe0*/  STL.64 [R1+0x16e8], R24 ;  /* 0x0016e81801007387 */ /* 0x0003e80000100a00 */
[----:B-1----:R-:W2:Y:S04]  /*aff0*/  LDL.LU.64 R24, [R1+0xb0] ;  /* 0x0000b00001187983 */ /* 0x002ea80000300a00 */
[----:B------:R-:W2:Y:S04]  /*b000*/  LDL.LU.64 R26, [R1+0xb8] ;  /* 0x0000b800011a7983 */ /* 0x000ea80000300a00 */
[----:B------:R1:W-:Y:S04]  /*b010*/  STL.64 [R1+0x2b0], R8 ;  /* 0x0002b00801007387 */ /* 0x0003e80000100a00 */
[----:B------:R4:W-:Y:S04]  /*b020*/  STL.64 [R1+0x2b8], R10 ;  /* 0x0002b80a01007387 */ /* 0x0009e80000100a00 */
[----:B-1----:R-:W2:Y:S01]  /*b030*/  LDL.LU.64 R8, [R1+0x1730] ;  /* 0x0017300001087983 */ /* 0x002ea20000300a00 */
[----:B----4-:R-:W-:-:S03]  /*b040*/  IMAD.MOV.U32 R10, RZ, RZ, R20 ;  /* 0x000000ffff0a7224 */ /* 0x010fc600078e0014 */
[----:B------:R-:W2:Y:S02]  /*b050*/  LDL.LU.64 R20, [R1+0x1728] ;  /* 0x0017280001147983 */ /* 0x000ea40000300a00 */
[----:B--2---:R-:W-:-:S15]  /*b060*/  HMMA.1688.F32.TF32 R24, R16, R20, R24 ;  /* 0x000000141018723c */ /* 0x004fde0000081018 */
[----:B------:R-:W-:-:S04]  /*b070*/  NOP ;  /* 0x0000000000007918 */ /* 0x000fc80000000000 */
[----:B------:R1:W-:Y:S04]  /*b080*/  STL.64 [R1+0x2a0], R24 ;  /* 0x0002a01801007387 */ /* 0x0003e80000100a00 */
[----:B------:R-:W-:Y:S04]  /*b090*/  STL.64 [R1+0x2a8], R26 ;  /* 0x0002a81a01007387 */ /* 0x000fe80000100a00 */
[----:B-1----:R-:W2:Y:S04]  /*b0a0*/  LDL.64 R24, [R1+0x40] ;  /* 0x0000400001187983 */ /* 0x002ea80000100a00 */
[----:B--2---:R1:W-:Y:S04]  /*b0b0*/  STL.64 [R1+0x16f8], R24 ;  /* 0x0016f81801007387 */ /* 0x0043e80000100a00 */
[----:B-1----:R-:W2:Y:S04]  /*b0c0*/  LDL.64 R24, [R1+0x50] ;  /* 0x0000500001187983 */ /* 0x002ea80000100a00 */
[----:B------:R1:W-:Y:S02]  /*b0d0*/  STL.64 [R1+0x16c0], R20 ;  /* 0x0016c01401007387 */ /* 0x0003e40000100a00 */
[----:B-1----:R-:W-:-:S02]  /*b0e0*/  IMAD.MOV.U32 R20, RZ, RZ, R10 ;  /* 0x000000ffff147224 */ /* 0x002fc400078e000a */
[----:B------:R-:W-:Y:S01]  /*b0f0*/  HMMA.1688.F32.TF32 R8, R16, R8, R4 ;  /* 0x000000081008723c */ /* 0x000fe20000081004 */
[----:B------:R-:W-:-:S05]  /*b100*/  IMAD.MOV.U32 R21, RZ, RZ, R3 ;  /* 0x000000ffff157224 */ /* 0x000fca00078e0003 */
[----:B------:R1:W-:Y:S04]  /*b110*/  STL.64 [R1+0x16f0], R20 ;  /* 0x0016f01401007387 */ /* 0x0003e80000100a00 */
[----:B-1----:R-:W4:Y:S04]  /*b120*/  LDL.LU.64 R20, [R1+0x90] ;  /* 0x0000900001147983 */ /* 0x002f280000300a00 */
[----:B------:R-:W4:Y:S04]  /*b130*/  LDL.LU.64 R22, [R1+0x98] ;  /* 0x0000980001167983 */ /* 0x000f280000300a00 */
[----:B------:R-:W2:Y:S04]  /*b140*/  LDL.LU.64 R6, [R1+0x1720] ;  /* 0x0017200001067983 */ /* 0x000ea80000300a00 */
[----:B------:R-:W3:Y:S04]  /*b150*/  LDL.LU.64 R4, [R1+0x1718] ;  /* 0x0017180001047983 */ /* 0x000ee80000300a00 */
[----:B------:R-:W-:Y:S04]  /*b160*/  STL.64 [R1+0x280], R8 ;  /* 0x0002800801007387 */ /* 0x000fe80000100a00 */
[----:B------:R1:W-:Y:S04]  /*b170*/  STL.64 [R1+0x288], R10 ;  /* 0x0002880a01007387 */ /* 0x0003e80000100a00 */
[----:B-1----:R-:W2:Y:S04]  /*b180*/  LDL.LU.64 R10, [R1+0x1710] ;  /* 0x00171000010a7983 */ /* 0x002ea80000300a00 */
[----:B------:R-:W4:Y:S04]  /*b190*/  LDL.LU.64 R8, [R1+0x1708] ;  /* 0x0017080001087983 */ /* 0x000f280000300a00 */
[----:B--2---:R-:W-:Y:S01]  /*b1a0*/  STL.64 [R1+0x16b8], R10 ;  /* 0x0016b80a01007387 */ /* 0x004fe20000100a00 */
[----:B----4-:R-:W-:Y:S03]  /*b1b0*/  HMMA.1688.F32.TF32 R20, R16, R8, R20 ;  /* 0x000000081014723c */ /* 0x010fe60000081014 */
[----:B------:R1:W-:-:S15]  /*b1c0*/  STL.64 [R1+0x16b0], R8 ;  /* 0x0016b00801007387 */ /* 0x0003de0000100a00 */
[----:B------:R-:W-:Y:S01]  /*b1d0*/  NOP ;  /* 0x0000000000007918 */ /* 0x000fe20000000000 */
[----:B------:R-:W-:Y:S04]  /*b1e0*/  STL.64 [R1+0x260], R20 ;  /* 0x0002601401007387 */ /* 0x000fe80000100a00 */
[----:B------:R-:W-:Y:S04]  /*b1f0*/  STL.64 [R1+0x268], R22 ;  /* 0x0002681601007387 */ /* 0x000fe80000100a00 */
[----:B-1----:R-:W2:Y:S01]  /*b200*/  LDL.64 R8, [R1] ;  /* 0x0000000001087983 */ /* 0x002ea20000100a00 */
[----:B---3--:R-:W-:Y:S03]  /*b210*/  HMMA.1688.F32.TF32 R12, R16, R4, R12 ;  /* 0x00000004100c723c */ /* 0x008fe6000008100c */
[----:B------:R-:W-:Y:S04]  /*b220*/  LDS R18, [R0+UR10+0x21280] ;  /* 0x0212800a00127984 */ /* 0x000fe80008000800 */
[----:B------:R-:W-:Y:S04]  /*b230*/  LDS R19, [R2+UR10+0x21280] ;  /* 0x0212800a02137984 */ /* 0x000fe80008000800 */
[----:B------:R-:W-:Y:S04]  /*b240*/  LDS R16, [R0+UR10+0x20280] ;  /* 0x0202800a00107984 */ /* 0x000fe80008000800 */
[----:B------:R-:W-:Y:S04]  /*b250*/  LDS R17, [R2+UR10+0x20280] ;  /* 0x0202800a02117984 */ /* 0x000fe80008000800 */
[----:B--2---:R1:W-:Y:S04]  /*b260*/  STL.64 [R1+0x1700], R8 ;  /* 0x0017000801007387 */ /* 0x0043e80000100a00 */
[----:B-1----:R-:W2:Y:S04]  /*b270*/  LDL.LU.64 R8, [R1+0x160] ;  /* 0x0001600001087983 */ /* 0x002ea80000300a00 */
[----:B------:R-:W2:Y:S04]  /*b280*/  LDL.LU.64 R10, [R1+0x168] ;  /* 0x00016800010a7983 */ /* 0x000ea80000300a00 */
[----:B------:R-:W-:Y:S04]  /*b290*/  STL.64 [R1+0x230], R12 ;  /* 0x0002300c01007387 */ /* 0x000fe80000100a00 */
[----:B------:R-:W-:Y:S04]  /*b2a0*/  STL.64 [R1+0x238], R14 ;  /* 0x0002380e01007387 */ /* 0x000fe80000100a00 */
[----:B------:R-:W3:Y:S04]  /*b2b0*/  LDL.LU.64 R20, [R1+0x150] ;  /* 0x0001500001147983 */ /* 0x000ee80000300a00 */
[----:B------:R-:W3:Y:S04]  /*b2c0*/  LDL.LU.64 R22, [R1+0x158] ;  /* 0x0001580001167983 */ /* 0x000ee80000300a00 */
[----:B------:R-:W-:Y:S04]  /*b2d0*/  STL.64 [R1+0x16d0], R6 ;  /* 0x0016d00601007387 */ /* 0x000fe80000100a00 */
[----:B------:R1:W-:Y:S04]  /*b2e0*/  STL.64 [R1+0x16c8], R4 ;  /* 0x0016c80401007387 */ /* 0x0003e80000100a00 */
[----:B------:R-:W-:Y:S04]  /*b2f0*/  LDS R12, [R0+UR10+0x20200] ;  /* 0x0202000a000c7984 */ /* 0x000fe80008000800 */
[----:B------:R-:W-:Y:S04]  /*b300*/  LDS R14, [R0+UR10+0x21200] ;  /* 0x0212000a000e7984 */ /* 0x000fe80008000800 */
[----:B-1----:R-:W4:Y:S04]  /*b310*/  LDL.LU.64 R4, [R1+0x130] ;  /* 0x0001300001047983 */ /* 0x002f280000300a00 */
[----:B------:R-:W3:Y:S04]  /*b320*/  LDL.LU.64 R6, [R1+0x138] ;  /* 0x0001380001067983 */ /* 0x000ee80000300a00 */
[----:B------:R-:W-:Y:S04]  /*b330*/  LDS R13, [R2+UR10+0x20200] ;  /* 0x0202000a020d7984 */ /* 0x000fe80008000800 */
[----:B------:R-:W2:Y:S01]  /*b340*/  LDS R15, [R2+UR10+0x21200] ;  /* 0x0212000a020f7984 */ /* 0x000ea20008000800 */
[----:B------:R-:W-:Y:S01]  /*b350*/  IMAD.MOV.U32 R3, RZ, RZ, R25 ;  /* 0x000000ffff037224 */ /* 0x000fe200078e0019 */
[----:B--2---:R-:W-:Y:S02]  /*b360*/  HMMA.1688.F32.TF32 R8, R12, R24, R8 ;  /* 0x000000180c08723c */ /* 0x004fe40000081008 */
[----:B---3--:R-:W-:Y:S04]  /*b370*/  STL.64 [R1+0x16e0], R6 ;  /* 0x0016e00601007387 */ /* 0x008fe80000100a00 */
[----:B----4-:R1:W-:Y:S04]  /*b380*/  STL.64 [R1+0x16d8], R4 ;  /* 0x0016d80401007387 */ /* 0x0103e80000100a00 */
[----:B-1----:R-:W2:Y:S04]  /*b390*/  LDL.LU.64 R4, [R1+0x140] ;  /* 0x0001400001047983 */ /* 0x002ea80000300a00 */
[----:B------:R-:W2:Y:S04]  /*b3a0*/  LDL.LU.64 R6, [R1+0x148] ;  /* 0x0001480001067983 */ /* 0x000ea80000300a00 */
[----:B------:R-:W-:Y:S04]  /*b3b0*/  STL.64 [R1+0x16a8], R18 ;  /* 0x0016a81201007387 */ /* 0x000fe80000100a00 */
[----:B------:R1:W-:Y:S04]  /*b3c0*/  STL.64 [R1+0x16a0], R16 ;  /* 0x0016a01001007387 */ /* 0x0003e80000100a00 */
[----:B-1----:R-:W3:Y:S04]  /*b3d0*/  LDL.LU.64 R16, [R1+0x570] ;  /* 0x0005700001107983 */ /* 0x002ee80000300a00 */
[----:B------:R-:W3:Y:S04]  /*b3e0*/  LDL.LU.64 R18, [R1+0x578] ;  /* 0x0005780001127983 */ /* 0x000ee80000300a00 */
[----:B------:R1:W-:Y:S04]  /*b3f0*/  STL.64 [R1+0x270], R8 ;  /* 0x0002700801007387 */ /* 0x0003e80000100a00 */
[----:B------:R4:W-:Y:S04]  /*b400*/  STL.64 [R1+0x278], R10 ;  /* 0x0002780a01007387 */ /* 0x0009e80000100a00 */
[----:B-1----:R-:W2:Y:S01]  /*b410*/  LDL.LU.64 R8, [R1+0x1700] ;  /* 0x0017000001087983 */ /* 0x002ea20000300a00 */
[----:B----4-:R-:W-:-:S03]  /*b420*/  IMAD.MOV.U32 R10, RZ, RZ, R24 ;  /* 0x000000ffff0a7224 */ /* 0x010fc600078e0018 */
[----:B------:R-:W4:Y:S02]  /*b430*/  LDL.LU.64 R24, [R1+0x16f8] ;  /* 0x0016f80001187983 */ /* 0x000f240000300a00 */
[----:B----4-:R-:W-:Y:S01]  /*b440*/  HMMA.1688.F32.TF32 R20, R12, R24, R20 ;  /* 0x000000180c14723c */ /* 0x010fe20000081014 */
[----:B------:R-:W-:-:S15]  /*b450*/  IMAD.MOV.U32 R11, RZ, RZ, R25 ;  /* 0x000000ffff0b7224 */ /* 0x000fde00078e0019 */
[----:B------:R-:W-:-:S03]  /*b460*/  NOP ;  /* 0x0000000000007918 */ /* 0x000fc60000000000 */
[----:B------:R1:W-:Y:S04]  /*b470*/  STL.64 [R1+0x250], R20 ;  /* 0x0002501401007387 */ /* 0x0003e80000100a00 */
[----:B------:R4:W-:Y:S04]  /*b480*/  STL.64 [R1+0x258], R22 ;  /* 0x0002581601007387 */ /* 0x0009e80000100a00 */
[----:B-1----:R-:W2:Y:S01]  /*b490*/  LDL.LU.64 R20, [R1+0x16f0] ;  /* 0x0016f00001147983 */ /* 0x002ea20000300a00 */
[----:B----4-:R-:W-:-:S03]  /*b4a0*/  IMAD.MOV.U32 R22, RZ, RZ, R24 ;  /* 0x000000ffff167224 */ /* 0x010fc600078e0018 */
[----:B------:R-:W2:Y:S02]  /*b4b0*/  LDL.LU.64 R24, [R1+0x16e8] ;  /* 0x0016e80001187983 */ /* 0x000ea40000300a00 */
[----:B--2---:R-:W-:-:S15]  /*b4c0*/  HMMA.1688.F32.TF32 R4, R12, R24, R4 ;  /* 0x000000180c04723c */ /* 0x004fde0000081004 */
[----:B------:R-:W-:-:S04]  /*b4d0*/  NOP ;  /* 0x0000000000007918 */ /* 0x000fc80000000000 */
[----:B------:R-:W-:Y:S04]  /*b4e0*/  STL.64 [R1+0x240], R4 ;  /* 0x0002400401007387 */ /* 0x000fe80000100a00 */
[----:B------:R1:W-:Y:S04]  /*b4f0*/  STL.64 [R1+0x248], R6 ;  /* 0x0002480601007387 */ /* 0x0003e80000100a00 */
[----:B-1----:R-:W2:Y:S04]  /*b500*/  LDL.LU.64 R6, [R1+0x16e0] ;  /* 0x0016e00001067983 */ /* 0x002ea80000300a00 */
[----:B------:R-:W2:Y:S04]  /*b510*/  LDL.LU.64 R4, [R1+0x16d8] ;  /* 0x0016d80001047983 */ /* 0x000ea80000300a00 */
[----:B------:R1:W-:Y:S02]  /*b520*/  STL.64 [R1+0x1670], R24 ;  /* 0x0016701801007387 */ /* 0x0003e40000100a00 */
[----:B-1----:R-:W-:-:S02]  /*b530*/  IMAD.MOV.U32 R24, RZ, RZ, R22 ;  /* 0x000000ffff187224 */ /* 0x002fc400078e0016 */
[----:B------:R-:W-:-:S05]  /*b540*/  IMAD.MOV.U32 R25, RZ, RZ, R11 ;  /* 0x000000ffff197224 */ /* 0x000fca00078e000b */
[----:B------:R1:W-:Y:S04]  /*b550*/  STL.64 [R1+0x1688], R24 ;  /* 0x0016881801007387 */ /* 0x0003e80000100a00 */
[----:B-1----:R-:W4:Y:S04]  /*b560*/  LDL.LU.64 R24, [R1+0x120] ;  /* 0x0001200001187983 */ /* 0x002f280000300a00 */
[----:B------:R-:W4:Y:S01]  /*b570*/  LDL.LU.64 R26, [R1+0x128] ;  /* 0x00012800011a7983 */ /* 0x000f220000300a00 */
[----:B--2---:R-:W-:Y:S03]  /*b580*/  HMMA.1688.F32.TF32 R20, R12, R20, R4 ;  /* 0x000000140c14723c */ /* 0x004fe60000081004 */
[----:B------:R-:W2:Y:S04]  /*b590*/  LDL.LU.64 R6, [R1+0x16d0] ;  /* 0x0016d00001067983 */ /* 0x000ea80000300a00 */
[----:B------:R-:W2:-:S12]  /*b5a0*/  LDL.LU.64 R4, [R1+0x16c8] ;  /* 0x0016c80001047983 */ /* 0x000e980000300a00 */
[----:B------:R1:W-:Y:S04]  /*b5b0*/  STL.64 [R1+0x220], R20 ;  /* 0x0002201401007387 */ /* 0x0003e80000100a00 */
[----:B------:R-:W-:Y:S04]  /*b5c0*/  STL.64 [R1+0x228], R22 ;  /* 0x0002281601007387 */ /* 0x000fe80000100a00 */
[----:B-1----:R-:W4:Y:S02]  /*b5d0*/  LDL.LU.64 R20, [R1+0x16c0] ;  /* 0x0016c00001147983 */ /* 0x002f240000300a00 */
[----:B----4-:R-:W-:-:S15]  /*b5e0*/  HMMA.1688.F32.TF32 R24, R12, R20, R24 ;  /* 0x000000140c18723c */ /* 0x010fde0000081018 */
[----:B------:R-:W-:-:S04]  /*b5f0*/  NOP ;  /* 0x0000000000007918 */ /* 0x000fc80000000000 */
[----:B------:R1:W-:Y:S04]  /*b600*/  STL.64 [R1+0x210], R24 ;  /* 0x0002101801007387 */ /* 0x0003e80000100a00 */
[----:B------:R-:W-:Y:S04]  /*b610*/  STL.64 [R1+0x218], R26 ;  /* 0x0002181a01007387 */ /* 0x000fe80000100a00 */
[----:B------:R4:W-:Y:S01]  /*b620*/  STL.64 [R1+0x1658], R20 ;  /* 0x0016581401007387 */ /* 0x0009e20000100a00 */
[----:B-1----:R-:W-:Y:S02]  /*b630*/  IMAD.MOV.U32 R24, RZ, RZ, R10 ;  /* 0x000000ffff187224 */ /* 0x002fe400078e000a */
[----:B------:R-:W-:Y:S01]  /*b640*/  IMAD.MOV.U32 R25, RZ, RZ, R3 ;  /* 0x000000ffff197224 */ /* 0x000fe200078e0003 */
[----:B----4-:R-:W4:Y:S04]  /*b650*/  LDL.LU.64 R20, [R1+0x110] ;  /* 0x0001100001147983 */ /* 0x010f280000300a00 */
[----:B------:R-:W4:Y:S01]  /*b660*/  LDL.LU.64 R22, [R1+0x118] ;  /* 0x0001180001167983 */ /* 0x000f220000300a00 */
[----:B------:R-:W-:Y:S01]  /*b670*/  IMAD.MOV.U32 R3, RZ, RZ, R9 ;  /* 0x000000ffff037224 */ /* 0x000fe200078e0009 */
[----:B----4-:R-:W-:-:S15]  /*b680*/  HMMA.1688.F32.TF32 R20, R12, R8, R20 ;  /* 0x000000080c14723c */ /* 0x010fde0000081014 */
[----:B------:R-:W-:-:S04]  /*b690*/  NOP ;  /* 0x0000000000007918 */ /* 0x000fc80000000000 */
[----:B------:R1:W-:Y:S04]  /*b6a0*/  STL.64 [R1+0x200], R20 ;  /* 0x0002001401007387 */ /* 0x0003e80000100a00 */
[----:B------:R-:W-:Y:S04]  /*b6b0*/  STL.64 [R1+0x208], R22 ;  /* 0x0002081601007387 */ /* 0x000fe80000100a00 */
[----:B------:R-:W4:Y:S01]  /*b6c0*/  LDL.LU.64 R10, [R1+0x16b8] ;  /* 0x0016b800010a7983 */ /* 0x000f220000300a00 */
[----:B-1----:R-:W-:-:S03]  /*b6d0*/  IMAD.MOV.U32 R20, RZ, RZ, R8 ;  /* 0x000000ffff147224 */ /* 0x002fc600078e0008 */
[----:B------:R-:W3:Y:S02]  /*b6e0*/  LDL.LU.64 R8, [R1+0x16b0] ;  /* 0x0016b00001087983 */ /* 0x000ee40000300a00 */
[----:B---3--:R-:W-:-:S15]  /*b6f0*/  HMMA.1688.F32.TF32 R16, R12, R8, R16 ;  /* 0x000000080c10723c */ /* 0x008fde0000081010 */
[----:B------:R-:W-:-:S04]  /*b700*/  NOP ;  /* 0x0000000000007918 */ /* 0x000fc80000000000 */
[----:B------:R1:W-:Y:S04]  /*b710*/  STL.64 [R1+0x1f0], R16 ;  /* 0x0001f01001007387 */ /* 0x0003e80000100a00 */
[----:B------:R3:W-:Y:S04]  /*b720*/  STL.64 [R1+0x1f8], R18 ;  /* 0x0001f81201007387 */ /* 0x0007e80000100a00 */
[----:B-1----:R-:W2:Y:S04]  /*b730*/  LDL.LU.64 R16, [R1+0x80] ;  /* 0x0000800001107983 */ /* 0x002ea80000300a00 */
[----:B---3--:R-:W2:Y:S04]  /*b740*/  LDL.LU.64 R18, [R1+0x88] ;  /* 0x0000880001127983 */ /* 0x008ea80000300a00 */
[----:B----4-:R-:W-:Y:S04]  /*b750*/  STL.64 [R1+0x1628], R10 ;  /* 0x0016280a01007387 */ /* 0x010fe80000100a00 */
[----:B------:R1:W-:Y:S02]  /*b760*/  STL.64 [R1+0x1620], R8 ;  /* 0x0016200801007387 */ /* 0x0003e40000100a00 */
[----:B-1----:R-:W-:-:S02]  /*b770*/  IMAD.MOV.U32 R8, RZ, RZ, R20 ;  /* 0x000000ffff087224 */ /* 0x002fc400078e0014 */
[----:B------:R-:W3:Y:S04]  /*b780*/  LDL.LU.64 R20, [R1+0x470] ;  /* 0x0004700001147983 */ /* 0x000ee80000300a00 */
[----:B------:R-:W4:Y:S04]  /*b790*/  LDL.LU.64 R22, [R1+0x478] ;  /* 0x0004780001167983 */ /* 0x000f280000300a00 */
[----:B----4-:R-:W-:Y:S04]  /*b7a0*/  STL.64 [R1+0x1668], R22 ;  /* 0x0016681601007387 */ /* 0x010fe80000100a00 */
[----:B---3--:R1:W-:Y:S04]  /*b7b0*/  STL.64 [R1+0x1660], R20 ;  /* 0x0016601401007387 */ /* 0x0083e80000100a00 */
[----:B-1----:R-:W3:Y:S04]  /*b7c0*/  LDL.LU.64 R20, [R1+0x440] ;  /* 0x0004400001147983 */ /* 0x002ee80000300a00 */
[----:B------:R-:W4:Y:S04]  /*b7d0*/  LDL.LU.64 R22, [R1+0x448] ;  /* 0x0004480001167983 */ /* 0x000f280000300a00 */
[----:B----4-:R-:W-:Y:S04]  /*b7e0*/  STL.64 [R1+0x1680], R22 ;  /* 0x0016801601007387 */ /* 0x010fe80000100a00 */
[----:B---3--:R1:W-:Y:S04]  /*b7f0*/  STL.64 [R1+0x1678], R20 ;  /* 0x0016781401007387 */ /* 0x0083e80000100a00 */
[----:B-1----:R-:W3:Y:S04]  /*b800*/  LDL.LU.64 R20, [R1+0x290] ;  /* 0x0002900001147983 */ /* 0x002ee80000300a00 */
[----:B------:R-:W4:Y:S01]  /*b810*/  LDL.LU.64 R22, [R1+0x298] ;  /* 0x0002980001167983 */ /* 0x000f220000300a00 */
[----:B------:R-:W-:-:S03]  /*b820*/  IMAD.MOV.U32 R9, RZ, RZ, R3 ;  /* 0x000000ffff097224 */ /* 0x000fc600078e0003 */
[----:B----4-:R-:W-:Y:S04]  /*b830*/  STL.64 [R1+0x1698], R22 ;  /* 0x0016981601007387 */ /* 0x010fe80000100a00 */
[----:B---3--:R1:W-:Y:S04]  /*b840*/  STL.64 [R1+0x1690], R20 ;  /* 0x0016901401007387 */ /* 0x0083e80000100a00 */
[----:B-1----:R-:W3:Y:S04]  /*b850*/  LDL.LU.64 R20, [R1+0x70] ;  /* 0x0000700001147983 */ /* 0x002ee80000300a00 */
[----:B------:R-:W3:Y:S04]  /*b860*/  LDL.LU.64 R22, [R1+0x78] ;  /* 0x0000780001167983 */ /* 0x000ee80000300a00 */
[----:B------:R1:W-:Y:S04]  /*b870*/  STL.64 [R1+0x1640], R8 ;  /* 0x0016400801007387 */ /* 0x0003e80000100a00 */
[----:B-1----:R-:W4:Y:S04]  /*b880*/  LDL.LU.64 R8, [R1+0x490] ;  /* 0x0004900001087983 */ /* 0x002f280000300a00 */
[----:B------:R-:W3:Y:S01]  /*b890*/  LDL.LU.64 R10, [R1+0x498] ;  /* 0x00049800010a7983 */ /* 0x000ee20000300a00 */
[----:B--2---:R-:W-:Y:S03]  /*b8a0*/  HMMA.1688.F32.TF32 R12, R12, R4, R16 ;  /* 0x000000040c0c723c */ /* 0x004fe60000081010 */
[----:B---3--:R-:W-:Y:S04]  /*b8b0*/  STL.64 [R1+0x1650], R10 ;  /* 0x0016500a01007387 */ /* 0x008fe80000100a00 */
[----:B----4-:R1:W-:Y:S04]  /*b8c0*/  STL.64 [R1+0x1648], R8 ;  /* 0x0016480801007387 */ /* 0x0103e80000100a00 */
[----:B-1----:R-:W2:Y:S04]  /*b8d0*/  LDL.LU.64 R8, [R1+0x20] ;  /* 0x0000200001087983 */ /* 0x002ea80000300a00 */
[----:B------:R-:W3:Y:S04]  /*b8e0*/  LDL.LU.64 R18, [R1+0x16a8] ;  /* 0x0016a80001127983 */ /* 0x000ee80000300a00 */
[----:B------:R-:W3:Y:S04]  /*b8f0*/  LDL.LU.64 R16, [R1+0x16a0] ;  /* 0x0016a00001107983 */ /* 0x000ee80000300a00 */
[----:B------:R-:W-:Y:S04]  /*b900*/  STL.64 [R1+0x1638], R6 ;  /* 0x0016380601007387 */ /* 0x000fe80000100a00 */
[----:B------:R1:W-:Y:S04]  /*b910*/  STL.64 [R1+0x1630], R4 ;  /* 0x0016300401007387 */ /* 0x0003e80000100a00 */
[----:B------:R4:W-:Y:S04]  /*b920*/  STL.64 [R1+0x1e0], R12 ;  /* 0x0001e00c01007387 */ /* 0x0009e80000100a00 */
[----:B------:R4:W-:Y:S04]  /*b930*/  STL.64 [R1+0x1e8], R14 ;  /* 0x0001e80e01007387 */ /* 0x0009e80000100a00 */
[----:B-1----:R-:W2:Y:S04]  /*b940*/  LDL.LU.64 R4, [R1+0x4c0] ;  /* 0x0004c00001047983 */ /* 0x002ea80000300a00 */
[----:B------:R-:W2:Y:S04]  /*b950*/  LDL.LU.64 R6, [R1+0x4c8] ;  /* 0x0004c80001067983 */ /* 0x000ea80000300a00 */
[----:B----4-:R-:W4:Y:S04]  /*b960*/  LDL.LU.64 R12, [R1+0x4b0] ;  /* 0x0004b000010c7983 */ /* 0x010f280000300a00 */
[----:B------:R-:W4:Y:S01]  /*b970*/  LDL.LU.64 R14, [R1+0x4b8] ;  /* 0x0004b800010e7983 */ /* 0x000f220000300a00 */
[----:B---3--:R-:W-:Y:S03]  /*b980*/  HMMA.1688.F32.TF32 R24, R16, R24, R20 ;  /* 0x000000181018723c */ /* 0x008fe60000081014 */
[----:B------:R-:W3:Y:S04]  /*b990*/  LDL.LU.64 R22, [R1+0x1698] ;  /* 0x0016980001167983 */ /* 0x000ee80000300a00 */
[----:B------:R-:W3:-:S12]  /*b9a0*/  LDL.LU.64 R20, [R1+0x1690] ;  /* 0x0016900001147983 */ /* 0x000ed80000300a00 */
[----:B------:R1:W-:Y:S04]  /*b9b0*/  STL.64 [R1+0x1d0], R24 ;  /* 0x0001d01801007387 */ /* 0x0003e80000100a00 */
[----:B------:R3:W-:Y:S04]  /*b9c0*/  STL.64 [R1+0x1d8], R26 ;  /* 0x0001d81a01007387 */ /* 0x0007e80000100a00 */
[----:B-1----:R-:W3:Y:S02]  /*b9d0*/  LDL.LU.64 R24, [R1+0x1688] ;  /* 0x0016880001187983 */ /* 0x002ee40000300a00 */
[----:B---3--:R-:W-:Y:S02]  /*b9e0*/  HMMA.1688.F32.TF32 R24, R16, R24, R20 ;  /* 0x000000181018723c */ /* 0x008fe40000081014 */
[----:B------:R-:W3:Y:S04]  /*b9f0*/  LDL.LU.64 R22, [R1+0x1680] ;  /* 0x0016800001167983 */ /* 0x000ee80000300a00 */
[----:B------:R-:W3:-:S13]  /*ba00*/  LDL.LU.64 R20, [R1+0x1678] ;  /* 0x0016780001147983 */ /* 0x000eda0000300a00 */
[----:B------:R1:W-:Y:S04]  /*ba10*/  STL.64 [R1+0x1c0], R24 ;  /* 0x0001c01801007387 */ /* 0x0003e80000100a00 */
[----:B------:R-:W-:Y:S04]  /*ba20*/  STL.64 [R1+0x1c8], R26 ;  /* 0x0001c81a01007387 */ /* 0x000fe80000100a00 */
[----:B-1----:R-:W3:Y:S02]  /*ba30*/  LDL.LU.64 R24, [R1+0x1670] ;  /* 0x0016700001187983 */ /* 0x002ee40000300a00 */
[----:B---3--:R-:W-:-:S15]  /*ba40*/  HMMA.1688.F32.TF32 R20, R16, R24, R20 ;  /* 0x000000181014723c */ /* 0x008fde0000081014 */
[----:B------:R-:W-:-:S04]  /*ba50*/  NOP ;  /* 0x0000000000007918 */ /* 0x000fc80000000000 */
[----:B------:R-:W-:Y:S04]  /*ba60*/  STL.64 [R1+0x1b0], R20 ;  /* 0x0001b01401007387 */ /* 0x000fe80000100a00 */
[----:B------:R1:W-:Y:S04]  /*ba70*/  STL.64 [R1+0x1b8], R22 ;  /* 0x0001b81601007387 */ /* 0x0003e80000100a00 */
[----:B-1----:R-:W2:Y:S04]  /*ba80*/  LDL.LU.64 R22, [R1+0x1668] ;  /* 0x0016680001167983 */ /* 0x002ea80000300a00 */
[----:B------:R-:W2:Y:S04]  /*ba90*/  LDL.LU.64 R20, [R1+0x1660] ;  /* 0x0016600001147983 */ /* 0x000ea80000300a00 */
[----:B------:R1:W-:Y:S04]  /*baa0*/  STL.64 [R1+0x1608], R24 ;  /* 0x0016081801007387 */ /* 0x0003e80000100a00 */
[----:B-1----:R-:W3:Y:S01]  /*bab0*/  LDL.LU.64 R24, [R1+0x50] ;  /* 0x0000500001187983 */ /* 0x002ee20000300a00 */
[----:B--2---:R-:W-:-:S15]  /*bac0*/  HMMA.1688.F32.TF32 R20, R16, R8, R20 ;  /* 0x000000081014723c */ /* 0x004fde0000081014 */
[----:B------:R-:W-:-:S04]  /*bad0*/  NOP ;  /* 0x0000000000007918 */ /* 0x000fc80000000000 */
[----:B------:R1:W-:Y:S04]  /*bae0*/  STL.64 [R1+0x1a0], R20 ;  /* 0x0001a01401007387 */ /* 0x0003e80000100a00 */
[----:B------:R2:W-:Y:S04]  /*baf0*/  STL.64 [R1+0x1a8], R22 ;  /* 0x0001a81601007387 */ /* 0x0005e80000100a00 */
[----:B-1----:R-:W3:Y:S01]  /*bb00*/  LDL.LU.64 R20, [R1+0x1658] ;  /* 0x0016580001147983 */ /* 0x002ee20000300a00 */
[----:B--2---:R-:W-:-:S03]  /*bb10*/  IMAD.MOV.U32 R23, RZ, RZ, R8 ;  /* 0x000000ffff177224 */ /* 0x004fc600078e0008 */
[----:B------:R-:W3:Y:S01]  /*bb20*/  LDL.LU.64 R10, [R1+0x1650] ;  /* 0x00165000010a7983 */ /* 0x000ee20000300a00 */
[----:B------:R-:W-:-:S03]  /*bb30*/  IMAD.MOV.U32 R22, RZ, RZ, R9 ;  /* 0x000000ffff167224 */ /* 0x000fc600078e0009 */
[----:B------:R-:W3:Y:S02]  /*bb40*/  LDL.LU.64 R8, [R1+0x1648] ;  /* 0x0016480001087983 */ /* 0x000ee40000300a00 */
[----:B---3--:R-:W-:-:S15]  /*bb50*/  HMMA.1688.F32.TF32 R8, R16, R20, R8 ;  /* 0x000000141008723c */ /* 0x008fde0000081008 */
[----:B------:R-:W-:-:S04]  /*bb60*/  NOP ;  /* 0x0000000000007918 */ /* 0x000fc80000000000 */
[----:B------:R1:W-:Y:S04]  /*bb70*/  STL.64 [R1+0x190], R8 ;  /* 0x0001900801007387 */ /* 0x0003e80000100a00 */
[----:B------:R-:W-:Y:S04]  /*bb80*/  STL.64 [R1+0x198], R10 ;  /* 0x0001980a01007387 */ /* 0x000fe80000100a00 */
[----:B-1----:R-:W2:Y:S04]  /*bb90*/  LDL.LU.64 R8, [R1+0x1640] ;  /* 0x0016400001087983 */ /* 0x002ea80000300a00 */
[----:B------:R-:W-:Y:S04]  /*bba0*/  STL.64 [R1+0x1618], R22 ;  /* 0x0016181601007387 */ /* 0x000fe80000100a00 */
[----:B------:R1:W-:Y:S04]  /*bbb0*/  STL.64 [R1+0x1610], R20 ;  /* 0x0016101401007387 */ /* 0x0003e80000100a00 */
[----:B-1----:R-:W3:Y:S04]  /*bbc0*/  LDL.LU.64 R20, [R1+0x4e0] ;  /* 0x0004e00001147983 */ /* 0x002ee80000300a00 */
[----:B------:R-:W3:Y:S01]  /*bbd0*/  LDL.LU.64 R22, [R1+0x4e8] ;  /* 0x0004e80001167983 */ /* 0x000ee20000300a00 */
[----:B--2---:R-:W-:Y:S03]  /*bbe0*/  HMMA.1688.F32.TF32 R8, R16, R8, R4 ;  /* 0x000000081008723c */ /* 0x004fe60000081004 */
[----:B------:R-:W2:Y:S04]  /*bbf0*/  LDL.LU.64 R6, [R1+0x1638] ;  /* 0x0016380001067983 */ /* 0x000ea80000300a00 */
[----:B------:R-:W4:-:S12]  /*bc00*/  LDL.LU.64 R4, [R1+0x1630] ;  /* 0x0016300001047983 */ /* 0x000f180000300a00 */
[----:B------:R-:W-:Y:S04]  /*bc10*/  STL.64 [R1+0x180], R8 ;  /* 0x0001800801007387 */ /* 0x000fe80000100a00 */
[----:B------:R1:W-:Y:S04]  /*bc20*/  STL.64 [R1+0x188], R10 ;  /* 0x0001880a01007387 */ /* 0x0003e80000100a00 */
[----:B-1----:R-:W2:Y:S04]  /*bc30*/  LDL.LU.64 R10, [R1+0x1628] ;  /* 0x00162800010a7983 */ /* 0x002ea80000300a00 */
[----:B------:R-:W3:Y:S02]  /*bc40*/  LDL.LU.64 R8, [R1+0x1620] ;  /* 0x0016200001087983 */ /* 0x000ee40000300a00 */
[----:B---3--:R-:W-:Y:S02]  /*bc50*/  HMMA.1688.F32.TF32 R20, R16, R8, R20 ;  /* 0x000000081014723c */ /* 0x008fe40000081014 */
[----:B--2---:R-:W-:Y:S04]  /*bc60*/  STL.64 [R1+0x15f0], R10 ;  /* 0x0015f00a01007387 */ /* 0x004fe80000100a00 */
[----:B------:R-:W-:-:S13]  /*bc70*/  STL.64 [R1+0x15e8], R8 ;  /* 0x0015e80801007387 */ /* 0x000fda0000100a00 */
[----:B------:R1:W-:Y:S04]  /*bc80*/  STL.64 [R1+0x170], R20 ;  /* 0x0001701401007387 */ /* 0x0003e80000100a00 */
[----:B------:R2:W-:Y:S04]  /*bc90*/  STL.64 [R1+0x178], R22 ;  /* 0x0001781601007387 */ /* 0x0005e80000100a00 */
[----:B-1----:R-:W3:Y:S04]  /*bca0*/  LDL.LU.64 R20, [R1+0x560] ;  /* 0x0005600001147983 */ /* 0x002ee80000300a00 */
[----:B--2---:R-:W3:Y:S01]  /*bcb0*/  LDL.LU.64 R22, [R1+0x568] ;  /* 0x0005680001167983 */ /* 0x004ee20000300a00 */
[----:B----4-:R-:W-:Y:S03]  /*bcc0*/  HMMA.1688.F32.TF32 R8, R16, R4, R12 ;  /* 0x000000041008723c */ /* 0x010fe6000008100c */
[----:B------:R-:W-:Y:S04]  /*bcd0*/  LDS R12, [R0+UR10+0x20300] ;  /* 0x0203000a000c7984 */ /* 0x000fe80008000800 */
[----:B------:R-:W-:Y:S04]  /*bce0*/  LDS R14, [R0+UR10+0x21300] ;  /* 0x0213000a000e7984 */ /* 0x000fe80008000800 */
[----:B------:R-:W-:Y:S04]  /*bcf0*/  LDS R13, [R2+UR10+0x20300] ;  /* 0x0203000a020d7984 */ /* 0x000fe80008000800 */
[----:B------:R-:W-:Y:S04]  /*bd00*/  LDS R15, [R2+UR10+0x21300] ;  /* 0x0213000a020f7984 */ /* 0x000fe80008000800 */
[----:B------:R-:W-:Y:S04]  /*bd10*/  LDS R18, [R0+UR10+0x21380] ;  /* 0x0213800a00127984 */ /* 0x000fe80008000800 */
[----:B------:R-:W1:Y:S04]  /*bd20*/  LDS R19, [R2+UR10+0x21380] ;  /* 0x0213800a02137984 */ /* 0x000e680008000800 */
[----:B------:R-:W-:Y:S04]  /*bd30*/  LDS R16, [R0+UR10+0x20380] ;  /* 0x0203800a00107984 */ /* 0x000fe80008000800 */
[----:B------:R-:W2:Y:S04]  /*bd40*/  LDS R17, [R2+UR10+0x20380] ;  /* 0x0203800a02117984 */ /* 0x000ea80008000800 */
[----:B------:R4:W-:Y:S04]  /*bd50*/  STL.64 [R1+0x160], R8 ;  /* 0x0001600801007387 */ /* 0x0009e80000100a00 */
[----:B------:R4:W-:Y:S04]  /*bd60*/  STL.64 [R1+0x168], R10 ;  /* 0x0001680a01007387 */ /* 0x0009e80000100a00 */
[----:B----4-:R-:W4:Y:S04]  /*bd70*/  LDL.LU.64 R8, [R1+0x550] ;  /* 0x0005500001087983 */ /* 0x010f280000300a00 */
[----:B------:R-:W4:Y:S04]  /*bd80*/  LDL.LU.64 R10, [R1+0x558] ;  /* 0x00055800010a7983 */ /* 0x000f280000300a00 */
[----:B------:R-:W-:Y:S04]  /*bd90*/  STL.64 [R1+0x15e0], R6 ;  /* 0x0015e00601007387 */ /* 0x000fe80000100a00 */
[----:B------:R1:W-:Y:S01]  /*bda0*/  STL.64 [R1+0x15d8], R4 ;  /* 0x0015d80401007387 */ /* 0x0003e20000100a00 */
[----:B------:R-:W-:-:S02]  /*bdb0*/  IMAD.MOV.U32 R3, RZ, RZ, R24 ;  /* 0x000000ffff037224 */ /* 0x000fc400078e0018 */
[----:B------:R-:W-:Y:S01]  /*bdc0*/  IMAD.MOV.U32 R2, RZ, RZ, R25 ;  /* 0x000000ffff027224 */ /* 0x000fe200078e0019 */
[----:B-1----:R-:W4:Y:S04]  /*bdd0*/  LDL.LU.64 R4, [R1+0x540] ;  /* 0x0005400001047983 */ /* 0x002f280000300a00 */
[----:B------:R-:W4:Y:S04]  /*bde0*/  LDL.LU.64 R6, [R1+0x548] ;  /* 0x0005480001067983 */ /* 0x000f280000300a00 */
[----:B------:R-:W-:Y:S04]  /*bdf0*/  STL.64 [R1+0x15d0], R18 ;  /* 0x0015d01201007387 */ /* 0x000fe80000100a00 */
[----:B--2---:R1:W-:Y:S04]  /*be00*/  STL.64 [R1+0x15c8], R16 ;  /* 0x0015c81001007387 */ /* 0x0043e80000100a00 */
[----:B-1----:R-:W4:Y:S01]  /*be10*/  LDL.LU.64 R16, [R1+0x40] ;  /* 0x0000400001107983 */ /* 0x002f220000300a00 */
[----:B---3--:R-:W-:-:S15]  /*be20*/  HMMA.1688.F32.TF32 R20, R12, R24, R20 ;  /* 0x000000180c14723c */ /* 0x008fde0000081014 */
[----:B------:R-:W-:-:S04]  /*be30*/  NOP ;  /* 0x0000000000007918 */ /* 0x000fc80000000000 */
[----:B------:R-:W-:Y:S04]  /*be40*/  STL.64 [R1+0x150], R20 ;  /* 0x0001501401007387 */ /* 0x000fe80000100a00 */
[----:B------:R1:W-:Y:S04]  /*be50*/  STL.64 [R1+0x158], R22 ;  /* 0x0001581601007387 */ /* 0x0003e80000100a00 */
[----:B-1----:R-:W2:Y:S04]  /*be60*/  LDL.LU.64 R22, [R1+0x1618] ;  /* 0x0016180001167983 */ /* 0x002ea80000300a00 */
[----:B------:R-:W3:Y:S04]  /*be70*/  LDL.LU.64 R20, [R1+0x1610] ;  /* 0x0016100001147983 */ /* 0x000ee80000300a00 */
[----:B------:R-:W2:Y:S01]  /*be80*/  LDL.LU.64 R24, [R1+0x1608] ;  /* 0x0016080001187983 */ /* 0x000ea20000300a00 */
[----:B----4-:R-:W-:-:S15]  /*be90*/  HMMA.1688.F32.TF32 R8, R12, R16, R8 ;  /* 0x000000100c08723c */ /* 0x010fde0000081008 */
[----:B------:R-:W-:-:S04]  /*bea0*/  NOP ;  /* 0x0000000000007918 */ /* 0x000fc80000000000 */
[----:B------:R1:W-:Y:S04]  /*beb0*/  STL.64 [R1+0x140], R8 ;  /* 0x0001400801007387 */ /* 0x0003e80000100a00 */
[----:B------:R4:W-:Y:S01]  /*bec0*/  STL.64 [R1+0x148], R10 ;  /* 0x0001480a01007387 */ /* 0x0009e20000100a00 */
[----:B-1----:R-:W-:Y:S02]  /*bed0*/  IMAD.MOV.U32 R9, RZ, RZ, R16 ;  /* 0x000000ffff097224 */ /* 0x002fe400078e0010 */
[----:B------:R-:W-:Y:S02]  /*bee0*/  IMAD.MOV.U32 R8, RZ, RZ, R17 ;  /* 0x000000ffff087224 */ /* 0x000fe400078e0011 */
[----:B------:R-:W3:Y:S04]  /*bef0*/  LDL.LU.64 R16, [R1+0x530] ;  /* 0x0005300001107983 */ /* 0x000ee80000300a00 */
[----:B------:R-:W3:Y:S01]  /*bf00*/  LDL.LU.64 R18, [R1+0x538] ;  /* 0x0005380001127983 */ /* 0x000ee20000300a00 */
[----:B--2---:R-:W-:Y:S01]  /*bf10*/  HMMA.1688.F32.TF32 R4, R12, R24, R4 ;  /* 0x000000180c04723c */ /* 0x004fe20000081004 */
[----:B----4-:R-:W-:-:S02]  /*bf20*/  IMAD.MOV.U32 R11, RZ, RZ, R24 ;  /* 0x000000ffff0b7224 */ /* 0x010fc400078e0018 */
[----:B------:R-:W-:-:S15]  /*bf30*/  IMAD.MOV.U32 R10, RZ, RZ, R25 ;  /* 0x000000ffff0a7224 */ /* 0x000fde00078e0019 */
[----:B------:R-:W-:Y:S01]  /*bf40*/  NOP ;  /* 0x0000000000007918 */ /* 0x000fe20000000000 */
[----:B------:R1:W-:Y:S04]  /*bf50*/  STL.64 [R1+0x130], R4 ;  /* 0x0001300401007387 */ /* 0x0003e80000100a00 */
[----:B------:R2:W-:Y:S04]  /*bf60*/  STL.64 [R1+0x138], R6 ;  /* 0x0001380601007387 */ /* 0x0005e80000100a00 */
[----:B-1----:R-:W3:Y:S04]  /*bf70*/  LDL.LU.64 R4, [R1+0x520] ;  /* 0x0005200001047983 */ /* 0x002ee80000300a00 */
[----:B--2---:R-:W3:Y:S04]  /*bf80*/  LDL.LU.64 R6, [R1+0x528] ;  /* 0x0005280001067983 */ /* 0x004ee80000300a00 */
[----:B------:R-:W2:Y:S04]  /*bf90*/  LDL.LU.64 R24, [R1+0x3f0] ;  /* 0x0003f00001187983 */ /* 0x000ea80000300a00 */
[----:B------:R-:W4:Y:S04]  /*bfa0*/  LDL.LU.64 R26, [R1+0x3f8] ;  /* 0x0003f800011a7983 */ /* 0x000f280000300a00 */
[----:B----4-:R-:W-:Y:S04]  /*bfb0*/  STL.64 [R1+0x1560], R26 ;  /* 0x0015601a01007387 */ /* 0x010fe80000100a00 */
[----:B--2---:R1:W-:Y:S04]  /*bfc0*/  STL.64 [R1+0x1558], R24 ;  /* 0x0015581801007387 */ /* 0x0043e80000100a00 */
[----:B-1----:R-:W2:Y:S04]  /*bfd0*/  LDL.LU.64 R24, [R1+0x400] ;  /* 0x0004000001187983 */ /* 0x002ea80000300a00 */
[----:B------:R-:W4:Y:S01]  /*bfe0*/  LDL.LU.64 R26, [R1+0x408] ;  /* 0x00040800011a7983 */ /* 0x000f220000300a00 */
[----:B---3--:R-:W-:Y:S03]  /*bff0*/  HMMA.1688.F32.TF32 R4, R12, R20, R4 ;  /* 0x000000140c04723c */ /* 0x008fe60000081004 */
[----:B----4-:R-:W-:Y:S04]  /*c000*/  STL.64 [R1+0x1570], R26 ;  /* 0x0015701a01007387 */ /* 0x010fe80000100a00 */
[----:B--2---:R1:W-:Y:S02]  /*c010*/  STL.64 [R1+0x1568], R24 ;  /* 0x0015681801007387 */ /* 0x0043e40000100a00 */
[----:B-1----:R-:W-:-:S02]  /*c020*/  IMAD.MOV.U32 R24, RZ, RZ, R23 ;  /* 0x000000ffff187224 */ /* 0x002fc400078e0017 */
[----:B------:R-:W-:-:S07]  /*c030*/  IMAD.MOV.U32 R25, RZ, RZ, R22 ;  /* 0x000000ffff197224 */ /* 0x000fce00078e0016 */
[----:B------:R-:W-:Y:S01]  /*c040*/  HMMA.1688.F32.TF32 R16, R12, R24, R16 ;  /* 0x000000180c10723c */ /* 0x000fe20000081010 */
[----:B------:R1:W-:Y:S02]  /*c050*/  STL.64 [R1+0x1580], R24 ;  /* 0x0015801801007387 */ /* 0x0003e40000100a00 */
[----:B-1----:R-:W-:Y:S02]  /*c060*/  IMAD.MOV.U32 R24, RZ, RZ, R11 ;  /* 0x000000ffff187224 */ /* 0x002fe400078e000b */
[----:B------:R-:W-:-:S14]  /*c070*/  IMAD.MOV.U32 R25, RZ, RZ, R10 ;  /* 0x000000ffff197224 */ /* 0x000fdc00078e000a */
[----:B------:R-:W-:Y:S04]  /*c080*/  STL.64 [R1+0x120], R16 ;  /* 0x0001201001007387 */ /* 0x000fe80000100a00 */
[----:B------:R-:W-:Y:S04]  /*c090*/  STL.64 [R1+0x128], R18 ;  /* 0x0001281201007387 */ /* 0x000fe80000100a00 */
[----:B------:R1:W-:Y:S02]  /*c0a0*/  STL.64 [R1+0x1598], R24 ;  /* 0x0015981801007387 */ /* 0x0003e40000100a00 */
[----:B-1----:R-:W-:-:S02]  /*c0b0*/  IMAD.MOV.U32 R24, RZ, RZ, R9 ;  /* 0x000000ffff187224 */ /* 0x002fc400078e0009 */
[----:B------:R-:W-:-:S05]  /*c0c0*/  IMAD.MOV.U32 R25, RZ, RZ, R8 ;  /* 0x000000ffff197224 */ /* 0x000fca00078e0008 */
[----:B------:R-:W-:Y:S04]  /*c0d0*/  STL.64 [R1+0x15b0], R24 ;  /* 0x0015b01801007387 */ /* 0x000fe80000100a00 */
[----:B------:R-:W2:Y:S04]  /*c0e0*/  LDL.LU.64 R8, [R1+0x510] ;  /* 0x0005100001087983 */ /* 0x000ea80000300a00 */
[----:B------:R-:W2:Y:S04]  /*c0f0*/  LDL.LU.64 R10, [R1+0x518] ;  /* 0x00051800010a7983 */ /* 0x000ea80000300a00 */
[----:B------:R1:W-:Y:S04]  /*c100*/  STL.64 [R1+0x110], R4 ;  /* 0x0001100401007387 */ /* 0x0003e80000100a00 */
[----:B------:R3:W-:Y:S04]  /*c110*/  STL.64 [R1+0x118], R6 ;  /* 0x0001180601007387 */ /* 0x0007e80000100a00 */
[----:B-1----:R-:W4:Y:S04]  /*c120*/  LDL.LU.64 R4, [R1+0x500] ;  /* 0x0005000001047983 */ /* 0x002f280000300a00 */
[----:B---3--:R-:W3:Y:S04]  /*c130*/  LDL.LU.64 R6, [R1+0x508] ;  /* 0x0005080001067983 */ /* 0x008ee80000300a00 */
[----:B---3--:R-:W-:Y:S04]  /*c140*/  STL.64 [R1+0x1600], R6 ;  /* 0x0016000601007387 */ /* 0x008fe80000100a00 */
[----:B----4-:R1:W-:Y:S04]  /*c150*/  STL.64 [R1+0x15f8], R4 ;  /* 0x0015f80401007387 */ /* 0x0103e80000100a00 */
[----:B-1----:R-:W2:Y:S04]  /*c160*/  LDL.LU.64 R4, [R1] ;  /* 0x0000000001047983 */ /* 0x002ea80000300a00 */
[----:B------:R-:W3:Y:S04]  /*c170*/  LDL.LU.64 R16, [R1+0x4d0] ;  /* 0x0004d00001107983 */ /* 0x000ee80000300a00 */
[----:B------:R-:W3:Y:S04]  /*c180*/  LDL.LU.64 R18, [R1+0x4d8] ;  /* 0x0004d80001127983 */ /* 0x000ee80000300a00 */
[----:B------:R1:W-:Y:S04]  /*c190*/  STL.64 [R1+0x1578], R20 ;  /* 0x0015781401007387 */ /* 0x0003e80000100a00 */
[----:B-1----:R-:W4:Y:S04]  /*c1a0*/  LDL.LU.64 R20, [R1+0x430] ;  /* 0x0004300001147983 */ /* 0x002f280000300a00 */
[----:B------:R-:W2:Y:S04]  /*c1b0*/  LDL.LU.64 R22, [R1+0x438] ;  /* 0x0004380001167983 */ /* 0x000ea80000300a00 */
[----:B--2---:R-:W-:Y:S04]  /*c1c0*/  STL.64 [R1+0x1590], R22 ;  /* 0x0015901601007387 */ /* 0x004fe80000100a00 */
[----:B----4-:R1:W-:Y:S04]  /*c1d0*/  STL.64 [R1+0x1588], R20 ;  /* 0x0015881401007387 */ /* 0x0103e80000100a00 */
[----:B-1----:R-:W2:Y:S04]  /*c1e0*/  LDL.LU.64 R20, [R1+0x450] ;  /* 0x0004500001147983 */ /* 0x002ea80000300a00 */
[----:B------:R-:W4:Y:S01]  /*c1f0*/  LDL.LU.64 R22, [R1+0x458] ;  /* 0x0004580001167983 */ /* 0x000f220000300a00 */
[----:B------:R-:W-:Y:S03]  /*c200*/  HMMA.1688.F32.TF32 R8, R12, R4, R8 ;  /* 0x000000040c08723c */ /* 0x000fe60000081008 */
[----:B----4-:R-:W-:Y:S04]  /*c210*/  STL.64 [R1+0x15a8], R22 ;  /* 0x0015a81601007387 */ /* 0x010fe80000100a00 */
[----:B--2---:R1:W-:Y:S04]  /*c220*/  STL.64 [R1+0x15a0], R20 ;  /* 0x0015a01401007387 */ /* 0x0043e80000100a00 */
[----:B-1----:R-:W2:Y:S04]  /*c230*/  LDL.LU.64 R20, [R1+0x480] ;  /* 0x0004800001147983 */ /* 0x002ea80000300a00 */
[----:B------:R-:W4:Y:S01]  /*c240*/  LDL.LU.64 R22, [R1+0x488] ;  /* 0x0004880001167983 */ /* 0x000f220000300a00 */
[----:B------:R-:W-:-:S02]  /*c250*/  IMAD.MOV.U32 R27, RZ, RZ, R4 ;  /* 0x000000ffff1b7224 */ /* 0x000fc400078e0004 */
[----:B------:R-:W-:Y:S02]  /*c260*/  IMAD.MOV.U32 R26, RZ, RZ, R5 ;  /* 0x000000ffff1a7224 */ /* 0x000fe400078e0005 */
[----:B------:R-:W-:Y:S02]  /*c270*/  IMAD.MOV.U32 R24, RZ, RZ, R3 ;  /* 0x000000ffff187224 */ /* 0x000fe400078e0003 */
[----:B------:R-:W-:Y:S02]  /*c280*/  IMAD.MOV.U32 R25, RZ, RZ, R2 ;  /* 0x000000ffff197224 */ /* 0x000fe400078e0002 */
[----:B------:R-:W-:Y:S02]  /*c290*/  IMAD.MOV.U32 R3, RZ, RZ, R10 ;  /* 0x000000ffff037224 */ /* 0x000fe400078e000a */
[----:B------:R-:W-:Y:S01]  /*c2a0*/  IMAD.MOV.U32 R2, RZ, RZ, R11 ;  /* 0x000000ffff027224 */ /* 0x000fe200078e000b */
[----:B----4-:R-:W-:Y:S04]  /*c2b0*/  STL.64 [R1+0x15c0], R22 ;  /* 0x0015c01601007387 */ /* 0x010fe80000100a00 */
[----:B--2---:R1:W-:Y:S04]  /*c2c0*/  STL.64 [R1+0x15b8], R20 ;  /* 0x0015b81401007387 */ /* 0x0043e80000100a00 */
[----:B-1----:R-:W2:Y:S04]  /*c2d0*/  LDL.LU.64 R20, [R1+0x4a0] ;  /* 0x0004a00001147983 */ /* 0x002ea80000300a00 */
[----:B------:R-:W2:Y:S04]  /*c2e0*/  LDL.LU.64 R22, [R1+0x4a8] ;  /* 0x0004a80001167983 */ /* 0x000ea80000300a00 */
[----:B------:R-:W4:Y:S04]  /*c2f0*/  LDL.LU.64 R6, [R1+0x1600] ;  /* 0x0016000001067983 */ /* 0x000f280000300a00 */
[----:B------:R-:W4:Y:S04]  /*c300*/  LDL.LU.64 R4, [R1+0x15f8] ;  /* 0x0015f80001047983 */ /* 0x000f280000300a00 */
[----:B------:R1:W-:Y:S04]  /*c310*/  STL.64 [R1+0x100], R8 ;  /* 0x0001000801007387 */ /* 0x0003e80000100a00 */
[----:B------:R-:W2:Y:S04]  /*c320*/  LDL.LU.64 R10, [R1+0x15f0] ;  /* 0x0015f000010a7983 */ /* 0x000ea80000300a00 */
[----:B-1----:R-:W4:Y:S04]  /*c330*/  LDL.LU.64 R8, [R1+0x15e8] ;  /* 0x0015e80001087983 */ /* 0x002f280000300a00 */
[----:B------:R-:W-:Y:S04]  /*c340*/  STL [R1+0x12d4], R2 ;  /* 0x0012d40201007387 */ /* 0x000fe80000100800 */
[----:B------:R-:W-:Y:S01]  /*c350*/  STL [R1+0x12d0], R3 ;  /* 0x0012d00301007387 */ /* 0x000fe20000100800 */
[----:B----4-:R-:W-:-:S15]  /*c360*/  HMMA.1688.F32.TF32 R4, R12, R8, R4 ;  /* 0x000000080c04723c */ /* 0x010fde0000081004 */
[----:B------:R-:W-:-:S04]  /*c370*/  NOP ;  /* 0x0000000000007918 */ /* 0x000fc80000000000 */
[----:B------:R-:W-:Y:S04]  /*c380*/  STL.64 [R1+0xf0], R4 ;  /* 0x0000f00401007387 */ /* 0x000fe80000100a00 */
[----:B------:R1:W-:Y:S04]  /*c390*/  STL.64 [R1+0xf8], R6 ;  /* 0x0000f80601007387 */ /* 0x0003e80000100a00 */
[----:B-1----:R-:W4:Y:S04]  /*c3a0*/  LDL.LU.64 R6, [R1+0x15e0] ;  /* 0x0015e00001067983 */ /* 0x002f280000300a00 */
[----:B------:R-:W3:Y:S02]  /*c3b0*/  LDL.LU.64 R4, [R1+0x15d8] ;  /* 0x0015d80001047983 */ /* 0x000ee40000300a00 */
[----:B---3--:R-:W-:Y:S02]  /*c3c0*/  HMMA.1688.F32.TF32 R12, R12, R4, R16 ;  /* 0x000000040c0c723c */ /* 0x008fe40000081010 */
[----:B------:R-:W2:Y:S04]  /*c3d0*/  LDL.LU.64 R18, [R1+0x15d0] ;  /* 0x0015d00001127983 */ /* 0x000ea80000300a00 */
[----:B------:R-:W2:-:S13]  /*c3e0*/  LDL.LU.64 R16, [R1+0x15c8] ;  /* 0x0015c80001107983 */ /* 0x000e9a0000300a00 */
[----:B------:R1:W-:Y:S02]  /*c3f0*/  STL.64 [R1+0xe0], R12 ;  /* 0x0000e00c01007387 */ /* 0x0003e40000100a00 */
[----:B-1----:R-:W-:Y:S02]  /*c400*/  IMAD.MOV.U32 R12, RZ, RZ, R27 ;  /* 0x000000ffff0c7224 */ /* 0x002fe400078e001b */
[----:B------:R-:W-:Y:S01]  /*c410*/  IMAD.MOV.U32 R13, RZ, RZ, R26 ;  /* 0x000000ffff0d7224 */ /* 0x000fe200078e001a */
[----:B------:R-:W-:Y:S01]  /*c420*/  STL.64 [R1+0xe8], R14 ;  /* 0x0000e80e01007387 */ /* 0x000fe20000100a00 */
[----:B--2---:R-:W-:Y:S03]  /*c430*/  HMMA.1688.F32.TF32 R24, R16, R24, R20 ;  /* 0x000000181018723c */ /* 0x004fe60000081014 */
[----:B------:R-:W2:Y:S04]  /*c440*/  LDL.LU.64 R22, [R1+0x15c0] ;  /* 0x0015c00001167983 */ /* 0x000ea80000300a00 */
[----:B------:R-:W2:-:S12]  /*c450*/  LDL.LU.64 R20, [R1+0x15b8] ;  /* 0x0015b80001147983 */ /* 0x000e980000300a00 */
[----:B------:R1:W-:Y:S04]  /*c460*/  STL.64 [R1+0xd0], R24 ;  /* 0x0000d01801007387 */ /* 0x0003e80000100a00 */
[----:B------:R2:W-:Y:S04]  /*c470*/  STL.64 [R1+0xd8], R26 ;  /* 0x0000d81a01007387 */ /* 0x0005e80000100a00 */
[----:B-1----:R-:W2:Y:S02]  /*c480*/  LDL.LU.64 R24, [R1+0x15b0] ;  /* 0x0015b00001187983 */ /* 0x002ea40000300a00 */
[----:B--2---:R-:W-:Y:S02]  /*c490*/  HMMA.1688.F32.TF32 R24, R16, R24, R20 ;  /* 0x000000181018723c */ /* 0x004fe40000081014 */
[----:B------:R-:W2:Y:S04]  /*c4a0*/  LDL.LU.64 R22, [R1+0x15a8] ;  /* 0x0015a80001167983 */ /* 0x000ea80000300a00 */
[----:B------:R-:W2:-:S13]  /*c4b0*/  LDL.LU.64 R20, [R1+0x15a0] ;  /* 0x0015a00001147983 */ /* 0x000e9a0000300a00 */
        /* <DEDUP_REMOVED lines=10> */
[----:B------:R-:W2:-:S15]  /*c560*/  LDL.LU.64 R20, [R1+0x1578] ;  /* 0x0015780001147983 */ /* 0x000e9e0000300a00 */
[----:B------:R-:W-:Y:S02]  /*c570*/  NOP ;  /* 0x0000000000007918 */ /* 0x000fe40000000000 */
[----:B------:R-:W-:Y:S04]  /*c580*/  STL.64 [R1+0xa0], R24 ;  /* 0x0000a01801007387 */ /* 0x000fe80000100a00 */
[----:B------:R1:W-:Y:S04]  /*c590*/  STL.64 [R1+0xa8], R26 ;  /* 0x0000a81a01007387 */ /* 0x0003e80000100a00 */
[----:B-1----:R-:W2:Y:S04]  /*c5a0*/  LDL.LU.64 R26, [R1+0x1570] ;  /* 0x00157000011a7983 */ /* 0x002ea80000300a00 */
[----:B------:R-:W2:Y:S02]  /*c5b0*/  LDL.LU.64 R24, [R1+0x1568] ;  /* 0x0015680001187983 */ /* 0x000ea40000300a00 */
[----:B--2---:R-:W-:Y:S02]  /*c5c0*/  HMMA.1688.F32.TF32 R20, R16, R20, R24 ;  /* 0x000000141014723c */ /* 0x004fe40000081018 */
[----:B------:R-:W2:Y:S04]  /*c5d0*/  LDL.LU.64 R26, [R1+0x1560] ;  /* 0x00156000011a7983 */ /* 0x000ea80000300a00 */
[----:B------:R-:W2:-:S13]  /*c5e0*/  LDL.LU.64 R24, [R1+0x1558] ;  /* 0x0015580001187983 */ /* 0x000e9a0000300a00 */
[----:B------:R-:W-:Y:S04]  /*c5f0*/  STL.64 [R1+0x90], R20 ;  /* 0x0000901401007387 */ /* 0x000fe80000100a00 */
[----:B------:R1:W-:Y:S04]  /*c600*/  STL.64 [R1+0x98], R22 ;  /* 0x0000981601007387 */ /* 0x0003e80000100a00 */
[----:B-1----:R-:W3:Y:S04]  /*c610*/  LDL.LU.64 R22, [R1+0x1550] ;  /* 0x0015500001167983 */ /* 0x002ee80000300a00 */
[----:B------:R-:W3:Y:S01]  /*c620*/  LDL.LU.64 R20, [R1+0x1548] ;  /* 0x0015480001147983 */ /* 0x000ee20000300a00 */
[----:B--2---:R-:W-:Y:S03]  /*c630*/  HMMA.1688.F32.TF32 R12, R16, R12, R24 ;  /* 0x0000000c100c723c */ /* 0x004fe60000081018 */
[----:B------:R-:W2:Y:S04]  /*c640*/  LDL.LU.64 R26, [R1+0x1540] ;  /* 0x00154000011a7983 */ /* 0x000ea80000300a00 */
[----:B------:R-:W2:-:S12]  /*c650*/  LDL.LU.64 R24, [R1+0x1538] ;  /* 0x0015380001187983 */ /* 0x000e980000300a00 */
[----:B------:R-:W-:Y:S04]  /*c660*/  STL.64 [R1+0x80], R12 ;  /* 0x0000800c01007387 */ /* 0x000fe80000100a00 */
[----:B------:R2:W-:Y:S01]  /*c670*/  STL.64 [R1+0x88], R14 ;  /* 0x0000880e01007387 */ /* 0x0005e20000100a00 */
[----:B---3--:R-:W-:Y:S01]  /*c680*/  HMMA.1688.F32.TF32 R20, R16, R8, R20 ;  /* 0x000000081014723c */ /* 0x008fe20000081014 */
[----:B------:R-:W-:-:S15]  /*c690*/  LOP3.LUT R9, R0, 0x20, RZ, 0x3c, !PT ;  /* 0x0000002000097812 */ /* 0x000fde00078e3cff */
[----:B------:R-:W-:-:S03]  /*c6a0*/  NOP ;  /* 0x0000000000007918 */ /* 0x000fc60000000000 */
[----:B------:R-:W-:Y:S04]  /*c6b0*/  STL.64 [R1+0x70], R20 ;  /* 0x0000701401007387 */ /* 0x000fe80000100a00 */
[----:B------:R-:W-:Y:S04]  /*c6c0*/  STL.64 [R1+0x78], R22 ;  /* 0x0000781601007387 */ /* 0x000fe80000100a00 */
[----:B------:R-:W-:Y:S04]  /*c6d0*/  LDS R22, [R0+UR10+0x23100] ;  /* 0x0231000a00167984 */ /* 0x000fe80008000800 */
[----:B------:R-:W-:Y:S04]  /*c6e0*/  LDS R23, [R9+UR10+0x23100] ;  /* 0x0231000a09177984 */ /* 0x000fe80008000800 */
[----:B------:R-:W-:Y:S04]  /*c6f0*/  LDS R20, [R0+UR10+0x22100] ;  /* 0x0221000a00147984 */ /* 0x000fe80008000800 */
[----:B------:R-:W-:Y:S01]  /*c700*/  LDS R21, [R9+UR10+0x22100] ;  /* 0x0221000a09157984 */ /* 0x000fe20008000800 */
[----:B--2---:R-:W-:Y:S03]  /*c710*/  HMMA.1688.F32.TF32 R12, R16, R4, R24 ;  /* 0x00000004100c723c */ /* 0x004fe60000081018 */
[----:B------:R-:W-:Y:S04]  /*c720*/  LDS R18, [R0+UR10+0x23080] ;  /* 0x0230800a00127984 */ /* 0x000fe80008000800 */
[----:B------:R-:W1:Y:S04]  /*c730*/  LDS R19, [R9+UR10+0x23080] ;  /* 0x0230800a09137984 */ /* 0x000e680008000800 */
[----:B------:R-:W-:Y:S04]  /*c740*/  LDS R16, [R0+UR10+0x22080] ;  /* 0x0220800a00107984 */ /* 0x000fe80008000800 */
[----:B------:R-:W2:Y:S04]  /*c750*/  LDS R17, [R9+UR10+0x22080] ;  /* 0x0220800a09117984 */ /* 0x000ea80008000800 */
[----:B------:R-:W-:Y:S01]  /*c760*/  LDS R26, [R0+UR10+0x23180] ;  /* 0x0231800a001a7984 */ /* 0x000fe20008000800 */
[----:B------:R-:W-:-:S02]  /*c770*/  IMAD.MOV.U32 R4, RZ, RZ, R15 ;  /* 0x000000ffff047224 */ /* 0x000fc400078e000f */
[----:B------:R-:W-:Y:S01]  /*c780*/  IMAD.MOV.U32 R29, RZ, RZ, R13 ;  /* 0x000000ffff1d7224 */ /* 0x000fe200078e000d */
[----:B------:R-:W-:Y:S04]  /*c790*/  STL [R1+0x60], R12 ;  /* 0x0000600c01007387 */ /* 0x000fe80000100800 */
[----:B----4-:R-:W-:Y:S04]  /*c7a0*/  STL.64 [R1+0x1510], R6 ;  /* 0x0015100601007387 */ /* 0x010fe80000100a00 */
[----:B------:R-:W-:Y:S04]  /*c7b0*/  STL [R1+0x1508], R4 ;  /* 0x0015080401007387 */ /* 0x000fe80000100800 */
[----:B------:R-:W-:Y:S04]  /*c7c0*/  STL [R1+0x12d8], R29 ;  /* 0x0012d81d01007387 */ /* 0x000fe80000100800 */
[----:B------:R-:W3:Y:S04]  /*c7d0*/  LDS R27, [R9+UR10+0x23180] ;  /* 0x0231800a091b7984 */ /* 0x000ee80008000800 */
[----:B------:R-:W-:Y:S04]  /*c7e0*/  LDS R24, [R0+UR10+0x22180] ;  /* 0x0221800a00187984 */ /* 0x000fe80008000800 */
[----:B-1----:R-:W-:Y:S04]  /*c7f0*/  STL.64 [R1+0x1480], R18 ;  /* 0x0014801201007387 */ /* 0x002fe80000100a00 */
[----:B------:R-:W1:Y:S04]  /*c800*/  LDS R25, [R9+UR10+0x22180] ;  /* 0x0221800a09197984 */ /* 0x000e680008000800 */
[----:B--2---:R2:W-:Y:S01]  /*c810*/  STL.64 [R1+0x1478], R16 ;  /* 0x0014781001007387 */ /* 0x0045e20000100a00 */
[----:B------:R-:W-:-:S03]  /*c820*/  IMAD.MOV.U32 R28, RZ, RZ, R14 ;  /* 0x000000ffff1c7224 */ /* 0x000fc600078e000e */
[----:B------:R-:W-:Y:S04]  /*c830*/  LDS R12, [R0+UR10+0x22000] ;  /* 0x0220000a000c7984 */ /* 0x000fe80008000800 */
[----:B------:R-:W-:Y:S04]  /*c840*/  LDS R14, [R0+UR10+0x23000] ;  /* 0x0230000a000e7984 */ /* 0x000fe80008000800 */
[----:B--2---:R-:W2:Y:S04]  /*c850*/  LDL.LU R16, [R1+0x420] ;  /* 0x0004200001107983 */ /* 0x004ea80000300800 */
[----:B------:R-:W2:Y:S04]  /*c860*/  LDL.LU R17, [R1+0x424] ;  /* 0x0004240001117983 */ /* 0x000ea80000300800 */
[----:B------:R-:W4:Y:S04]  /*c870*/  LDL.LU R18, [R1+0x428] ;  /* 0x0004280001127983 */ /* 0x000f280000300800 */
[----:B------:R-:W4:Y:S04]  /*c880*/  LDL.LU R19, [R1+0x42c] ;  /* 0x00042c0001137983 */ /* 0x000f280000300800 */
[----:B------:R-:W-:Y:S04]  /*c890*/  LDS R13, [R9+UR10+0x22000] ;  /* 0x0220000a090d7984 */ /* 0x000fe80008000800 */
[----:B------:R-:W1:Y:S04]  /*c8a0*/  LDS R15, [R9+UR10+0x23000] ;  /* 0x0230000a090f7984 */ /* 0x000e680008000800 */
[----:B----4-:R-:W-:Y:S04]  /*c8b0*/  STL.64 [R1+0x1490], R18 ;  /* 0x0014901201007387 */ /* 0x010fe80000100a00 */
[----:B--2---:R2:W-:Y:S04]  /*c8c0*/  STL.64 [R1+0x1488], R16 ;  /* 0x0014881001007387 */ /* 0x0045e80000100a00 */
[----:B--2---:R-:W2:Y:S04]  /*c8d0*/  LDL.LU R16, [R1+0x460] ;  /* 0x0004600001107983 */ /* 0x004ea80000300800 */
[----:B------:R-:W2:Y:S01]  /*c8e0*/  LDL.LU R17, [R1+0x464] ;  /* 0x0004640001117983 */ /* 0x000ea20000300800 */
[----:B------:R-:W-:-:S02]  /*c8f0*/  IMAD.MOV.U32 R18, RZ, RZ, R10 ;  /* 0x000000ffff127224 */ /* 0x000fc400078e000a */
[----:B------:R-:W-:Y:S01]  /*c900*/  IMAD.MOV.U32 R19, RZ, RZ, R11 ;  /* 0x000000ffff137224 */ /* 0x000fe200078e000b */
[----:B------:R-:W4:Y:S04]  /*c910*/  LDL.LU R10, [R1+0x1534] ;  /* 0x00153400010a7983 */ /* 0x000f280000300800 */
[----:B------:R-:W3:Y:S04]  /*c920*/  LDL.LU R11, [R1+0x1530] ;  /* 0x00153000010b7983 */ /* 0x000ee80000300800 */
[----:B------:R1:W-:Y:S04]  /*c930*/  STL.64 [R1+0x14a0], R18 ;  /* 0x0014a01201007387 */ /* 0x0003e80000100a00 */
[----:B--2---:R-:W-:Y:S04]  /*c940*/  STL.64 [R1+0x1498], R16 ;  /* 0x0014981001007387 */ /* 0x004fe80000100a00 */
[----:B-1----:R-:W2:Y:S04]  /*c950*/  LDL.64 R18, [R1+0x8] ;  /* 0x0000080001127983 */ /* 0x002ea80000100a00 */
[----:B--2---:R1:W-:Y:S04]  /*c960*/  STL.64 [R1+0x14b8], R18 ;  /* 0x0014b81201007387 */ /* 0x0043e80000100a00 */
[----:B-1----:R-:W2:Y:S04]  /*c970*/  LDL R18, [R1+0x18] ;  /* 0x0000180001127983 */ /* 0x002ea80000100800 */
[----:B------:R-:W2:Y:S04]  /*c980*/  LDL R19, [R1+0x1c] ;  /* 0x00001c0001137983 */ /* 0x000ea80000100800 */
[----:B--2---:R3:W-:Y:S04]  /*c990*/  STL.64 [R1+0x14d0], R18 ;  /* 0x0014d01201007387 */ /* 0x0047e80000100a00 */
[----:B------:R-:W2:Y:S04]  /*c9a0*/  LDL.LU R16, [R1+0x590] ;  /* 0x0005900001107983 */ /* 0x000ea80000300800 */
[----:B------:R-:W2:Y:S01]  /*c9b0*/  LDL.LU R17, [R1+0x594] ;  /* 0x0005940001117983 */ /* 0x000ea20000300800 */
[----:B---3--:R-:W-:-:S03]  /*c9c0*/  IMAD.MOV.U32 R18, RZ, RZ, R11 ;  /* 0x000000ffff127224 */ /* 0x008fc600078e000b */
[----:B------:R-:W3:Y:S01]  /*c9d0*/  LDL.LU R11, [R1+0x152c] ;  /* 0x00152c00010b7983 */ /* 0x000ee20000300800 */
[----:B----4-:R-:W-:-:S03]  /*c9e0*/  IMAD.MOV.U32 R19, RZ, RZ, R10 ;  /* 0x000000ffff137224 */ /* 0x010fc600078e000a */
[----:B------:R-:W4:Y:S04]  /*c9f0*/  LDL.LU R10, [R1+0x1528] ;  /* 0x00152800010a7983 */ /* 0x000f280000300800 */
[----:B------:R-:W3:Y:S04]  /*ca00*/  LDL.LU R4, [R1+0x5c0] ;  /* 0x0005c00001047983 */ /* 0x000ee80000300800 */
[----:B------:R-:W3:Y:S04]  /*ca10*/  LDL.LU R5, [R1+0x5c4] ;  /* 0x0005c40001057983 */ /* 0x000ee80000300800 */
[----:B------:R-:W3:Y:S04]  /*ca20*/  LDL.LU R6, [R1+0x5c8] ;  /* 0x0005c80001067983 */ /* 0x000ee80000300800 */
[----:B------:R-:W3:Y:S04]  /*ca30*/  LDL.LU R7, [R1+0x5cc] ;  /* 0x0005cc0001077983 */ /* 0x000ee80000300800 */
[----:B------:R-:W-:Y:S04]  /*ca40*/  STL.64 [R1+0x14e0], R18 ;  /* 0x0014e01201007387 */ /* 0x000fe80000100a00 */
[----:B--2---:R1:W-:Y:S04]  /*ca50*/  STL.64 [R1+0x14d8], R16 ;  /* 0x0014d81001007387 */ /* 0x0043e80000100a00 */
[----:B-1----:R-:W2:Y:S04]  /*ca60*/  LDL.LU R16, [R1+0x5a0] ;  /* 0x0005a00001107983 */ /* 0x002ea80000300800 */
[----:B------:R-:W2:Y:S04]  /*ca70*/  LDL.LU R17, [R1+0x5a4] ;  /* 0x0005a40001117983 */ /* 0x000ea80000300800 */
[----:B------:R-:W2:Y:S04]  /*ca80*/  LDL.LU R18, [R1+0x5a8] ;  /* 0x0005a80001127983 */ /* 0x000ea80000300800 */
[----:B------:R-:W2:Y:S04]  /*ca90*/  LDL.LU R19, [R1+0x5ac] ;  /* 0x0005ac0001137983 */ /* 0x000ea80000300800 */
[----:B--2---:R1:W-:Y:S04]  /*caa0*/  STL.64 [R1+0x1500], R18 ;  /* 0x0015001201007387 */ /* 0x0043e80000100a00 */
[----:B------:R-:W-:Y:S04]  /*cab0*/  STL.64 [R1+0x14f8], R16 ;  /* 0x0014f81001007387 */ /* 0x000fe80000100a00 */
[----:B-1----:R-:W2:Y:S04]  /*cac0*/  LDL.64 R18, [R1+0x48] ;  /* 0x0000480001127983 */ /* 0x002ea80000100a00 */
[----:B--2---:R1:W-:Y:S04]  /*cad0*/  STL.64 [R1+0x1518], R18 ;  /* 0x0015181201007387 */ /* 0x0043e80000100a00 */
[----:B-1----:R-:W2:Y:S04]  /*cae0*/  LDL.64 R18, [R1+0x58] ;  /* 0x0000580001127983 */ /* 0x002ea80000100a00 */
[----:B------:R4:W-:Y:S04]  /*caf0*/  STL.64 [R1+0x13f8], R22 ;  /* 0x0013f81601007387 */ /* 0x0009e80000100a00 */
[----:B------:R1:W-:Y:S01]  /*cb00*/  STL.64 [R1+0x13f0], R20 ;  /* 0x0013f01401007387 */ /* 0x0003e20000100a00 */
[----:B----4-:R-:W-:-:S02]  /*cb10*/  IMAD.MOV.U32 R22, RZ, RZ, R10 ;  /* 0x000000ffff167224 */ /* 0x010fc400078e000a */
[----:B---3--:R-:W-:Y:S01]  /*cb20*/  IMAD.MOV.U32 R23, RZ, RZ, R11 ;  /* 0x000000ffff177224 */ /* 0x008fe200078e000b */
[----:B-1----:R-:W3:Y:S04]  /*cb30*/  LDL.LU R20, [R1+0x5b0] ;  /* 0x0005b00001147983 */ /* 0x002ee80000300800 */
[----:B------:R-:W3:Y:S04]  /*cb40*/  LDL.LU R21, [R1+0x5b4] ;  /* 0x0005b40001157983 */ /* 0x000ee80000300800 */
[----:B------:R-:W4:Y:S04]  /*cb50*/  LDL.LU R10, [R1+0x1524] ;  /* 0x00152400010a7983 */ /* 0x000f280000300800 */
[----:B------:R-:W4:Y:S04]  /*cb60*/  LDL.LU R11, [R1+0x1520] ;  /* 0x00152000010b7983 */ /* 0x000f280000300800 */
[----:B------:R1:W-:Y:S04]  /*cb70*/  STL.64 [R1+0x1378], R26 ;  /* 0x0013781a01007387 */ /* 0x0003e80000100a00 */
[----:B------:R-:W-:Y:S04]  /*cb80*/  STL.64 [R1+0x1370], R24 ;  /* 0x0013701801007387 */ /* 0x000fe80000100a00 */
[----:B-1----:R-:W3:Y:S04]  /*cb90*/  LDL R26, [R1+0x28] ;  /* 0x00002800011a7983 */ /* 0x002ee80000100800 */
[----:B------:R-:W3:Y:S01]  /*cba0*/  LDL R27, [R1+0x2c] ;  /* 0x00002c00011b7983 */ /* 0x000ee20000100800 */
[----:B--2---:R-:W-:Y:S01]  /*cbb0*/  HMMA.1688.F32.TF32 R4, R12, R18, R4 ;  /* 0x000000120c04723c */ /* 0x004fe20000081004 */
[----:B------:R-:W-:-:S02]  /*cbc0*/  IMAD.MOV.U32 R3, RZ, RZ, R18 ;  /* 0x000000ffff037224 */ /* 0x000fc400078e0012 */
[----:B------:R-:W-:Y:S01]  /*cbd0*/  IMAD.MOV.U32 R2, RZ, RZ, R19 ;  /* 0x000000ffff027224 */ /* 0x000fe200078e0013 */
[----:B---3--:R1:W-:Y:S04]  /*cbe0*/  STL.64 [R1+0x14e8], R26 ;  /* 0x0014e81a01007387 */ /* 0x0083e80000100a00 */
[----:B-1----:R-:W2:Y:S04]  /*cbf0*/  LDL.64 R26, [R1+0x38] ;  /* 0x00003800011a7983 */ /* 0x002ea80000100a00 */
[----:B------:R-:W3:Y:S07]  /*cc00*/  LDL.LU.64 R18, [R1+0x1518] ;  /* 0x0015180001127983 */ /* 0x000eee0000300a00 */
[----:B------:R1:W-:Y:S04]  /*cc10*/  STL.64 [R1+0x5c0], R4 ;  /* 0x0005c00401007387 */ /* 0x0003e80000100a00 */
[----:B------:R4:W-:Y:S01]  /*cc20*/  STL [R1+0x5c8], R6 ;  /* 0x0005c80601007387 */ /* 0x0009e20000100800 */
[----:B-1----:R-:W-:-:S03]  /*cc30*/  IMAD.MOV.U32 R5, RZ, RZ, R7 ;  /* 0x000000ffff057224 */ /* 0x002fc600078e0007 */
[----:B----4-:R-:W4:Y:S04]  /*cc40*/  LDL.LU.64 R6, [R1+0x1510] ;  /* 0x0015100001067983 */ /* 0x010f280000300a00 */
[----:B------:R-:W2:Y:S04]  /*cc50*/  LDL.LU R4, [R1+0x1508] ;  /* 0x0015080001047983 */ /* 0x000ea80000300800 */
[----:B------:R-:W-:Y:S01]  /*cc60*/  STL [R1+0x10b8], R5 ;  /* 0x0010b80501007387 */ /* 0x000fe20000100800 */
[----:B---3--:R-:W-:Y:S01]  /*cc70*/  HMMA.1688.F32.TF32 R20, R12, R18, R20 ;  /* 0x000000120c14723c */ /* 0x008fe20000081014 */
[----:B------:R-:W-:-:S15]  /*cc80*/  IMAD.MOV.U32 R8, RZ, RZ, R19 ;  /* 0x000000ffff087224 */ /* 0x000fde00078e0013 */
[----:B------:R-:W-:-:S03]  /*cc90*/  NOP ;  /* 0x0000000000007918 */ /* 0x000fc60000000000 */
[----:B------:R1:W-:Y:S04]  /*cca0*/  STL.64 [R1+0x5b0], R20 ;  /* 0x0005b01401007387 */ /* 0x0003e80000100a00 */
[----:B------:R-:W-:Y:S01]  /*ccb0*/  STL.64 [R1+0x5b8], R22 ;  /* 0x0005b81601007387 */ /* 0x000fe20000100a00 */
[----:B-1----:R-:W-:-:S03]  /*ccc0*/  IMAD.MOV.U32 R20, RZ, RZ, R18 ;  /* 0x000000ffff147224 */ /* 0x002fc600078e0012 */
[----:B------:R-:W3:Y:S04]  /*ccd0*/  LDL.LU.64 R18, [R1+0x1500] ;  /* 0x0015000001127983 */ /* 0x000ee80000300a00 */
[----:B------:R-:W3:Y:S04]  /*cce0*/  LDL.LU.64 R16, [R1+0x14f8] ;  /* 0x0014f80001107983 */ /* 0x000ee80000300a00 */
[----:B------:R-:W-:Y:S04]  /*ccf0*/  STL.64 [R1+0x14b0], R10 ;  /* 0x0014b00a01007387 */ /* 0x000fe80000100a00 */
[----:B------:R1:W-:Y:S04]  /*cd00*/  STL.64 [R1+0x14a8], R8 ;  /* 0x0014a80801007387 */ /* 0x0003e80000100a00 */
[----:B-1----:R-:W4:Y:S04]  /*cd10*/  LDL.LU R8, [R1+0x4f0] ;  /* 0x0004f00001087983 */ /* 0x002f280000300800 */
[----:B------:R-:W4:Y:S04]  /*cd20*/  LDL.LU R9, [R1+0x4f4] ;  /* 0x0004f40001097983 */ /* 0x000f280000300800 */
[----:B------:R-:W4:Y:S04]  /*cd30*/  LDL.LU R10, [R1+0x4f8] ;  /* 0x0004f800010a7983 */ /* 0x000f280000300800 */
[----:B------:R-:W4:Y:S01]  /*cd40*/  LDL.LU R11, [R1+0x4fc] ;  /* 0x0004fc00010b7983 */ /* 0x000f220000300800 */
[----:B--2---:R-:W-:-:S02]  /*cd50*/  IMAD.MOV.U32 R22, RZ, RZ, R26 ;  /* 0x000000ffff167224 */ /* 0x004fc400078e001a */
[----:B------:R-:W-:Y:S01]  /*cd60*/  IMAD.MOV.U32 R21, RZ, RZ, R27 ;  /* 0x000000ffff157224 */ /* 0x000fe200078e001b */
[----:B---3--:R-:W-:-:S15]  /*cd70*/  HMMA.1688.F32.TF32 R16, R12, R26, R16 ;  /* 0x0000001a0c10723c */ /* 0x008fde0000081010 */
[----:B------:R-:W-:-:S04]  /*cd80*/  NOP ;  /* 0x0000000000007918 */ /* 0x000fc80000000000 */
[----:B------:R-:W-:Y:S01]  /*cd90*/  IMAD.MOV.U32 R5, RZ, RZ, R19 ;  /* 0x000000ffff057224 */ /* 0x000fe200078e0013 */
[----:B----4-:R1:W-:Y:S04]  /*cda0*/  STL.64 [R1+0x14c8], R10 ;  /* 0x0014c80a01007387 */ /* 0x0103e80000100a00 */
[----:B------:R2:W-:Y:S01]  /*cdb0*/  STL.64 [R1+0x14c0], R8 ;  /* 0x0014c00801007387 */ /* 0x0005e20000100a00 */
[----:B-1----:R-:W-:Y:S02]  /*cdc0*/  IMAD.MOV.U32 R10, RZ, RZ, R6 ;  /* 0x000000ffff0a7224 */ /* 0x002fe400078e0006 */
[----:B------:R-:W-:Y:S01]  /*cdd0*/  IMAD.MOV.U32 R11, RZ, RZ, R7 ;  /* 0x000000ffff0b7224 */ /* 0x000fe200078e0007 */
[----:B--2---:R-:W2:Y:S04]  /*cde0*/  LDL.LU R8, [R1+0x580] ;  /* 0x0005800001087983 */ /* 0x004ea80000300800 */
[----:B------:R-:W2:Y:S04]  /*cdf0*/  LDL.LU R9, [R1+0x584] ;  /* 0x0005840001097983 */ /* 0x000ea80000300800 */
[----:B------:R-:W3:Y:S04]  /*ce00*/  LDL.LU R6, [R1+0x14f4] ;  /* 0x0014f40001067983 */ /* 0x000ee80000300800 */
[----:B------:R-:W3:Y:S04]  /*ce10*/  LDL.LU R7, [R1+0x14f0] ;  /* 0x0014f00001077983 */ /* 0x000ee80000300800 */
[----:B------:R-:W4:Y:S04]  /*ce20*/  LDL.LU.64 R26, [R1+0x14e8] ;  /* 0x0014e800011a7983 */ /* 0x000f280000300a00 */
[----:B------:R-:W-:Y:S04]  /*ce30*/  STL.64 [R1+0x5a0], R16 ;  /* 0x0005a01001007387 */ /* 0x000fe80000100a00 */
[----:B------:R1:W-:Y:S04]  /*ce40*/  STL [R1+0x5a8], R18 ;  /* 0x0005a81201007387 */ /* 0x0003e80000100800 */
[----:B-1----:R-:W4:Y:S04]  /*ce50*/  LDL.LU.64 R18, [R1+0x14e0] ;  /* 0x0014e00001127983 */ /* 0x002f280000300a00 */
[----:B------:R-:W4:Y:S02]  /*ce60*/  LDL.LU.64 R16, [R1+0x14d8] ;  /* 0x0014d80001107983 */ /* 0x000f240000300a00 */
[----:B----4-:R-:W-:-:S15]  /*ce70*/  HMMA.1688.F32.TF32 R16, R12, R26, R16 ;  /* 0x0000001a0c10723c */ /* 0x010fde0000081010 */
[----:B------:R-:W-:-:S04]  /*ce80*/  NOP ;  /* 0x0000000000007918 */ /* 0x000fc80000000000 */
[----:B------:R-:W-:Y:S04]  /*ce90*/  STL.64 [R1+0x590], R16 ;  /* 0x0005901001007387 */ /* 0x000fe80000100a00 */
[----:B------:R1:W-:Y:S04]  /*cea0*/  STL.64 [R1+0x598], R18 ;  /* 0x0005981201007387 */ /* 0x0003e80000100a00 */
[----:B-1----:R-:W2:Y:S04]  /*ceb0*/  LDL.LU.64 R18, [R1+0x14d0] ;  /* 0x0014d00001127983 */ /* 0x002ea80000300a00 */
[----:B------:R-:W-:Y:S01]  /*cec0*/  STL.64 [R1+0x1448], R26 ;  /* 0x0014481a01007387 */ /* 0x000fe20000100a00 */
[----:B--2---:R-:W-:Y:S03]  /*ced0*/  HMMA.1688.F32.TF32 R16, R12, R18, R8 ;  /* 0x000000120c10723c */ /* 0x004fe60000081008 */
[----:B------:R-:W2:Y:S04]  /*cee0*/  LDL.LU.64 R10, [R1+0x14c8] ;  /* 0x0014c800010a7983 */ /* 0x000ea80000300a00 */
[----:B------:R-:W2:-:S12]  /*cef0*/  LDL.LU.64 R8, [R1+0x14c0] ;  /* 0x0014c00001087983 */ /* 0x000e980000300a00 */
[----:B------:R-:W-:Y:S04]  /*cf00*/  STL.64 [R1+0x570], R16 ;  /* 0x0005701001007387 */ /* 0x000fe80000100a00 */
[----:B------:R1:W-:Y:S04]  /*cf10*/  STL.64 [R1+0x578], R18 ;  /* 0x0005781201007387 */ /* 0x0003e80000100a00 */
[----:B-1----:R-:W2:Y:S01]  /*cf20*/  LDL.LU.64 R18, [R1+0x14b8] ;  /* 0x0014b80001127983 */ /* 0x002ea20000300a00 */
[----:B------:R-:W-:Y:S02]  /*cf30*/  IMAD.MOV.U32 R26, RZ, RZ, R3 ;  /* 0x000000ffff1a7224 */ /* 0x000fe400078e0003 */
[----:B------:R-:W-:Y:S01]  /*cf40*/  IMAD.MOV.U32 R27, RZ, RZ, R2 ;  /* 0x000000ffff1b7224 */ /* 0x000fe200078e0002 */
[----:B--2---:R-:W-:Y:S01]  /*cf50*/  HMMA.1688.F32.TF32 R8, R12, R18, R8 ;  /* 0x000000120c08723c */ /* 0x004fe20000081008 */
[----:B------:R-:W-:-:S02]  /*cf60*/  IMAD.MOV.U32 R3, RZ, RZ, R18 ;  /* 0x000000ffff037224 */ /* 0x000fc400078e0012 */
[----:B------:R-:W-:-:S15]  /*cf70*/  IMAD.MOV.U32 R2, RZ, RZ, R19 ;  /* 0x000000ffff027224 */ /* 0x000fde00078e0013 */
[----:B------:R-:W-:Y:S01]  /*cf80*/  NOP ;  /* 0x0000000000007918 */ /* 0x000fe20000000000 */
[----:B------:R-:W-:Y:S04]  /*cf90*/  STL.64 [R1+0x560], R8 ;  /* 0x0005600801007387 */ /* 0x000fe80000100a00 */
[----:B------:R1:W-:Y:S04]  /*cfa0*/  STL.64 [R1+0x568], R10 ;  /* 0x0005680a01007387 */ /* 0x0003e80000100a00 */
[----:B-1----:R-:W2:Y:S04]  /*cfb0*/  LDL.LU.64 R10, [R1+0x14b0] ;  /* 0x0014b000010a7983 */ /* 0x002ea80000300a00 */
[----:B------:R-:W4:Y:S04]  /*cfc0*/  LDL.LU.64 R8, [R1+0x14a8] ;  /* 0x0014a80001087983 */ /* 0x000f280000300a00 */
[----:B------:R-:W2:Y:S04]  /*cfd0*/  LDL.LU.64 R18, [R1+0x14a0] ;  /* 0x0014a00001127983 */ /* 0x000ea80000300a00 */
[----:B------:R-:W2:Y:S02]  /*cfe0*/  LDL.LU.64 R16, [R1+0x1498] ;  /* 0x0014980001107983 */ /* 0x000ea40000300a00 */
[----:B--2---:R-:W-:-:S15]  /*cff0*/  HMMA.1688.F32.TF32 R16, R12, R10, R16 ;  /* 0x0000000a0c10723c */ /* 0x004fde0000081010 */
[----:B------:R-:W-:-:S04]  /*d000*/  NOP ;  /* 0x0000000000007918 */ /* 0x000fc80000000000 */
[----:B------:R-:W-:Y:S04]  /*d010*/  STL.64 [R1+0x550], R16 ;  /* 0x0005501001007387 */ /* 0x000fe80000100a00 */
[----:B------:R1:W-:Y:S04]  /*d020*/  STL.64 [R1+0x558], R18 ;  /* 0x0005581201007387 */ /* 0x0003e80000100a00 */
[----:B-1----:R-:W3:Y:S04]  /*d030*/  LDL.LU.64 R18, [R1+0x1490] ;  /* 0x0014900001127983 */ /* 0x002ee80000300a00 */
[----:B------:R-:W3:Y:S04]  /*d040*/  LDL.LU.64 R16, [R1+0x1488] ;  /* 0x0014880001107983 */ /* 0x000ee80000300a00 */
[----:B------:R-:W-:Y:S04]  /*d050*/  STL.64 [R1+0x1418], R10 ;  /* 0x0014180a01007387 */ /* 0x000fe80000100a00 */
[----:B----4-:R-:W-:Y:S01]  /*d060*/  STL [R1+0x1410], R9 ;  /* 0x0014100901007387 */ /* 0x010fe20000100800 */
[----:B---3--:R-:W-:Y:S03]  /*d070*/  HMMA.1688.F32.TF32 R12, R12, R6, R16 ;  /* 0x000000060c0c723c */ /* 0x008fe60000081010 */
[----:B------:R-:W2:Y:S04]  /*d080*/  LDL.LU.64 R18, [R1+0x1480] ;  /* 0x0014800001127983 */ /* 0x000ea80000300a00 */
[----:B------:R-:W2:Y:S04]  /*d090*/  LDL.LU.64 R16, [R1+0x1478] ;  /* 0x0014780001107983 */ /* 0x000ea80000300a00 */
[----:B------:R-:W-:Y:S04]  /*d0a0*/  STL.64 [R1+0x1408], R6 ;  /* 0x0014080601007387 */ /* 0x000fe80000100a00 */
[----:B------:R1:W-:Y:S04]  /*d0b0*/  STL.64 [R1+0x1400], R4 ;  /* 0x0014000401007387 */ /* 0x0003e80000100a00 */
[----:B------:R3:W-:Y:S04]  /*d0c0*/  STL.64 [R1+0x4c0], R12 ;  /* 0x0004c00c01007387 */ /* 0x0007e80000100a00 */
[----:B------:R4:W-:Y:S04]  /*d0d0*/  STL.64 [R1+0x4c8], R14 ;  /* 0x0004c80e01007387 */ /* 0x0009e80000100a00 */
[----:B-1----:R-:W2:Y:S04]  /*d0e0*/  LDL.LU R4, [R1+0x410] ;  /* 0x0004100001047983 */ /* 0x002ea80000300800 */
[----:B------:R-:W2:Y:S04]  /*d0f0*/  LDL.LU R5, [R1+0x414] ;  /* 0x0004140001057983 */ /* 0x000ea80000300800 */
[----:B------:R-:W2:Y:S04]  /*d100*/  LDL.LU R6, [R1+0x418] ;  /* 0x0004180001067983 */ /* 0x000ea80000300800 */
[----:B------:R-:W2:Y:S04]  /*d110*/  LDL.LU R7, [R1+0x41c] ;  /* 0x00041c0001077983 */ /* 0x000ea80000300800 */
[----:B---3--:R-:W3:Y:S04]  /*d120*/  LDL.LU R12, [R1+0x230] ;  /* 0x00023000010c7983 */ /* 0x008ee80000300800 */
[----:B------:R-:W3:Y:S04]  /*d130*/  LDL.LU R13, [R1+0x234] ;  /* 0x00023400010d7983 */ /* 0x000ee80000300800 */
[----:B----4-:R-:W4:Y:S04]  /*d140*/  LDL.LU R14, [R1+0x238] ;  /* 0x00023800010e7983 */ /* 0x010f280000300800 */
[----:B------:R-:W4:Y:S01]  /*d150*/  LDL.LU R15, [R1+0x23c] ;  /* 0x00023c00010f7983 */ /* 0x000f220000300800 */
[----:B--2---:R-:W-:Y:S01]  /*d160*/  HMMA.1688.F32.TF32 R4, R16, R26, R4 ;  /* 0x0000001a1004723c */ /* 0x004fe20000081004 */
[----:B------:R-:W-:-:S02]  /*d170*/  IMAD.MOV.U32 R26, RZ, RZ, R22 ;  /* 0x000000ffff1a7224 */ /* 0x000fc400078e0016 */
[----:B------:R-:W-:Y:S01]  /*d180*/  IMAD.MOV.U32 R27, RZ, RZ, R21 ;  /* 0x000000ffff1b7224 */ /* 0x000fe200078e0015 */
[----:B----4-:R-:W-:Y:S04]  /*d190*/  STL.64 [R1+0x12e8], R14 ;  /* 0x0012e80e01007387 */ /* 0x010fe80000100a00 */
[----:B---3--:R1:W-:Y:S04]  /*d1a0*/  STL.64 [R1+0x12e0], R12 ;  /* 0x0012e00c01007387 */ /* 0x0083e80000100a00 */
[----:B-1----:R-:W2:Y:S07]  /*d1b0*/  LDL.LU R12, [R1+0x280] ;  /* 0x00028000010c7983 */ /* 0x002eae0000300800 */
[----:B------:R1:W-:Y:S04]  /*d1c0*/  STL.64 [R1+0x4b0], R4 ;  /* 0x0004b00401007387 */ /* 0x0003e80000100a00 */
[----:B------:R3:W-:Y:S04]  /*d1d0*/  STL.64 [R1+0x4b8], R6 ;  /* 0x0004b80601007387 */ /* 0x0007e80000100a00 */
[----:B------:R-:W2:Y:S04]  /*d1e0*/  LDL.LU R13, [R1+0x284] ;  /* 0x00028400010d7983 */ /* 0x000ea80000300800 */
[----:B------:R-:W4:Y:S04]  /*d1f0*/  LDL.LU R14, [R1+0x288] ;  /* 0x00028800010e7983 */ /* 0x000f280000300800 */
[----:B------:R-:W4:Y:S04]  /*d200*/  LDL.LU R15, [R1+0x28c] ;  /* 0x00028c00010f7983 */ /* 0x000f280000300800 */
[----:B------:R3:W-:Y:S04]  /*d210*/  STL.64 [R1+0x1460], R26 ;  /* 0x0014601a01007387 */ /* 0x0007e80000100a00 */
[----:B-1----:R-:W2:Y:S04]  /*d220*/  LDL.LU R4, [R1+0x390] ;  /* 0x0003900001047983 */ /* 0x002ea80000300800 */
[----:B------:R-:W2:Y:S04]  /*d230*/  LDL.LU R5, [R1+0x394] ;  /* 0x0003940001057983 */ /* 0x000ea80000300800 */
[----:B---3--:R-:W3:Y:S04]  /*d240*/  LDL.LU R6, [R1+0x398] ;  /* 0x0003980001067983 */ /* 0x008ee80000300800 */
[----:B------:R-:W3:Y:S01]  /*d250*/  LDL.LU R7, [R1+0x39c] ;  /* 0x00039c0001077983 */ /* 0x000ee20000300800 */
[----:B------:R-:W-:-:S02]  /*d260*/  IMAD.MOV.U32 R10, RZ, RZ, R3 ;  /* 0x000000ffff0a7224 */ /* 0x000fc400078e0003 */
[----:B------:R-:W-:Y:S02]  /*d270*/  IMAD.MOV.U32 R11, RZ, RZ, R2 ;  /* 0x000000ffff0b7224 */ /* 0x000fe400078e0002 */
[----:B------:R-:W-:Y:S01]  /*d280*/  IMAD.MOV.U32 R27, RZ, RZ, R8 ;  /* 0x000000ffff1b7224 */ /* 0x000fe200078e0008 */
[----:B---3--:R-:W-:Y:S04]  /*d290*/  STL.64 [R1+0x1428], R6 ;  /* 0x0014280601007387 */ /* 0x008fe80000100a00 */
[----:B--2---:R-:W-:Y:S04]  /*d2a0*/  STL.64 [R1+0x1420], R4 ;  /* 0x0014200401007387 */ /* 0x004fe80000100a00 */
[----:B------:R1:W-:Y:S04]  /*d2b0*/  STL.64 [R1+0x1430], R10 ;  /* 0x0014300a01007387 */ /* 0x0003e80000100a00 */
[----:B------:R-:W2:Y:S04]  /*d2c0*/  LDL.LU R8, [R1+0x3b0] ;  /* 0x0003b00001087983 */ /* 0x000ea80000300800 */
[----:B------:R-:W2:Y:S04]  /*d2d0*/  LDL.LU R9, [R1+0x3b4] ;  /* 0x0003b40001097983 */ /* 0x000ea80000300800 */
[----:B-1----:R-:W3:Y:S04]  /*d2e0*/  LDL.LU R10, [R1+0x3b8] ;  /* 0x0003b800010a7983 */ /* 0x002ee80000300800 */
[----:B------:R-:W3:Y:S04]  /*d2f0*/  LDL.LU R11, [R1+0x3bc] ;  /* 0x0003bc00010b7983 */ /* 0x000ee80000300800 */
[----:B---3--:R-:W-:Y:S04]  /*d300*/  STL.64 [R1+0x1440], R10 ;  /* 0x0014400a01007387 */ /* 0x008fe80000100a00 */
[----:B--2---:R1:W-:Y:S04]  /*d310*/  STL.64 [R1+0x1438], R8 ;  /* 0x0014380801007387 */ /* 0x0043e80000100a00 */
[----:B-1----:R-:W2:Y:S04]  /*d320*/  LDL.LU R8, [R1+0x3c0] ;  /* 0x0003c00001087983 */ /* 0x002ea80000300800 */
[----:B------:R-:W2:Y:S04]  /*d330*/  LDL.LU R9, [R1+0x3c4] ;  /* 0x0003c40001097983 */ /* 0x000ea80000300800 */
[----:B------:R-:W3:Y:S04]  /*d340*/  LDL.LU R10, [R1+0x3c8] ;  /* 0x0003c800010a7983 */ /* 0x000ee80000300800 */
[----:B------:R-:W3:Y:S04]  /*d350*/  LDL.LU R11, [R1+0x3cc] ;  /* 0x0003cc00010b7983 */ /* 0x000ee80000300800 */
[----:B---3--:R-:W-:Y:S04]  /*d360*/  STL.64 [R1+0x1458], R10 ;  /* 0x0014580a01007387 */ /* 0x008fe80000100a00 */
[----:B--2---:R1:W-:Y:S04]  /*d370*/  STL.64 [R1+0x1450], R8 ;  /* 0x0014500801007387 */ /* 0x0043e80000100a00 */
[----:B-1----:R-:W2:Y:S04]  /*d380*/  LDL.LU R8, [R1+0x3d0] ;  /* 0x0003d00001087983 */ /* 0x002ea80000300800 */
[----:B------:R-:W2:Y:S04]  /*d390*/  LDL.LU R9, [R1+0x3d4] ;  /* 0x0003d40001097983 */ /* 0x000ea80000300800 */
[----:B------:R-:W3:Y:S04]  /*d3a0*/  LDL.LU R10, [R1+0x3d8] ;  /* 0x0003d800010a7983 */ /* 0x000ee80000300800 */
[----:B------:R-:W3:Y:S01]  /*d3b0*/  LDL.LU R11, [R1+0x3dc] ;  /* 0x0003dc00010b7983 */ /* 0x000ee20000300800 */
[----:B------:R-:W-:-:S03]  /*d3c0*/  IMAD.MOV.U32 R26, RZ, RZ, R20 ;  /* 0x000000ffff1a7224 */ /* 0x000fc600078e0014 */
[----:B---3--:R-:W-:Y:S04]  /*d3d0*/  STL.64 [R1+0x1470], R10 ;  /* 0x0014700a01007387 */ /* 0x008fe80000100a00 */
[----:B--2---:R1:W-:Y:S04]  /*d3e0*/  STL.64 [R1+0x1468], R8 ;  /* 0x0014680801007387 */ /* 0x0043e80000100a00 */
[----:B-1----:R-:W2:Y:S04]  /*d3f0*/  LDL.LU R8, [R1+0x3e0] ;  /* 0x0003e00001087983 */ /* 0x002ea80000300800 */
[----:B------:R-:W2:Y:S04]  /*d400*/  LDL.LU R9, [R1+0x3e4] ;  /* 0x0003e40001097983 */ /* 0x000ea80000300800 */
[----:B------:R-:W2:Y:S04]  /*d410*/  LDL.LU R10, [R1+0x3e8] ;  /* 0x0003e800010a7983 */ /* 0x000ea80000300800 */
[----:B------:R-:W2:Y:S04]  /*d420*/  LDL.LU R11, [R1+0x3ec] ;  /* 0x0003ec00010b7983 */ /* 0x000ea80000300800 */
[----:B------:R-:W3:Y:S04]  /*d430*/  LDL.LU R4, [R1+0x3a0] ;  /* 0x0003a00001047983 */ /* 0x000ee80000300800 */
[----:B------:R-:W3:Y:S04]  /*d440*/  LDL.LU R5, [R1+0x3a4] ;  /* 0x0003a40001057983 */ /* 0x000ee80000300800 */
[----:B------:R-:W3:Y:S04]  /*d450*/  LDL.LU R6, [R1+0x3a8] ;  /* 0x0003a80001067983 */ /* 0x000ee80000300800 */
[----:B------:R-:W3:Y:S04]  /*d460*/  LDL.LU R7, [R1+0x3ac] ;  /* 0x0003ac0001077983 */ /* 0x000ee80000300800 */
[----:B------:R-:W3:Y:S04]  /*d470*/  LDL.LU R20, [R1+0x380] ;  /* 0x0003800001147983 */ /* 0x000ee80000300800 */
[----:B------:R-:W3:Y:S04]  /*d480*/  LDL.LU R21, [R1+0x384] ;  /* 0x0003840001157983 */ /* 0x000ee80000300800 */
[----:B------:R-:W3:Y:S04]  /*d490*/  LDL.LU R22, [R1+0x388] ;  /* 0x0003880001167983 */ /* 0x000ee80000300800 */
[----:B------:R-:W3:Y:S04]  /*d4a0*/  LDL.LU R23, [R1+0x38c] ;  /* 0x00038c0001177983 */ /* 0x000ee80000300800 */
[----:B----4-:R1:W-:Y:S04]  /*d4b0*/  STL.64 [R1+0x12f8], R14 ;  /* 0x0012f80e01007387 */ /* 0x0103e80000100a00 */
[----:B------:R-:W-:Y:S04]  /*d4c0*/  STL.64 [R1+0x12f0], R12 ;  /* 0x0012f00c01007387 */ /* 0x000fe80000100a00 */
[----:B-1----:R-:W4:Y:S01]  /*d4d0*/  LDL.64 R14, [R1+0x18] ;  /* 0x00001800010e7983 */ /* 0x002f220000100a00 */
[----:B--2---:R-:W-:Y:S03]  /*d4e0*/  HMMA.1688.F32.TF32 R24, R16, R26, R8 ;  /* 0x0000001a1018723c */ /* 0x004fe60000081008 */
[----:B------:R-:W2:Y:S04]  /*d4f0*/  LDL.LU.64 R10, [R1+0x1470] ;  /* 0x00147000010a7983 */ /* 0x000ea80000300a00 */
[----:B------:R-:W2:-:S12]  /*d500*/  LDL.LU.64 R8, [R1+0x1468] ;  /* 0x0014680001087983 */ /* 0x000e980000300a00 */
[----:B------:R-:W-:Y:S04]  /*d510*/  STL.64 [R1+0x4a0], R24 ;  /* 0x0004a01801007387 */ /* 0x000fe80000100a00 */
[----:B------:R1:W-:Y:S04]  /*d520*/  STL.64 [R1+0x4a8], R26 ;  /* 0x0004a81a01007387 */ /* 0x0003e80000100a00 */
[----:B-1----:R-:W2:Y:S02]  /*d530*/  LDL.LU.64 R26, [R1+0x1460] ;  /* 0x00146000011a7983 */ /* 0x002ea40000300a00 */
[----:B--2---:R-:W-:Y:S02]  /*d540*/  HMMA.1688.F32.TF32 R24, R16, R26, R8 ;  /* 0x0000001a1018723c */ /* 0x004fe40000081008 */
[----:B------:R-:W2:Y:S04]  /*d550*/  LDL.LU.64 R10, [R1+0x1458] ;  /* 0x00145800010a7983 */ /* 0x000ea80000300a00 */
[----:B------:R-:W2:-:S13]  /*d560*/  LDL.LU.64 R8, [R1+0x1450] ;  /* 0x0014500001087983 */ /* 0x000e9a0000300a00 */
[----:B------:R-:W-:Y:S04]  /*d570*/  STL.64 [R1+0x490], R24 ;  /* 0x0004901801007387 */ /* 0x000fe80000100a00 */
[----:B------:R1:W-:Y:S04]  /*d580*/  STL.64 [R1+0x498], R26 ;  /* 0x0004981a01007387 */ /* 0x0003e80000100a00 */
[----:B-1----:R-:W2:Y:S02]  /*d590*/  LDL.LU.64 R26, [R1+0x1448] ;  /* 0x00144800011a7983 */ /* 0x002ea40000300a00 */
[----:B--2---:R-:W-:Y:S02]  /*d5a0*/  HMMA.1688.F32.TF32 R24, R16, R26, R8 ;  /* 0x0000001a1018723c */ /* 0x004fe40000081008 */
[----:B------:R-:W4:Y:S04]  /*d5b0*/  LDL.LU.64 R10, [R1+0x1440] ;  /* 0x00144000010a7983 */ /* 0x000f280000300a00 */
[----:B------:R-:W4:-:S13]  /*d5c0*/  LDL.LU.64 R8, [R1+0x1438] ;  /* 0x0014380001087983 */ /* 0x000f1a0000300a00 */
[----:B------:R1:W-:Y:S04]  /*d5d0*/  STL.64 [R1+0x480], R24 ;  /* 0x0004801801007387 */ /* 0x0003e80000100a00 */
[----:B------:R2:W-:Y:S04]  /*d5e0*/  STL.64 [R1+0x488], R26 ;  /* 0x0004881a01007387 */ /* 0x0005e80000100a00 */
[----:B-1----:R-:W3:Y:S04]  /*d5f0*/  LDL.LU R24, [R1+0x340] ;  /* 0x0003400001187983 */ /* 0x002ee80000300800 */
[----:B------:R-:W3:Y:S04]  /*d600*/  LDL.LU R25, [R1+0x344] ;  /* 0x0003440001197983 */ /* 0x000ee80000300800 */
[----:B--2---:R-:W2:Y:S04]  /*d610*/  LDL.LU R26, [R1+0x348] ;  /* 0x00034800011a7983 */ /* 0x004ea80000300800 */
[----:B------:R-:W2:Y:S04]  /*d620*/  LDL.LU R27, [R1+0x34c] ;  /* 0x00034c00011b7983 */ /* 0x000ea80000300800 */
[----:B--2---:R-:W-:Y:S04]  /*d630*/  STL.64 [R1+0x13c8], R26 ;  /* 0x0013c81a01007387 */ /* 0x004fe80000100a00 */
[----:B---3--:R1:W-:Y:S04]  /*d640*/  STL.64 [R1+0x13c0], R24 ;  /* 0x0013c01801007387 */ /* 0x0083e80000100a00 */
[----:B-1----:R-:W2:Y:S04]  /*d650*/  LDL.LU R24, [R1+0x350] ;  /* 0x0003500001187983 */ /* 0x002ea80000300800 */
[----:B------:R-:W2:Y:S04]  /*d660*/  LDL.LU R25, [R1+0x354] ;  /* 0x0003540001197983 */ /* 0x000ea80000300800 */
[----:B------:R-:W3:Y:S04]  /*d670*/  LDL.LU R26, [R1+0x358] ;  /* 0x00035800011a7983 */ /* 0x000ee80000300800 */
[----:B------:R-:W3:Y:S01]  /*d680*/  LDL.LU R27, [R1+0x35c] ;  /* 0x00035c00011b7983 */ /* 0x000ee20000300800 */
[C---:B----4-:R-:W-:Y:S03]  /*d690*/  HMMA.1688.F32.TF32 R8, R16.reuse, R14, R8 ;  /* 0x0000000e1008723c */ /* 0x050fe60000081008 */
[----:B---3--:R1:W-:Y:S04]  /*d6a0*/  STL.64 [R1+0x13d8], R26 ;  /* 0x0013d81a01007387 */ /* 0x0083e80000100a00 */
[----:B--2---:R-:W-:Y:S04]  /*d6b0*/  STL.64 [R1+0x13d0], R24 ;  /* 0x0013d01801007387 */ /* 0x004fe80000100a00 */
[----:B-1----:R-:W2:Y:S04]  /*d6c0*/  LDL.64 R26, [R1+0x48] ;  /* 0x00004800011a7983 */ /* 0x002ea80000100a00 */
[----:B--2---:R1:W-:Y:S04]  /*d6d0*/  STL.64 [R1+0x13e0], R26 ;  /* 0x0013e01a01007387 */ /* 0x0043e80000100a00 */
[----:B-1----:R-:W2:Y:S04]  /*d6e0*/  LDL.64 R26, [R1+0x58] ;  /* 0x00005800011a7983 */ /* 0x002ea80000100a00 */
[----:B------:R-:W-:Y:S04]  /*d6f0*/  STL.64 [R1+0x470], R8 ;  /* 0x0004700801007387 */ /* 0x000fe80000100a00 */
[----:B------:R1:W-:Y:S04]  /*d700*/  STL.64 [R1+0x478], R10 ;  /* 0x0004780a01007387 */ /* 0x0003e80000100a00 */
[----:B-1----:R-:W3:Y:S04]  /*d710*/  LDL.LU.64 R10, [R1+0x1430] ;  /* 0x00143000010a7983 */ /* 0x002ee80000300a00 */
[----:B------:R1:W-:Y:S04]  /*d720*/  STL.64 [R1+0x13e8], R14 ;  /* 0x0013e80e01007387 */ /* 0x0003e80000100a00 */
[----:B------:R-:W2:Y:S04]  /*d730*/  LDL.LU R12, [R1+0x370] ;  /* 0x00037000010c7983 */ /* 0x000ea80000300800 */
[----:B------:R-:W2:Y:S04]  /*d740*/  LDL.LU R13, [R1+0x374] ;  /* 0x00037400010d7983 */ /* 0x000ea80000300800 */
[----:B-1----:R-:W2:Y:S04]  /*d750*/  LDL.LU R14, [R1+0x378] ;  /* 0x00037800010e7983 */ /* 0x002ea80000300800 */
[----:B------:R-:W2:Y:S01]  /*d760*/  LDL.LU R15, [R1+0x37c] ;  /* 0x00037c00010f7983 */ /* 0x000ea20000300800 */
[----:B---3--:R-:W-:Y:S03]  /*d770*/  HMMA.1688.F32.TF32 R8, R16, R10, R4 ;  /* 0x0000000a1008723c */ /* 0x008fe60000081004 */
[----:B------:R-:W3:Y:S04]  /*d780*/  LDL.LU.64 R6, [R1+0x1428] ;  /* 0x0014280001067983 */ /* 0x000ee80000300a00 */
[----:B------:R-:W3:-:S12]  /*d790*/  LDL.LU.64 R4, [R1+0x1420] ;  /* 0x0014200001047983 */ /* 0x000ed80000300a00 */
[----:B------:R-:W-:Y:S04]  /*d7a0*/  STL.64 [R1+0x460], R8 ;  /* 0x0004600801007387 */ /* 0x000fe80000100a00 */
[----:B------:R1:W-:Y:S04]  /*d7b0*/  STL.64 [R1+0x468], R10 ;  /* 0x0004680a01007387 */ /* 0x0003e80000100a00 */
[----:B-1----:R-:W3:Y:S04]  /*d7c0*/  LDL.LU.64 R10, [R1+0x1418] ;  /* 0x00141800010a7983 */ /* 0x002ee80000300a00 */
[----:B------:R-:W4:Y:S01]  /*d7d0*/  LDL.LU R9, [R1+0x1410] ;  /* 0x0014100001097983 */ /* 0x000f220000300800 */
[----:B---3--:R-:W-:-:S15]  /*d7e0*/  HMMA.1688.F32.TF32 R4, R16, R10, R4 ;  /* 0x0000000a1004723c */ /* 0x008fde0000081004 */
[----:B------:R-:W-:-:S04]  /*d7f0*/  NOP ;  /* 0x0000000000007918 */ /* 0x000fc80000000000 */
[----:B------:R-:W-:Y:S04]  /*d800*/  STL.64 [R1+0x450], R4 ;  /* 0x0004500401007387 */ /* 0x000fe80000100a00 */
[----:B------:R1:W-:Y:S04]  /*d810*/  STL.64 [R1+0x458], R6 ;  /* 0x0004580601007387 */ /* 0x0003e80000100a00 */
[----:B-1----:R-:W3:Y:S04]  /*d820*/  LDL.LU.64 R6, [R1+0x1408] ;  /* 0x0014080001067983 */ /* 0x002ee80000300a00 */
[----:B------:R-:W2:Y:S04]  /*d830*/  LDL.LU.64 R4, [R1+0x1400] ;  /* 0x0014000001047983 */ /* 0x000ea80000300a00 */
[----:B------:R1:W-:Y:S04]  /*d840*/  STL.64 [R1+0x1398], R10 ;  /* 0x0013980a01007387 */ /* 0x0003e80000100a00 */
[----:B----4-:R-:W-:Y:S04]  /*d850*/  STL [R1+0x1390], R9 ;  /* 0x0013900901007387 */ /* 0x010fe80000100800 */
[----:B-1----:R-:W4:Y:S01]  /*d860*/  LDL.64 R10, [R1+0x38] ;  /* 0x00003800010a7983 */ /* 0x002f220000100a00 */
[----:B---3--:R-:W-:Y:S03]  /*d870*/  HMMA.1688.F32.TF32 R16, R16, R6, R20 ;  /* 0x000000061010723c */ /* 0x008fe60000081014 */
[----:B------:R-:W3:Y:S04]  /*d880*/  LDL.LU.64 R22, [R1+0x13f8] ;  /* 0x0013f80001167983 */ /* 0x000ee80000300a00 */
[----:B------:R-:W3:Y:S04]  /*d890*/  LDL.LU.64 R20, [R1+0x13f0] ;  /* 0x0013f00001147983 */ /* 0x000ee80000300a00 */
[----:B------:R-:W-:Y:S04]  /*d8a0*/  STL.64 [R1+0x1388], R6 ;  /* 0x0013880601007387 */ /* 0x000fe80000100a00 */
[----:B--2---:R1:W-:Y:S04]  /*d8b0*/  STL.64 [R1+0x1380], R4 ;  /* 0x0013800401007387 */ /* 0x0043e80000100a00 */
[----:B------:R2:W-:Y:S04]  /*d8c0*/  STL.64 [R1+0x420], R16 ;  /* 0x0004201001007387 */ /* 0x0005e80000100a00 */
[----:B------:R2:W-:Y:S04]  /*d8d0*/  STL.64 [R1+0x428], R18 ;  /* 0x0004281201007387 */ /* 0x0005e80000100a00 */
[----:B-1----:R-:W3:Y:S04]  /*d8e0*/  LDL.LU R4, [R1+0x360] ;  /* 0x0003600001047983 */ /* 0x002ee80000300800 */
[----:B------:R-:W3:Y:S04]  /*d8f0*/  LDL.LU R5, [R1+0x364] ;  /* 0x0003640001057983 */ /* 0x000ee80000300800 */
[----:B------:R-:W3:Y:S04]  /*d900*/  LDL.LU R6, [R1+0x368] ;  /* 0x0003680001067983 */ /* 0x000ee80000300800 */
[----:B------:R-:W3:Y:S04]  /*d910*/  LDL.LU R7, [R1+0x36c] ;  /* 0x00036c0001077983 */ /* 0x000ee80000300800 */
[----:B--2---:R-:W2:Y:S04]  /*d920*/  LDL.LU R16, [R1+0x260] ;  /* 0x0002600001107983 */ /* 0x004ea80000300800 */
[----:B------:R-:W2:Y:S04]  /*d930*/  LDL.LU R17, [R1+0x264] ;  /* 0x0002640001117983 */ /* 0x000ea80000300800 */
[----:B------:R-:W2:Y:S04]  /*d940*/  LDL.LU R18, [R1+0x268] ;  /* 0x0002680001127983 */ /* 0x000ea80000300800 */
[----:B------:R-:W2:Y:S04]  /*d950*/  LDL.LU R19, [R1+0x26c] ;  /* 0x00026c0001137983 */ /* 0x000ea80000300800 */
[----:B--2---:R-:W-:Y:S04]  /*d960*/  STL.64 [R1+0x1308], R18 ;  /* 0x0013081201007387 */ /* 0x004fe80000100a00 */
[----:B------:R1:W-:Y:S04]  /*d970*/  STL.64 [R1+0x1300], R16 ;  /* 0x0013001001007387 */ /* 0x0003e80000100a00 */
[----:B-1----:R-:W2:Y:S04]  /*d980*/  LDL.LU R16, [R1+0x2a0] ;  /* 0x0002a00001107983 */ /* 0x002ea80000300800 */
[----:B------:R-:W2:Y:S04]  /*d990*/  LDL.LU R17, [R1+0x2a4] ;  /* 0x0002a40001117983 */ /* 0x000ea80000300800 */
[----:B------:R-:W2:Y:S04]  /*d9a0*/  LDL.LU R18, [R1+0x2a8] ;  /* 0x0002a80001127983 */ /* 0x000ea80000300800 */
[----:B------:R-:W2:Y:S01]  /*d9b0*/  LDL.LU R19, [R1+0x2ac] ;  /* 0x0002ac0001137983 */ /* 0x000ea20000300800 */
[----:B---3--:R-:W-:Y:S01]  /*d9c0*/  HMMA.1688.F32.TF32 R12, R20, R26, R12 ;  /* 0x0000001a140c723c */ /* 0x008fe2000008100c */
[----:B------:R-:W-:-:S02]  /*d9d0*/  IMAD.MOV.U32 R3, RZ, RZ, R26 ;  /* 0x000000ffff037224 */ /* 0x000fc400078e001a */
[----:B------:R-:W-:Y:S01]  /*d9e0*/  IMAD.MOV.U32 R2, RZ, RZ, R27 ;  /* 0x000000ffff027224 */ /* 0x000fe200078e001b */
[----:B--2---:R1:W-:Y:S04]  /*d9f0*/  STL.64 [R1+0x1318], R18 ;  /* 0x0013181201007387 */ /* 0x0043e80000100a00 */
[----:B------:R-:W-:Y:S04]  /*da00*/  STL.64 [R1+0x1310], R16 ;  /* 0x0013101001007387 */ /* 0x000fe80000100a00 */
[----:B-1----:R-:W2:Y:S07]  /*da10*/  LDL.64 R18, [R1+0x28] ;  /* 0x0000280001127983 */ /* 0x002eae0000100a00 */
[----:B------:R-:W-:Y:S04]  /*da20*/  STL.64 [R1+0x540], R12 ;  /* 0x0005400c01007387 */ /* 0x000fe80000100a00 */
[----:B------:R1:W-:Y:S04]  /*da30*/  STL.64 [R1+0x548], R14 ;  /* 0x0005480e01007387 */ /* 0x0003e80000100a00 */
[----:B-1----:R-:W3:Y:S04]  /*da40*/  LDL.LU.64 R14, [R1+0x13e8] ;  /* 0x0013e800010e7983 */ /* 0x002ee80000300a00 */
[----:B------:R-:W2:Y:S02]  /*da50*/  LDL.LU.64 R26, [R1+0x13e0] ;  /* 0x0013e000011a7983 */ /* 0x000ea40000300a00 */
[----:B--2---:R-:W-:-:S15]  /*da60*/  HMMA.1688.F32.TF32 R4, R20, R26, R4 ;  /* 0x0000001a1404723c */ /* 0x004fde0000081004 */
[----:B------:R-:W-:-:S04]  /*da70*/  NOP ;  /* 0x0000000000007918 */ /* 0x000fc80000000000 */
[----:B------:R1:W-:Y:S04]  /*da80*/  STL.64 [R1+0x530], R4 ;  /* 0x0005300401007387 */ /* 0x0003e80000100a00 */
[----:B------:R-:W-:Y:S01]  /*da90*/  STL.64 [R1+0x538], R6 ;  /* 0x0005380601007387 */ /* 0x000fe20000100a00 */
[----:B-1----:R-:W-:Y:S02]  /*daa0*/  IMAD.MOV.U32 R5, RZ, RZ, R26 ;  /* 0x000000ffff057224 */ /* 0x002fe400078e001a */
[----:B------:R-:W-:Y:S02]  /*dab0*/  IMAD.MOV.U32 R4, RZ, RZ, R27 ;  /* 0x000000ffff047224 */ /* 0x000fe400078e001b */
[----:B------:R-:W4:Y:S04]  /*dac0*/  LDL.LU.64 R26, [R1+0x13d8] ;  /* 0x0013d800011a7983 */ /* 0x000f280000300a00 */
[----:B------:R-:W4:Y:S02]  /*dad0*/  LDL.LU.64 R24, [R1+0x13d0] ;  /* 0x0013d00001187983 */ /* 0x000f240000300a00 */
[----:B----4-:R-:W-:-:S15]  /*dae0*/  HMMA.1688.F32.TF32 R24, R20, R10, R24 ;  /* 0x0000000a1418723c */ /* 0x010fde0000081018 */
[----:B------:R-:W-:-:S04]  /*daf0*/  NOP ;  /* 0x0000000000007918 */ /* 0x000fc80000000000 */
[----:B------:R-:W-:Y:S04]  /*db00*/  STL.64 [R1+0x520], R24 ;  /* 0x0005201801007387 */ /* 0x000fe80000100a00 */
[----:B------:R1:W-:Y:S04]  /*db10*/  STL.64 [R1+0x528], R26 ;  /* 0x0005281a01007387 */ /* 0x0003e80000100a00 */
[----:B-1----:R-:W2:Y:S04]  /*db20*/  LDL.LU.64 R26, [R1+0x13c8] ;  /* 0x0013c800011a7983 */ /* 0x002ea80000300a00 */
[----:B------:R-:W2:Y:S01]  /*db30*/  LDL.LU.64 R24, [R1+0x13c0] ;  /* 0x0013c00001187983 */ /* 0x000ea20000300a00 */
[----:B------:R-:W-:-:S02]  /*db40*/  IMAD.MOV.U32 R7, RZ, RZ, R10 ;  /* 0x000000ffff077224 */ /* 0x000fc400078e000a */
[----:B------:R-:W-:Y:S01]  /*db50*/  IMAD.MOV.U32 R6, RZ, RZ, R11 ;  /* 0x000000ffff067224 */ /* 0x000fe200078e000b */
[----:B------:R1:W-:Y:S01]  /*db60*/  STL.64 [R1+0x1328], R18 ;  /* 0x0013281201007387 */ /* 0x0003e20000100a00 */
[----:B--2---:R-:W-:Y:S01]  /*db70*/  HMMA.1688.F32.TF32 R8, R20, R18, R24 ;  /* 0x000000121408723c */ /* 0x004fe20000081018 */
[----:B-1----:R-:W-:Y:S02]  /*db80*/  IMAD.MOV.U32 R18, RZ, RZ, R7 ;  /* 0x000000ffff127224 */ /* 0x002fe400078e0007 */
[----:B------:R-:W-:-:S15]  /*db90*/  IMAD.MOV.U32 R19, RZ, RZ, R6 ;  /* 0x000000ffff137224 */ /* 0x000fde00078e0006 */
[----:B------:R-:W-:Y:S01]  /*dba0*/  NOP ;  /* 0x0000000000007918 */ /* 0x000fe20000000000 */
[----:B------:R-:W-:Y:S04]  /*dbb0*/  STL.64 [R1+0x510], R8 ;  /* 0x0005100801007387 */ /* 0x000fe80000100a00 */
[----:B------:R-:W-:Y:S04]  /*dbc0*/  STL.64 [R1+0x518], R10 ;  /* 0x0005180a01007387 */ /* 0x000fe80000100a00 */
[----:B------:R-:W-:Y:S04]  /*dbd0*/  STL.64 [R1+0x1340], R18 ;  /* 0x0013401201007387 */ /* 0x000fe80000100a00 */
[----:B------:R-:W2:Y:S04]  /*dbe0*/  LDL.LU R24, [R1+0x2f0] ;  /* 0x0002f00001187983 */ /* 0x000ea80000300800 */
[----:B------:R-:W2:Y:S04]  /*dbf0*/  LDL.LU R25, [R1+0x2f4] ;  /* 0x0002f40001197983 */ /* 0x000ea80000300800 */
[----:B------:R-:W4:Y:S04]  /*dc00*/  LDL.LU R26, [R1+0x2f8] ;  /* 0x0002f800011a7983 */ /* 0x000f280000300800 */
[----:B------:R-:W4:Y:S04]  /*dc10*/  LDL.LU R27, [R1+0x2fc] ;  /* 0x0002fc00011b7983 */ /* 0x000f280000300800 */
[----:B----4-:R-:W-:Y:S04]  /*dc20*/  STL.64 [R1+0x13a8], R26 ;  /* 0x0013a81a01007387 */ /* 0x010fe80000100a00 */
[----:B--2---:R1:W-:Y:S04]  /*dc30*/  STL.64 [R1+0x13a0], R24 ;  /* 0x0013a01801007387 */ /* 0x0043e80000100a00 */
[----:B-1----:R-:W2:Y:S04]  /*dc40*/  LDL.LU R24, [R1+0x310] ;  /* 0x0003100001187983 */ /* 0x002ea80000300800 */
[----:B------:R-:W2:Y:S04]  /*dc50*/  LDL.LU R25, [R1+0x314] ;  /* 0x0003140001197983 */ /* 0x000ea80000300800 */
[----:B------:R-:W4:Y:S04]  /*dc60*/  LDL.LU R26, [R1+0x318] ;  /* 0x00031800011a7983 */ /* 0x000f280000300800 */
[----:B------:R-:W4:Y:S04]  /*dc70*/  LDL.LU R27, [R1+0x31c] ;  /* 0x00031c00011b7983 */ /* 0x000f280000300800 */
[----:B----4-:R-:W-:Y:S04]  /*dc80*/  STL.64 [R1+0x13b8], R26 ;  /* 0x0013b81a01007387 */ /* 0x010fe80000100a00 */
[----:B--2---:R1:W-:Y:S04]  /*dc90*/  STL.64 [R1+0x13b0], R24 ;  /* 0x0013b01801007387 */ /* 0x0043e80000100a00 */
[----:B-1----:R-:W3:Y:S04]  /*dca0*/  LDL.LU R24, [R1+0x320] ;  /* 0x0003200001187983 */ /* 0x002ee80000300800 */
[----:B------:R-:W3:Y:S04]  /*dcb0*/  LDL.LU R25, [R1+0x324] ;  /* 0x0003240001197983 */ /* 0x000ee80000300800 */
[----:B------:R-:W3:Y:S04]  /*dcc0*/  LDL.LU R26, [R1+0x328] ;  /* 0x00032800011a7983 */ /* 0x000ee80000300800 */
[----:B------:R-:W3:Y:S01]  /*dcd0*/  LDL.LU R27, [R1+0x32c] ;  /* 0x00032c00011b7983 */ /* 0x000ee20000300800 */
[----:B------:R-:W-:-:S02]  /*dce0*/  IMAD.MOV.U32 R18, RZ, RZ, R5 ;  /* 0x000000ffff127224 */ /* 0x000fc400078e0005 */
[----:B------:R-:W-:Y:S01]  /*dcf0*/  IMAD.MOV.U32 R19, RZ, RZ, R4 ;  /* 0x000000ffff137224 */ /* 0x000fe200078e0004 */
[----:B------:R-:W2:Y:S04]  /*dd00*/  LDL.64 R10, [R1+0x8] ;  /* 0x00000800010a7983 */ /* 0x000ea80000100a00 */
[----:B------:R-:W4:Y:S04]  /*dd10*/  LDL.LU R4, [R1+0x300] ;  /* 0x0003000001047983 */ /* 0x000f280000300800 */
[----:B------:R-:W4:Y:S04]  /*dd20*/  LDL.LU R5, [R1+0x304] ;  /* 0x0003040001057983 */ /* 0x000f280000300800 */
[----:B------:R-:W4:Y:S04]  /*dd30*/  LDL.LU R6, [R1+0x308] ;  /* 0x0003080001067983 */ /* 0x000f280000300800 */
[----:B------:R-:W4:Y:S04]  /*dd40*/  LDL.LU R7, [R1+0x30c] ;  /* 0x00030c0001077983 */ /* 0x000f280000300800 */
[----:B------:R-:W-:Y:S01]  /*dd50*/  STL.64 [R1+0x1358], R18 ;  /* 0x0013581201007387 */ /* 0x000fe20000100a00 */
[----:B---3--:R-:W-:-:S15]  /*dd60*/  HMMA.1688.F32.TF32 R24, R20, R14, R24 ;  /* 0x0000000e1418723c */ /* 0x008fde0000081018 */
[----:B------:R-:W-:-:S04]  /*dd70*/  NOP ;  /* 0x0000000000007918 */ /* 0x000fc80000000000 */
[----:B------:R-:W-:Y:S04]  /*dd80*/  STL.64 [R1+0x500], R24 ;  /* 0x0005001801007387 */ /* 0x000fe80000100a00 */
[----:B------:R1:W-:Y:S04]  /*dd90*/  STL.64 [R1+0x508], R26 ;  /* 0x0005081a01007387 */ /* 0x0003e80000100a00 */
[----:B-1----:R-:W2:Y:S04]  /*dda0*/  LDL.LU.64 R26, [R1+0x13b8] ;  /* 0x0013b800011a7983 */ /* 0x002ea80000300a00 */
[----:B------:R-:W2:Y:S04]  /*ddb0*/  LDL.LU.64 R24, [R1+0x13b0] ;  /* 0x0013b00001187983 */ /* 0x000ea80000300a00 */
[----:B------:R1:W-:Y:S04]  /*ddc0*/  STL.64 [R1+0x1320], R14 ;  /* 0x0013200e01007387 */ /* 0x0003e80000100a00 */
[----:B------:R-:W3:Y:S04]  /*ddd0*/  LDL.LU R12, [R1+0x2b0] ;  /* 0x0002b000010c7983 */ /* 0x000ee80000300800 */
[----:B------:R-:W3:Y:S04]  /*dde0*/  LDL.LU R13, [R1+0x2b4] ;  /* 0x0002b400010d7983 */ /* 0x000ee80000300800 */
[----:B-1----:R-:W2:Y:S04]  /*ddf0*/  LDL.LU R14, [R1+0x2b8] ;  /* 0x0002b800010e7983 */ /* 0x002ea80000300800 */
[----:B------:R-:W2:Y:S04]  /*de00*/  LDL.LU R15, [R1+0x2bc] ;  /* 0x0002bc00010f7983 */ /* 0x000ea80000300800 */
[----:B--2---:R-:W-:Y:S04]  /*de10*/  STL.64 [R1+0x1338], R14 ;  /* 0x0013380e01007387 */ /* 0x004fe80000100a00 */
[----:B---3--:R1:W-:Y:S04]  /*de20*/  STL.64 [R1+0x1330], R12 ;  /* 0x0013300c01007387 */ /* 0x0083e80000100a00 */
[----:B-1----:R-:W2:Y:S04]  /*de30*/  LDL.LU R12, [R1+0x2c0] ;  /* 0x0002c000010c7983 */ /* 0x002ea80000300800 */
[----:B------:R-:W2:Y:S04]  /*de40*/  LDL.LU R13, [R1+0x2c4] ;  /* 0x0002c400010d7983 */ /* 0x000ea80000300800 */
[----:B------:R-:W3:Y:S04]  /*de50*/  LDL.LU R14, [R1+0x2c8] ;  /* 0x0002c800010e7983 */ /* 0x000ee80000300800 */
[----:B------:R-:W3:Y:S01]  /*de60*/  LDL.LU R15, [R1+0x2cc] ;  /* 0x0002cc00010f7983 */ /* 0x000ee20000300800 */
[----:B------:R-:W-:Y:S03]  /*de70*/  HMMA.1688.F32.TF32 R24, R20, R10, R24 ;  /* 0x0000000a1418723c */ /* 0x000fe60000081018 */
[----:B---3--:R-:W-:Y:S04]  /*de80*/  STL.64 [R1+0x1350], R14 ;  /* 0x0013500e01007387 */ /* 0x008fe80000100a00 */
[----:B--2---:R1:W-:Y:S04]  /*de90*/  STL.64 [R1+0x1348], R12 ;  /* 0x0013480c01007387 */ /* 0x0043e80000100a00 */
[----:B-1----:R-:W2:Y:S04]  /*dea0*/  LDL.LU R12, [R1+0x2d0] ;  /* 0x0002d000010c7983 */ /* 0x002ea80000300800 */
[----:B------:R-:W2:Y:S04]  /*deb0*/  LDL.LU R13, [R1+0x2d4] ;  /* 0x0002d400010d7983 */ /* 0x000ea80000300800 */
[----:B------:R-:W3:Y:S04]  /*dec0*/  LDL.LU R14, [R1+0x2d8] ;  /* 0x0002d800010e7983 */ /* 0x000ee80000300800 */
[----:B------:R-:W3:Y:S01]  /*ded0*/  LDL.LU R15, [R1+0x2dc] ;  /* 0x0002dc00010f7983 */ /* 0x000ee20000300800 */
[----:B------:R-:W-:-:S02]  /*dee0*/  IMAD.MOV.U32 R18, RZ, RZ, R3 ;  /* 0x000000ffff127224 */ /* 0x000fc400078e0003 */
[----:B------:R-:W-:Y:S02]  /*def0*/  IMAD.MOV.U32 R19, RZ, RZ, R2 ;  /* 0x000000ffff137224 */ /* 0x000fe400078e0002 */
[----:B------:R-:W-:Y:S02]  /*df00*/  IMAD.MOV.U32 R3, RZ, RZ, R10 ;  /* 0x000000ffff037224 */ /* 0x000fe400078e000a */
[----:B------:R-:W-:Y:S01]  /*df10*/  IMAD.MOV.U32 R2, RZ, RZ, R11 ;  /* 0x000000ffff027224 */ /* 0x000fe200078e000b */
[----:B---3--:R-:W-:Y:S04]  /*df20*/  STL.64 [R1+0x1368], R14 ;  /* 0x0013680e01007387 */ /* 0x008fe80000100a00 */
[----:B--2---:R1:W-:Y:S04]  /*df30*/  STL.64 [R1+0x1360], R12 ;  /* 0x0013600c01007387 */ /* 0x0043e80000100a00 */
[----:B-1----:R-:W2:Y:S04]  /*df40*/  LDL.LU R12, [R1+0x2e0] ;  /* 0x0002e000010c7983 */ /* 0x002ea80000300800 */
[----:B------:R-:W2:Y:S04]  /*df50*/  LDL.LU R13, [R1+0x2e4] ;  /* 0x0002e400010d7983 */ /* 0x000ea80000300800 */
[----:B------:R-:W2:Y:S04]  /*df60*/  LDL.LU R14, [R1+0x2e8] ;  /* 0x0002e800010e7983 */ /* 0x000ea80000300800 */
[----:B------:R-:W2:Y:S04]  /*df70*/  LDL.LU R15, [R1+0x2ec] ;  /* 0x0002ec00010f7983 */ /* 0x000ea80000300800 */
[----:B------:R-:W-:Y:S04]  /*df80*/  STL.64 [R1+0x4f0], R24 ;  /* 0x0004f01801007387 */ /* 0x000fe80000100a00 */
[----:B------:R1:W-:Y:S04]  /*df90*/  STL.64 [R1+0x4f8], R26 ;  /* 0x0004f81a01007387 */ /* 0x0003e80000100a00 */
[----:B-1----:R-:W3:Y:S04]  /*dfa0*/  LDL.LU.64 R26, [R1+0x13a8] ;  /* 0x0013a800011a7983 */ /* 0x002ee80000300a00 */
[----:B------:R-:W3:Y:S04]  /*dfb0*/  LDL.LU.64 R24, [R1+0x13a0] ;  /* 0x0013a00001187983 */ /* 0x000ee80000300a00 */
[----:B------:R-:W4:Y:S04]  /*dfc0*/  LDL.LU.64 R10, [R1+0x1398] ;  /* 0x00139800010a7983 */ /* 0x000f280000300a00 */
[----:B------:R-:W2:Y:S01]  /*dfd0*/  LDL.LU R9, [R1+0x1390] ;  /* 0x0013900001097983 */ /* 0x000ea20000300800 */
[----:B----4-:R-:W-:-:S15]  /*dfe0*/  HMMA.1688.F32.TF32 R4, R20, R10, R4 ;  /* 0x0000000a1404723c */ /* 0x010fde0000081004 */
[----:B------:R-:W-:-:S04]  /*dff0*/  NOP ;  /* 0x0000000000007918 */ /* 0x000fc80000000000 */
[----:B------:R-:W-:Y:S04]  /*e000*/  STL.64 [R1+0x4e0], R4 ;  /* 0x0004e00401007387 */ /* 0x000fe80000100a00 */
[----:B------:R1:W-:Y:S04]  /*e010*/  STL.64 [R1+0x4e8], R6 ;  /* 0x0004e80601007387 */ /* 0x0003e80000100a00 */
[----:B-1----:R-:W3:Y:S04]  /*e020*/  LDL.LU.64 R6, [R1+0x1388] ;  /* 0x0013880001067983 */ /* 0x002ee80000300a00 */
[----:B------:R-:W4:Y:S01]  /*e030*/  LDL.LU.64 R4, [R1+0x1380] ;  /* 0x0013800001047983 */ /* 0x000f220000300a00 */
[----:B---3--:R-:W-:Y:S03]  /*e040*/  HMMA.1688.F32.TF32 R20, R20, R6, R24 ;  /* 0x000000061414723c */ /* 0x008fe60000081018 */
[----:B------:R-:W2:Y:S04]  /*e050*/  LDL.LU.64 R26, [R1+0x1378] ;  /* 0x00137800011a7983 */ /* 0x000ea80000300a00 */
[----:B------:R-:W2:-:S12]  /*e060*/  LDL.LU.64 R24, [R1+0x1370] ;  /* 0x0013700001187983 */ /* 0x000e980000300a00 */
[----:B------:R-:W-:Y:S04]  /*e070*/  STL.64 [R1+0x440], R20 ;  /* 0x0004401401007387 */ /* 0x000fe80000100a00 */
[----:B------:R-:W-:Y:S01]  /*e080*/  STL.64 [R1+0x448], R22 ;  /* 0x0004481601007387 */ /* 0x000fe20000100a00 */
        /* <DEDUP_REMOVED lines=27> */
[----:B------:R-:W2:Y:S04]  /*e240*/  LDL.LU.64 R18, [R1+0x1318] ;  /* 0x0013180001127983 */ /* 0x000ea80000300a00 */
[----:B------:R-:W2:Y:S02]  /*e250*/  LDL.LU.64 R16, [R1+0x1310] ;  /* 0x0013100001107983 */ /* 0x000ea40000300a00 */
        /* <DEDUP_REMOVED lines=8> */
[----:B------:R-:W3:Y:S04]  /*e2e0*/  LDL.LU.64 R14, [R1+0x12f8] ;  /* 0x0012f800010e7983 */ /* 0x000ee80000300a00 */
[----:B------:R-:W3:Y:S02]  /*e2f0*/  LDL.LU.64 R12, [R1+0x12f0] ;  /* 0x0012f000010c7983 */ /* 0x000ee40000300a00 */
[C---:B---3--:R-:W-:Y:S02]  /*e300*/  HMMA.1688.F32.TF32 R20, R24.reuse, R22, R12 ;  /* 0x000000161814723c */ /* 0x048fe4000008100c */
[----:B------:R-:W3:Y:S04]  /*e310*/  LDL.LU.64 R14, [R1+0x12e8] ;  /* 0x0012e800010e7983 */ /* 0x000ee80000300a00 */
[----:B------:R-:W3:Y:S02]  /*e320*/  LDL.LU.64 R12, [R1+0x12e0] ;  /* 0x0012e000010c7983 */ /* 0x000ee40000300a00 */
[C---:B--2---:R-:W-:Y:S02]  /*e330*/  HMMA.1688.F32.TF32 R16, R24.reuse, R10, R16 ;  /* 0x0000000a1810723c */ /* 0x044fe40000081010 */
[----:B------:R-:W-:Y:S09]  /*e340*/  STL.64 [R1+0x1288], R10 ;  /* 0x0012880a01007387 */ /* 0x000ff20000100a00 */
[----:B------:R-:W-:Y:S04]  /*e350*/  STL.64 [R1+0x3d0], R20 ;  /* 0x0003d01401007387 */ /* 0x000fe80000100a00 */
[----:B------:R-:W-:Y:S04]  /*e360*/  STL.64 [R1+0x3d8], R22 ;  /* 0x0003d81601007387 */ /* 0x000fe80000100a00 */
[----:B------:R-:W-:Y:S04]  /*e370*/  STL.64 [R1+0x3c0], R16 ;  /* 0x0003c01001007387 */ /* 0x000fe80000100a00 */
[----:B------:R-:W-:Y:S04]  /*e380*/  STL.64 [R1+0x3c8], R18 ;  /* 0x0003c81201007387 */ /* 0x000fe80000100a00 */
[----:B------:R-:W-:Y:S04]  /*e390*/  LDS R18, [R0+UR10+0x23280] ;  /* 0x0232800a00127984 */ /* 0x000fe80008000800 */
[----:B------:R-:W1:Y:S04]  /*e3a0*/  LDS R19, [R9+UR10+0x23280] ;  /* 0x0232800a09137984 */ /* 0x000e680008000800 */
[----:B------:R-:W-:Y:S04]  /*e3b0*/  LDS R16, [R0+UR10+0x22280] ;  /* 0x0222800a00107984 */ /* 0x000fe80008000800 */
[----:B------:R-:W2:Y:S04]  /*e3c0*/  LDS R17, [R9+UR10+0x22280] ;  /* 0x0222800a09117984 */ /* 0x000ea80008000800 */
[----:B------:R-:W-:Y:S04]  /*e3d0*/  LDS R22, [R0+UR10+0x23300] ;  /* 0x0233000a00167984 */ /* 0x000fe80008000800 */
[----:B------:R-:W1:Y:S04]  /*e3e0*/  LDS R23, [R9+UR10+0x23300] ;  /* 0x0233000a09177984 */ /* 0x000e680008000800 */
[----:B------:R-:W-:Y:S04]  /*e3f0*/  LDS R20, [R0+UR10+0x22300] ;  /* 0x0223000a00147984 */ /* 0x000fe80008000800 */
[----:B------:R-:W1:Y:S04]  /*e400*/  LDS R21, [R9+UR10+0x22300] ;  /* 0x0223000a09157984 */ /* 0x000e680008000800 */
[----:B------:R-:W-:Y:S04]  /*e410*/  STL.64 [R1+0x1270], R6 ;  /* 0x0012700601007387 */ /* 0x000fe80000100a00 */
[----:B----4-:R-:W-:Y:S01]  /*e420*/  STL.64 [R1+0x1268], R4 ;  /* 0x0012680401007387 */ /* 0x010fe20000100a00 */
[----:B---3--:R-:W-:Y:S03]  /*e430*/  HMMA.1688.F32.TF32 R12, R24, R6, R12 ;  /* 0x00000006180c723c */ /* 0x008fe6000008100c */
[----:B------:R-:W-:Y:S04]  /*e440*/  LDS R25, [R9+UR10+0x22380] ;  /* 0x0223800a09197984 */ /* 0x000fe80008000800 */
[----:B------:R-:W-:Y:S04]  /*e450*/  LDS R27, [R9+UR10+0x23380] ;  /* 0x0233800a091b7984 */ /* 0x000fe80008000800 */
[----:B------:R-:W3:Y:S04]  /*e460*/  LDS R26, [R0+UR10+0x23380] ;  /* 0x0233800a001a7984 */ /* 0x000ee80008000800 */
[----:B------:R-:W4:Y:S04]  /*e470*/  LDS R24, [R0+UR10+0x22380] ;  /* 0x0223800a00187984 */ /* 0x000f280008000800 */
[----:B------:R-:W-:Y:S04]  /*e480*/  STL.64 [R1+0x3b0], R12 ;  /* 0x0003b00c01007387 */ /* 0x000fe80000100a00 */
[----:B------:R-:W-:Y:S04]  /*e490*/  STL.64 [R1+0x3b8], R14 ;  /* 0x0003b80e01007387 */ /* 0x000fe80000100a00 */
[----:B-1----:R-:W-:Y:S04]  /*e4a0*/  STL.64 [R1+0x1260], R18 ;  /* 0x0012601201007387 */ /* 0x002fe80000100a00 */
[----:B--2---:R-:W-:Y:S04]  /*e4b0*/  STL.64 [R1+0x1258], R16 ;  /* 0x0012581001007387 */ /* 0x004fe80000100a00 */
[----:B------:R1:W-:Y:S04]  /*e4c0*/  STL.64 [R1+0x11d0], R22 ;  /* 0x0011d01601007387 */ /* 0x0003e80000100a00 */
[----:B------:R-:W-:Y:S04]  /*e4d0*/  STL.64 [R1+0x11c8], R20 ;  /* 0x0011c81401007387 */ /* 0x000fe80000100a00 */
[----:B------:R-:W-:Y:S01]  /*e4e0*/  LDS R13, [R9+UR10+0x22200] ;  /* 0x0222000a090d7984 */ /* 0x000fe20008000800 */
[----:B-1----:R-:W-:-:S03]  /*e4f0*/  IMAD.MOV.U32 R22, RZ, RZ, R29 ;  /* 0x000000ffff167224 */ /* 0x002fc600078e001d */
[----:B------:R1:W-:Y:S01]  /*e500*/  LDS R15, [R9+UR10+0x23200] ;  /* 0x0232000a090f7984 */ /* 0x0003e20008000800 */
[----:B------:R-:W-:-:S03]  /*e510*/  IMAD.MOV.U32 R23, RZ, RZ, R8 ;  /* 0x000000ffff177224 */ /* 0x000fc600078e0008 */
[----:B------:R-:W2:Y:S04]  /*e520*/  LDL.LU R29, [R1+0x12d8] ;  /* 0x0012d800011d7983 */ /* 0x000ea80000300800 */
[----:B------:R1:W-:Y:S04]  /*e530*/  STL.64 [R1+0x12c8], R22 ;  /* 0x0012c81601007387 */ /* 0x0003e80000100a00 */
[----:B------:R-:W2:Y:S04]  /*e540*/  LDL.64 R18, [R1+0x38] ;  /* 0x0000380001127983 */ /* 0x000ea80000100a00 */
[----:B------:R-:W-:Y:S04]  /*e550*/  LDS R12, [R0+UR10+0x22200] ;  /* 0x0222000a000c7984 */ /* 0x000fe80008000800 */
[----:B------:R-:W1:Y:S04]  /*e560*/  LDS R14, [R0+UR10+0x23200] ;  /* 0x0232000a000e7984 */ /* 0x000e680008000800 */
[----:B--2---:R2:W-:Y:S04]  /*e570*/  STL.64 [R1+0x12b0], R18 ;  /* 0x0012b01201007387 */ /* 0x0045e80000100a00 */
[----:B------:R-:W2:Y:S04]  /*e580*/  LDL.LU R8, [R1+0x220] ;  /* 0x0002200001087983 */ /* 0x000ea80000300800 */
[----:B-1----:R-:W2:Y:S04]  /*e590*/  LDL.LU R9, [R1+0x224] ;  /* 0x0002240001097983 */ /* 0x002ea80000300800 */
[----:B------:R-:W2:Y:S04]  /*e5a0*/  LDL.LU R10, [R1+0x228] ;  /* 0x00022800010a7983 */ /* 0x000ea80000300800 */
[----:B------:R-:W2:Y:S04]  /*e5b0*/  LDL.LU R11, [R1+0x22c] ;  /* 0x00022c00010b7983 */ /* 0x000ea80000300800 */
[----:B------:R-:W2:Y:S04]  /*e5c0*/  LDL.LU R4, [R1+0x250] ;  /* 0x0002500001047983 */ /* 0x000ea80000300800 */
[----:B------:R-:W2:Y:S04]  /*e5d0*/  LDL.LU R5, [R1+0x254] ;  /* 0x0002540001057983 */ /* 0x000ea80000300800 */
[----:B------:R-:W2:Y:S04]  /*e5e0*/  LDL.LU R6, [R1+0x258] ;  /* 0x0002580001067983 */ /* 0x000ea80000300800 */
[----:B------:R-:W2:Y:S04]  /*e5f0*/  LDL.LU R7, [R1+0x25c] ;  /* 0x00025c0001077983 */ /* 0x000ea80000300800 */
[----:B------:R-:W3:Y:S04]  /*e600*/  LDL.LU R20, [R1+0x270] ;  /* 0x0002700001147983 */ /* 0x000ee80000300800 */
[----:B------:R-:W3:Y:S04]  /*e610*/  LDL.LU R21, [R1+0x274] ;  /* 0x0002740001157983 */ /* 0x000ee80000300800 */
[----:B------:R-:W3:Y:S04]  /*e620*/  LDL.LU R22, [R1+0x278] ;  /* 0x0002780001167983 */ /* 0x000ee80000300800 */
[----:B------:R-:W3:Y:S04]  /*e630*/  LDL.LU R23, [R1+0x27c] ;  /* 0x00027c0001177983 */ /* 0x000ee80000300800 */
[----:B--2---:R1:W-:Y:S04]  /*e640*/  STL.64 [R1+0x12c0], R6 ;  /* 0x0012c00601007387 */ /* 0x0043e80000100a00 */
[----:B------:R-:W-:Y:S04]  /*e650*/  STL.64 [R1+0x12b8], R4 ;  /* 0x0012b80401007387 */ /* 0x000fe80000100a00 */
[----:B------:R-:W2:Y:S04]  /*e660*/  LDL.64 R18, [R1+0x48] ;  /* 0x0000480001127983 */ /* 0x000ea80000100a00 */
[----:B-1----:R-:W2:Y:S04]  /*e670*/  LDL.64 R6, [R1+0x58] ;  /* 0x0000580001067983 */ /* 0x002ea80000100a00 */
[----:B------:R-:W-:Y:S04]  /*e680*/  STL.64 [R1+0x12a8], R10 ;  /* 0x0012a80a01007387 */ /* 0x000fe80000100a00 */
[----:B------:R1:W-:Y:S04]  /*e690*/  STL.64 [R1+0x12a0], R8 ;  /* 0x0012a00801007387 */ /* 0x0003e80000100a00 */
[----:B-1----:R-:W2:Y:S04]  /*e6a0*/  LDL.LU R8, [R1+0x240] ;  /* 0x0002400001087983 */ /* 0x002ea80000300800 */
[----:B------:R-:W2:Y:S04]  /*e6b0*/  LDL.LU R9, [R1+0x244] ;  /* 0x0002440001097983 */ /* 0x000ea80000300800 */
[----:B------:R-:W2:Y:S04]  /*e6c0*/  LDL.LU R10, [R1+0x248] ;  /* 0x00024800010a7983 */ /* 0x000ea80000300800 */
[----:B------:R-:W2:Y:S04]  /*e6d0*/  LDL.LU R11, [R1+0x24c] ;  /* 0x00024c00010b7983 */ /* 0x000ea80000300800 */
[----:B---3--:R-:W-:Y:S04]  /*e6e0*/  STL.64 [R1+0x1150], R26 ;  /* 0x0011501a01007387 */ /* 0x008fe80000100a00 */
[----:B----4-:R1:W-:Y:S04]  /*e6f0*/  STL.64 [R1+0x1148], R24 ;  /* 0x0011481801007387 */ /* 0x0103e80000100a00 */
[----:B-1----:R-:W3:Y:S04]  /*e700*/  LDL.LU R24, [R1+0x170] ;  /* 0x0001700001187983 */ /* 0x002ee80000300800 */
[----:B------:R-:W3:Y:S04]  /*e710*/  LDL.LU R25, [R1+0x174] ;  /* 0x0001740001197983 */ /* 0x000ee80000300800 */
[----:B------:R-:W4:Y:S04]  /*e720*/  LDL.LU R26, [R1+0x178] ;  /* 0x00017800011a7983 */ /* 0x000f280000300800 */
[----:B------:R-:W4:Y:S04]  /*e730*/  LDL.LU R27, [R1+0x17c] ;  /* 0x00017c00011b7983 */ /* 0x000f280000300800 */
[----:B----4-:R-:W-:Y:S04]  /*e740*/  STL.64 [R1+0x11e0], R26 ;  /* 0x0011e01a01007387 */ /* 0x010fe80000100a00 */
[----:B---3--:R1:W-:Y:S04]  /*e750*/  STL.64 [R1+0x11d8], R24 ;  /* 0x0011d81801007387 */ /* 0x0083e80000100a00 */
[----:B-1----:R-:W3:Y:S04]  /*e760*/  LDL.LU R24, [R1+0x180] ;  /* 0x0001800001187983 */ /* 0x002ee80000300800 */
[----:B------:R-:W3:Y:S04]  /*e770*/  LDL.LU R25, [R1+0x184] ;  /* 0x0001840001197983 */ /* 0x000ee80000300800 */
[----:B------:R-:W4:Y:S04]  /*e780*/  LDL.LU R26, [R1+0x188] ;  /* 0x00018800011a7983 */ /* 0x000f280000300800 */
[----:B------:R-:W4:Y:S01]  /*e790*/  LDL.LU R27, [R1+0x18c] ;  /* 0x00018c00011b7983 */ /* 0x000f220000300800 */
[----:B--2---:R-:W-:Y:S03]  /*e7a0*/  HMMA.1688.F32.TF32 R20, R12, R6, R20 ;  /* 0x000000060c14723c */ /* 0x004fe60000081014 */
[----:B----4-:R-:W-:Y:S04]  /*e7b0*/  STL.64 [R1+0x11f0], R26 ;  /* 0x0011f01a01007387 */ /* 0x010fe80000100a00 */
[----:B---3--:R1:W-:Y:S04]  /*e7c0*/  STL.64 [R1+0x11e8], R24 ;  /* 0x0011e81801007387 */ /* 0x0083e80000100a00 */
[----:B-1----:R-:W2:Y:S04]  /*e7d0*/  LDL.LU R24, [R1+0x190] ;  /* 0x0001900001187983 */ /* 0x002ea80000300800 */
[----:B------:R-:W2:Y:S04]  /*e7e0*/  LDL.LU R25, [R1+0x194] ;  /* 0x0001940001197983 */ /* 0x000ea80000300800 */
[----:B------:R-:W3:Y:S04]  /*e7f0*/  LDL.LU R26, [R1+0x198] ;  /* 0x00019800011a7983 */ /* 0x000ee80000300800 */
[----:B------:R-:W3:Y:S04]  /*e800*/  LDL.LU R27, [R1+0x19c] ;  /* 0x00019c00011b7983 */ /* 0x000ee80000300800 */
[----:B---3--:R1:W-:Y:S04]  /*e810*/  STL.64 [R1+0x1200], R26 ;  /* 0x0012001a01007387 */ /* 0x0083e80000100a00 */
[----:B--2---:R-:W-:Y:S01]  /*e820*/  STL.64 [R1+0x11f8], R24 ;  /* 0x0011f81801007387 */ /* 0x004fe20000100a00 */
[----:B-1----:R-:W-:-:S03]  /*e830*/  IMAD.MOV.U32 R26, RZ, RZ, R2 ;  /* 0x000000ffff1a7224 */ /* 0x002fc600078e0002 */
[----:B------:R-:W2:Y:S01]  /*e840*/  LDL.LU R2, [R1+0x12d4] ;  /* 0x0012d40001027983 */ /* 0x000ea20000300800 */
[----:B------:R-:W-:-:S03]  /*e850*/  IMAD.MOV.U32 R27, RZ, RZ, R3 ;  /* 0x000000ffff1b7224 */ /* 0x000fc600078e0003 */
[----:B------:R-:W3:Y:S04]  /*e860*/  LDL.LU R3, [R1+0x12d0] ;  /* 0x0012d00001037983 */ /* 0x000ee80000300800 */
[----:B------:R1:W-:Y:S04]  /*e870*/  STL.64 [R1+0x4d0], R20 ;  /* 0x0004d01401007387 */ /* 0x0003e80000100a00 */
[----:B------:R4:W-:Y:S01]  /*e880*/  STL.64 [R1+0x4d8], R22 ;  /* 0x0004d81601007387 */ /* 0x0009e20000100a00 */
[----:B-1----:R-:W-:Y:S02]  /*e890*/  IMAD.MOV.U32 R21, RZ, RZ, R6 ;  /* 0x000000ffff157224 */ /* 0x002fe400078e0006 */
[----:B------:R-:W-:Y:S01]  /*e8a0*/  IMAD.MOV.U32 R20, RZ, RZ, R7 ;  /* 0x000000ffff147224 */ /* 0x000fe200078e0007 */
[----:B----4-:R-:W4:Y:S04]  /*e8b0*/  LDL.LU.64 R22, [R1+0x12c8] ;  /* 0x0012c80001167983 */ /* 0x010f280000300a00 */
[----:B------:R-:W2:Y:S04]  /*e8c0*/  LDL.LU.64 R6, [R1+0x12c0] ;  /* 0x0012c00001067983 */ /* 0x000ea80000300a00 */
[----:B------:R-:W2:Y:S02]  /*e8d0*/  LDL.LU.64 R4, [R1+0x12b8] ;  /* 0x0012b80001047983 */ /* 0x000ea40000300a00 */
[----:B--2---:R-:W-:-:S15]  /*e8e0*/  HMMA.1688.F32.TF32 R4, R12, R18, R4 ;  /* 0x000000120c04723c */ /* 0x004fde0000081004 */
[----:B------:R-:W-:-:S04]  /*e8f0*/  NOP ;  /* 0x0000000000007918 */ /* 0x000fc80000000000 */
[----:B------:R1:W-:Y:S04]  /*e900*/  STL.64 [R1+0x3a0], R4 ;  /* 0x0003a00401007387 */ /* 0x0003e80000100a00 */
[----:B------:R-:W-:Y:S01]  /*e910*/  STL.64 [R1+0x3a8], R6 ;  /* 0x0003a80601007387 */ /* 0x000fe20000100a00 */
[----:B-1----:R-:W-:Y:S02]  /*e920*/  IMAD.MOV.U32 R5, RZ, RZ, R18 ;  /* 0x000000ffff057224 */ /* 0x002fe400078e0012 */
[----:B------:R-:W-:Y:S02]  /*e930*/  IMAD.MOV.U32 R4, RZ, RZ, R19 ;  /* 0x000000ffff047224 */ /* 0x000fe400078e0013 */
[----:B------:R-:W2:Y:S02]  /*e940*/  LDL.LU.64 R18, [R1+0x12b0] ;  /* 0x0012b00001127983 */ /* 0x000ea40000300a00 */
[----:B--2---:R-:W-:-:S15]  /*e950*/  HMMA.1688.F32.TF32 R8, R12, R18, R8 ;  /* 0x000000120c08723c */ /* 0x004fde0000081008 */
        /* <DEDUP_REMOVED lines=12> */
[----:B------:R1:W-:Y:S04]  /*ea20*/  STL.64 [R1+0x380], R8 ;  /* 0x0003800801007387 */ /* 0x0003e80000100a00 */
[----:B------:R2:W-:Y:S04]  /*ea30*/  STL.64 [R1+0x388], R10 ;  /* 0x0003880a01007387 */ /* 0x0005e80000100a00 */
[----:B------:R-:W-:Y:S04]  /*ea40*/  STL.64 [R1+0x1228], R26 ;  /* 0x0012281a01007387 */ /* 0x000fe80000100a00 */
[----:B------:R-:W3:Y:S04]  /*ea50*/  LDL.LU R16, [R1+0x1e0] ;  /* 0x0001e00001107983 */ /* 0x000ee80000300800 */
[----:B------:R-:W3:Y:S04]  /*ea60*/  LDL.LU R17, [R1+0x1e4] ;  /* 0x0001e40001117983 */ /* 0x000ee80000300800 */
[----:B------:R-:W3:Y:S04]  /*ea70*/  LDL.LU R18, [R1+0x1e8] ;  /* 0x0001e80001127983 */ /* 0x000ee80000300800 */
[----:B------:R-:W3:Y:S04]  /*ea80*/  LDL.LU R19, [R1+0x1ec] ;  /* 0x0001ec0001137983 */ /* 0x000ee80000300800 */
[----:B-1----:R-:W3:Y:S04]  /*ea90*/  LDL.LU R8, [R1+0x200] ;  /* 0x0002000001087983 */ /* 0x002ee80000300800 */
[----:B------:R-:W3:Y:S04]  /*eaa0*/  LDL.LU R9, [R1+0x204] ;  /* 0x0002040001097983 */ /* 0x000ee80000300800 */
[----:B--2---:R-:W2:Y:S04]  /*eab0*/  LDL.LU R10, [R1+0x208] ;  /* 0x00020800010a7983 */ /* 0x004ea80000300800 */
[----:B------:R-:W2:Y:S04]  /*eac0*/  LDL.LU R11, [R1+0x20c] ;  /* 0x00020c00010b7983 */ /* 0x000ea80000300800 */
[----:B--2---:R-:W-:Y:S04]  /*ead0*/  STL.64 [R1+0x1298], R10 ;  /* 0x0012980a01007387 */ /* 0x004fe80000100a00 */
[----:B---3--:R1:W-:Y:S04]  /*eae0*/  STL.64 [R1+0x1290], R8 ;  /* 0x0012900801007387 */ /* 0x0083e80000100a00 */
[----:B-1----:R-:W4:Y:S04]  /*eaf0*/  LDL.LU R8, [R1+0x210] ;  /* 0x0002100001087983 */ /* 0x002f280000300800 */
[----:B------:R-:W4:Y:S04]  /*eb00*/  LDL.LU R9, [R1+0x214] ;  /* 0x0002140001097983 */ /* 0x000f280000300800 */
[----:B------:R-:W4:Y:S04]  /*eb10*/  LDL.LU R10, [R1+0x218] ;  /* 0x00021800010a7983 */ /* 0x000f280000300800 */
[----:B------:R-:W4:Y:S01]  /*eb20*/  LDL.LU R11, [R1+0x21c] ;  /* 0x00021c00010b7983 */ /* 0x000f220000300800 */
[----:B------:R-:W-:-:S03]  /*eb30*/  IMAD.MOV.U32 R26, RZ, RZ, R5 ;  /* 0x000000ffff1a7224 */ /* 0x000fc600078e0005 */
[----:B------:R1:W-:Y:S01]  /*eb40*/  STL.64 [R1+0x1280], R18 ;  /* 0x0012801201007387 */ /* 0x0003e20000100a00 */
[----:B------:R-:W-:-:S03]  /*eb50*/  IMAD.MOV.U32 R27, RZ, RZ, R4 ;  /* 0x000000ffff1b7224 */ /* 0x000fc600078e0004 */
[----:B------:R-:W-:Y:S04]  /*eb60*/  STL.64 [R1+0x1278], R16 ;  /* 0x0012781001007387 */ /* 0x000fe80000100a00 */
[----:B-1----:R-:W2:Y:S04]  /*eb70*/  LDL.64 R18, [R1+0x8] ;  /* 0x0000080001127983 */ /* 0x002ea80000100a00 */
[----:B------:R-:W3:Y:S04]  /*eb80*/  LDL.LU R4, [R1+0x1f0] ;  /* 0x0001f00001047983 */ /* 0x000ee80000300800 */
[----:B------:R-:W3:Y:S04]  /*eb90*/  LDL.LU R5, [R1+0x1f4] ;  /* 0x0001f40001057983 */ /* 0x000ee80000300800 */
[----:B------:R-:W3:Y:S04]  /*eba0*/  LDL.LU R6, [R1+0x1f8] ;  /* 0x0001f80001067983 */ /* 0x000ee80000300800 */
[----:B------:R-:W3:Y:S04]  /*ebb0*/  LDL.LU R7, [R1+0x1fc] ;  /* 0x0001fc0001077983 */ /* 0x000ee80000300800 */
[----:B------:R1:W-:Y:S02]  /*ebc0*/  STL.64 [R1+0x1240], R26 ;  /* 0x0012401a01007387 */ /* 0x0003e40000100a00 */
[----:B-1----:R-:W-:-:S02]  /*ebd0*/  IMAD.MOV.U32 R27, RZ, RZ, R20 ;  /* 0x000000ffff1b7224 */ /* 0x002fc400078e0014 */
[----:B------:R-:W-:Y:S01]  /*ebe0*/  IMAD.MOV.U32 R26, RZ, RZ, R21 ;  /* 0x000000ffff1a7224 */ /* 0x000fe200078e0015 */
[----:B----4-:R-:W-:-:S15]  /*ebf0*/  HMMA.1688.F32.TF32 R8, R12, R22, R8 ;  /* 0x000000160c08723c */ /* 0x010fde0000081008 */
[----:B------:R-:W-:-:S04]  /*ec00*/  NOP ;  /* 0x0000000000007918 */ /* 0x000fc80000000000 */
[----:B------:R-:W-:Y:S04]  /*ec10*/  STL.64 [R1+0x370], R8 ;  /* 0x0003700801007387 */ /* 0x000fe80000100a00 */
[----:B------:R1:W-:Y:S04]  /*ec20*/  STL.64 [R1+0x378], R10 ;  /* 0x0003780a01007387 */ /* 0x0003e80000100a00 */
[----:B-1----:R-:W2:Y:S04]  /*ec30*/  LDL.LU.64 R10, [R1+0x1298] ;  /* 0x00129800010a7983 */ /* 0x002ea80000300a00 */
[----:B------:R-:W2:Y:S04]  /*ec40*/  LDL.LU.64 R8, [R1+0x1290] ;  /* 0x0012900001087983 */ /* 0x000ea80000300a00 */
[----:B------:R1:W-:Y:S04]  /*ec50*/  STL.64 [R1+0x1208], R22 ;  /* 0x0012081601007387 */ /* 0x0003e80000100a00 */
[----:B------:R-:W4:Y:S04]  /*ec60*/  LDL.LU R20, [R1+0x1a0] ;  /* 0x0001a00001147983 */ /* 0x000f280000300800 */
[----:B------:R-:W4:Y:S04]  /*ec70*/  LDL.LU R21, [R1+0x1a4] ;  /* 0x0001a40001157983 */ /* 0x000f280000300800 */
[----:B-1----:R-:W2:Y:S04]  /*ec80*/  LDL.LU R22, [R1+0x1a8] ;  /* 0x0001a80001167983 */ /* 0x002ea80000300800 */
[----:B------:R-:W2:Y:S04]  /*ec90*/  LDL.LU R23, [R1+0x1ac] ;  /* 0x0001ac0001177983 */ /* 0x000ea80000300800 */
[----:B--2---:R-:W-:Y:S04]  /*eca0*/  STL.64 [R1+0x1220], R22 ;  /* 0x0012201601007387 */ /* 0x004fe80000100a00 */
[----:B----4-:R1:W-:Y:S04]  /*ecb0*/  STL.64 [R1+0x1218], R20 ;  /* 0x0012181401007387 */ /* 0x0103e80000100a00 */
[----:B-1----:R-:W2:Y:S04]  /*ecc0*/  LDL.LU R20, [R1+0x1b0] ;  /* 0x0001b00001147983 */ /* 0x002ea80000300800 */
[----:B------:R-:W2:Y:S04]  /*ecd0*/  LDL.LU R21, [R1+0x1b4] ;  /* 0x0001b40001157983 */ /* 0x000ea80000300800 */
[----:B------:R-:W4:Y:S04]  /*ece0*/  LDL.LU R22, [R1+0x1b8] ;  /* 0x0001b80001167983 */ /* 0x000f280000300800 */
[----:B------:R-:W4:Y:S01]  /*ecf0*/  LDL.LU R23, [R1+0x1bc] ;  /* 0x0001bc0001177983 */ /* 0x000f220000300800 */
[----:B------:R-:W-:Y:S03]  /*ed00*/  HMMA.1688.F32.TF32 R8, R12, R18, R8 ;  /* 0x000000120c08723c */ /* 0x000fe60000081008 */
        /* <DEDUP_REMOVED lines=8> */
[----:B-1----:R-:W2:Y:S04]  /*ed90*/  LDL.LU R20, [R1+0x1d0] ;  /* 0x0001d00001147983 */ /* 0x002ea80000300800 */
[----:B------:R-:W2:Y:S04]  /*eda0*/  LDL.LU R21, [R1+0x1d4] ;  /* 0x0001d40001157983 */ /* 0x000ea80000300800 */
[----:B------:R-:W2:Y:S04]  /*edb0*/  LDL.LU R22, [R1+0x1d8] ;  /* 0x0001d80001167983 */ /* 0x000ea80000300800 */
[----:B------:R-:W2:Y:S04]  /*edc0*/  LDL.LU R23, [R1+0x1dc] ;  /* 0x0001dc0001177983 */ /* 0x000ea80000300800 */
[----:B------:R-:W-:Y:S04]  /*edd0*/  STL.64 [R1+0x360], R8 ;  /* 0x0003600801007387 */ /* 0x000fe80000100a00 */
[----:B------:R1:W-:Y:S04]  /*ede0*/  STL.64 [R1+0x368], R10 ;  /* 0x0003680a01007387 */ /* 0x0003e80000100a00 */
[----:B-1----:R-:W3:Y:S01]  /*edf0*/  LDL.LU.64 R10, [R1+0x1288] ;  /* 0x00128800010a7983 */ /* 0x002ee20000300a00 */
[----:B------:R-:W-:-:S02]  /*ee00*/  IMAD.MOV.U32 R9, RZ, RZ, R18 ;  /* 0x000000ffff097224 */ /* 0x000fc400078e0012 */
[----:B------:R-:W-:Y:S02]  /*ee10*/  IMAD.MOV.U32 R8, RZ, RZ, R19 ;  /* 0x000000ffff087224 */ /* 0x000fe400078e0013 */
[----:B------:R-:W4:Y:S04]  /*ee20*/  LDL.LU.64 R18, [R1+0x1280] ;  /* 0x0012800001127983 */ /* 0x000f280000300a00 */
[----:B------:R-:W4:Y:S01]  /*ee30*/  LDL.LU.64 R16, [R1+0x1278] ;  /* 0x0012780001107983 */ /* 0x000f220000300a00 */
[----:B---3--:R-:W-:-:S15]  /*ee40*/  HMMA.1688.F32.TF32 R4, R12, R10, R4 ;  /* 0x0000000a0c04723c */ /* 0x008fde0000081004 */
[----:B------:R-:W-:-:S04]  /*ee50*/  NOP ;  /* 0x0000000000007918 */ /* 0x000fc80000000000 */
[----:B------:R-:W-:Y:S04]  /*ee60*/  STL.64 [R1+0x350], R4 ;  /* 0x0003500401007387 */ /* 0x000fe80000100a00 */
[----:B------:R1:W-:Y:S04]  /*ee70*/  STL.64 [R1+0x358], R6 ;  /* 0x0003580601007387 */ /* 0x0003e80000100a00 */
[----:B-1----:R-:W4:Y:S04]  /*ee80*/  LDL.LU.64 R6, [R1+0x1270] ;  /* 0x0012700001067983 */ /* 0x002f280000300a00 */
[----:B------:R-:W3:Y:S01]  /*ee90*/  LDL.LU.64 R4, [R1+0x1268] ;  /* 0x0012680001047983 */ /* 0x000ee20000300a00 */
[----:B----4-:R-:W-:Y:S03]  /*eea0*/  HMMA.1688.F32.TF32 R12, R12, R6, R16 ;  /* 0x000000060c0c723c */ /* 0x010fe60000081010 */
        /* <DEDUP_REMOVED lines=28> */
[----:B------:R-:W2:Y:S01]  /*f070*/  LDL.LU.64 R24, [R1+0x11f8] ;  /* 0x0011f80001187983 */ /* 0x000ea20000300a00 */
[----:B------:R-:W-:-:S02]  /*f080*/  IMAD.MOV.U32 R14, RZ, RZ, R9 ;  /* 0x000000ffff0e7224 */ /* 0x000fc400078e0009 */
[----:B------:R-:W-:Y:S01]  /*f090*/  IMAD.MOV.U32 R15, RZ, RZ, R8 ;  /* 0x000000ffff0f7224 */ /* 0x000fe200078e0008 */
[----:B--2---:R-:W-:Y:S01]  /*f0a0*/  HMMA.1688.F32.TF32 R20, R16, R22, R24 ;  /* 0x000000161014723c */ /* 0x004fe20000081018 */
[----:B------:R-:W2:Y:S04]  /*f0b0*/  LDL.LU.64 R26, [R1+0x11f0] ;  /* 0x0011f000011a7983 */ /* 0x000ea80000300a00 */
[----:B------:R-:W2:-:S14]  /*f0c0*/  LDL.LU.64 R24, [R1+0x11e8] ;  /* 0x0011e80001187983 */ /* 0x000e9c0000300a00 */
[----:B------:R1:W-:Y:S04]  /*f0d0*/  STL.64 [R1+0x2e0], R20 ;  /* 0x0002e01401007387 */ /* 0x0003e80000100a00 */
[----:B------:R4:W-:Y:S04]  /*f0e0*/  STL.64 [R1+0x2e8], R22 ;  /* 0x0002e81601007387 */ /* 0x0009e80000100a00 */
[----:B-1----:R-:W3:Y:S04]  /*f0f0*/  LDL.LU R20, [R1+0x160] ;  /* 0x0001600001147983 */ /* 0x002ee80000300800 */
[----:B------:R-:W3:Y:S04]  /*f100*/  LDL.LU R21, [R1+0x164] ;  /* 0x0001640001157983 */ /* 0x000ee80000300800 */
[----:B----4-:R-:W3:Y:S04]  /*f110*/  LDL.LU R22, [R1+0x168] ;  /* 0x0001680001167983 */ /* 0x010ee80000300800 */
[----:B------:R-:W3:Y:S01]  /*f120*/  LDL.LU R23, [R1+0x16c] ;  /* 0x00016c0001177983 */ /* 0x000ee20000300800 */
[----:B--2---:R-:W-:Y:S03]  /*f130*/  HMMA.1688.F32.TF32 R12, R16, R14, R24 ;  /* 0x0000000e100c723c */ /* 0x004fe60000081018 */
[----:B------:R-:W2:Y:S04]  /*f140*/  LDL.LU.64 R26, [R1+0x11e0] ;  /* 0x0011e000011a7983 */ /* 0x000ea80000300a00 */
[----:B------:R-:W2:-:S12]  /*f150*/  LDL.LU.64 R24, [R1+0x11d8] ;  /* 0x0011d80001187983 */ /* 0x000e980000300a00 */
[----:B------:R-:W-:Y:S04]  /*f160*/  STL.64 [R1+0x2d0], R12 ;  /* 0x0002d00c01007387 */ /* 0x000fe80000100a00 */
[----:B------:R2:W-:Y:S04]  /*f170*/  STL.64 [R1+0x2d8], R14 ;  /* 0x0002d80e01007387 */ /* 0x0005e80000100a00 */
[----:B------:R1:W-:Y:S04]  /*f180*/  STL.64 [R1+0x1180], R10 ;  /* 0x0011800a01007387 */ /* 0x0003e80000100a00 */
[----:B------:R-:W4:Y:S01]  /*f190*/  LDL.LU R8, [R1+0x110] ;  /* 0x0001100001087983 */ /* 0x000f220000300800 */
[----:B--2---:R-:W-:-:S15]  /*f1a0*/  HMMA.1688.F32.TF32 R12, R16, R10, R24 ;  /* 0x0000000a100c723c */ /* 0x004fde0000081018 */
[----:B------:R-:W-:-:S04]  /*f1b0*/  NOP ;  /* 0x0000000000007918 */ /* 0x000fc80000000000 */
[----:B------:R2:W-:Y:S04]  /*f1c0*/  STL.64 [R1+0x2c0], R12 ;  /* 0x0002c00c01007387 */ /* 0x0005e80000100a00 */
[----:B------:R2:W-:Y:S04]  /*f1d0*/  STL.64 [R1+0x2c8], R14 ;  /* 0x0002c80e01007387 */ /* 0x0005e80000100a00 */
[----:B------:R-:W4:Y:S04]  /*f1e0*/  LDL.LU R9, [R1+0x114] ;  /* 0x0001140001097983 */ /* 0x000f280000300800 */
[----:B-1----:R-:W3:Y:S04]  /*f1f0*/  LDL.LU R10, [R1+0x118] ;  /* 0x00011800010a7983 */ /* 0x002ee80000300800 */
[----:B------:R-:W3:Y:S04]  /*f200*/  LDL.LU R11, [R1+0x11c] ;  /* 0x00011c00010b7983 */ /* 0x000ee80000300800 */
[----:B------:R-:W3:Y:S04]  /*f210*/  LDL.LU R24, [R1+0x130] ;  /* 0x0001300001187983 */ /* 0x000ee80000300800 */
[----:B------:R-:W3:Y:S04]  /*f220*/  LDL.LU R25, [R1+0x134] ;  /* 0x0001340001197983 */ /* 0x000ee80000300800 */
[----:B------:R-:W3:Y:S04]  /*f230*/  LDL.LU R26, [R1+0x138] ;  /* 0x00013800011a7983 */ /* 0x000ee80000300800 */
[----:B------:R-:W3:Y:S04]  /*f240*/  LDL.LU R27, [R1+0x13c] ;  /* 0x00013c00011b7983 */ /* 0x000ee80000300800 */
[----:B--2---:R-:W2:Y:S04]  /*f250*/  LDL.LU R12, [R1+0x150] ;  /* 0x00015000010c7983 */ /* 0x004ea80000300800 */
[----:B------:R-:W2:Y:S04]  /*f260*/  LDL.LU R13, [R1+0x154] ;  /* 0x00015400010d7983 */ /* 0x000ea80000300800 */
[----:B------:R-:W2:Y:S04]  /*f270*/  LDL.LU R14, [R1+0x158] ;  /* 0x00015800010e7983 */ /* 0x000ea80000300800 */
[----:B------:R-:W2:Y:S04]  /*f280*/  LDL.LU R15, [R1+0x15c] ;  /* 0x00015c00010f7983 */ /* 0x000ea80000300800 */
[----:B---3--:R1:W-:Y:S04]  /*f290*/  STL.64 [R1+0x11b0], R26 ;  /* 0x0011b01a01007387 */ /* 0x0083e80000100a00 */
[----:B------:R-:W-:Y:S04]  /*f2a0*/  STL.64 [R1+0x11a8], R24 ;  /* 0x0011a81801007387 */ /* 0x000fe80000100a00 */
[----:B-1----:R-:W3:Y:S04]  /*f2b0*/  LDL.LU.64 R26, [R1+0x48] ;  /* 0x00004800011a7983 */ /* 0x002ee80000300a00 */
[----:B---3--:R1:W-:Y:S04]  /*f2c0*/  STL.64 [R1+0x11c0], R26 ;  /* 0x0011c01a01007387 */ /* 0x0083e80000100a00 */
[----:B-1----:R-:W2:Y:S04]  /*f2d0*/  LDL.LU.64 R26, [R1+0x58] ;  /* 0x00005800011a7983 */ /* 0x002ea80000300a00 */
[----:B------:R1:W-:Y:S04]  /*f2e0*/  STL.64 [R1+0x1190], R10 ;  /* 0x0011900a01007387 */ /* 0x0003e80000100a00 */
[----:B----4-:R-:W-:Y:S04]  /*f2f0*/  STL.64 [R1+0x1188], R8 ;  /* 0x0011880801007387 */ /* 0x010fe80000100a00 */
[----:B-1----:R-:W3:Y:S01]  /*f300*/  LDL.LU.64 R10, [R1+0x28] ;  /* 0x00002800010a7983 */ /* 0x002ee20000300a00 */
[----:B------:R-:W-:Y:S03]  /*f310*/  HMMA.1688.F32.TF32 R16, R16, R6, R20 ;  /* 0x000000061010723c */ /* 0x000fe60000081014 */
[----:B---3--:R1:W-:Y:S04]  /*f320*/  STL.64 [R1+0x11a0], R10 ;  /* 0x0011a00a01007387 */ /* 0x0083e80000100a00 */
[----:B-1----:R-:W3:Y:S04]  /*f330*/  LDL.LU.64 R10, [R1+0x38] ;  /* 0x00003800010a7983 */ /* 0x002ee80000300a00 */
[----:B---3--:R1:W-:Y:S04]  /*f340*/  STL.64 [R1+0x11b8], R10 ;  /* 0x0011b80a01007387 */ /* 0x0083e80000100a00 */
[----:B------:R-:W3:Y:S04]  /*f350*/  LDL.LU R8, [R1+0x140] ;  /* 0x0001400001087983 */ /* 0x000ee80000300800 */
[----:B------:R-:W3:Y:S04]  /*f360*/  LDL.LU R9, [R1+0x144] ;  /* 0x0001440001097983 */ /* 0x000ee80000300800 */
[----:B-1----:R-:W3:Y:S04]  /*f370*/  LDL.LU R10, [R1+0x148] ;  /* 0x00014800010a7983 */ /* 0x002ee80000300800 */
[----:B------:R-:W3:Y:S04]  /*f380*/  LDL.LU R11, [R1+0x14c] ;  /* 0x00014c00010b7983 */ /* 0x000ee80000300800 */
[----:B------:R-:W2:Y:S04]  /*f390*/  LDL.LU.64 R22, [R1+0x11d0] ;  /* 0x0011d00001167983 */ /* 0x000ea80000300a00 */
[----:B------:R-:W2:Y:S04]  /*f3a0*/  LDL.LU.64 R20, [R1+0x11c8] ;  /* 0x0011c80001147983 */ /* 0x000ea80000300a00 */
[----:B------:R1:W-:Y:S04]  /*f3b0*/  STL.64 [R1+0x1160], R6 ;  /* 0x0011600601007387 */ /* 0x0003e80000100a00 */
[----:B------:R-:W-:Y:S04]  /*f3c0*/  STL.64 [R1+0x1158], R4 ;  /* 0x0011580401007387 */ /* 0x000fe80000100a00 */
[----:B------:R-:W-:Y:S04]  /*f3d0*/  STL.64 [R1+0x2a0], R16 ;  /* 0x0002a01001007387 */ /* 0x000fe80000100a00 */
[----:B------:R-:W-:Y:S04]  /*f3e0*/  STL.64 [R1+0x2a8], R18 ;  /* 0x0002a81201007387 */ /* 0x000fe80000100a00 */
[----:B-1----:R-:W4:Y:S04]  /*f3f0*/  LDL.LU.64 R6, [R1+0x8] ;  /* 0x0000080001067983 */ /* 0x002f280000300a00 */
[----:B----4-:R1:W-:Y:S04]  /*f400*/  STL.64 [R1+0x1178], R6 ;  /* 0x0011780601007387 */ /* 0x0103e80000100a00 */
[----:B-1----:R-:W4:Y:S01]  /*f410*/  LDL.LU.64 R6, [R1+0x18] ;  /* 0x0000180001067983 */ /* 0x002f220000300a00 */
[----:B--2---:R-:W-:Y:S03]  /*f420*/  HMMA.1688.F32.TF32 R12, R20, R26, R12 ;  /* 0x0000001a140c723c */ /* 0x004fe6000008100c */
[----:B----4-:R1:W-:Y:S04]  /*f430*/  STL.64 [R1+0x1198], R6 ;  /* 0x0011980601007387 */ /* 0x0103e80000100a00 */
[----:B------:R-:W2:Y:S04]  /*f440*/  LDL.LU R4, [R1+0x120] ;  /* 0x0001200001047983 */ /* 0x000ea80000300800 */
[----:B------:R-:W2:Y:S04]  /*f450*/  LDL.LU R5, [R1+0x124] ;  /* 0x0001240001057983 */ /* 0x000ea80000300800 */
[----:B-1----:R-:W2:Y:S04]  /*f460*/  LDL.LU R6, [R1+0x128] ;  /* 0x0001280001067983 */ /* 0x002ea80000300800 */
[----:B------:R-:W2:Y:S04]  /*f470*/  LDL.LU R7, [R1+0x12c] ;  /* 0x00012c0001077983 */ /* 0x000ea80000300800 */
[----:B------:R-:W4:Y:S04]  /*f480*/  LDL.LU R16, [R1+0xf0] ;  /* 0x0000f00001107983 */ /* 0x000f280000300800 */
[----:B------:R-:W4:Y:S04]  /*f490*/  LDL.LU R17, [R1+0xf4] ;  /* 0x0000f40001117983 */ /* 0x000f280000300800 */
[----:B------:R-:W2:Y:S04]  /*f4a0*/  LDL.LU R18, [R1+0xf8] ;  /* 0x0000f80001127983 */ /* 0x000ea80000300800 */
[----:B------:R-:W2:Y:S04]  /*f4b0*/  LDL.LU R19, [R1+0xfc] ;  /* 0x0000fc0001137983 */ /* 0x000ea80000300800 */
[----:B--2---:R-:W-:Y:S04]  /*f4c0*/  STL.64 [R1+0x1170], R18 ;  /* 0x0011701201007387 */ /* 0x004fe80000100a00 */
[----:B----4-:R1:W-:Y:S04]  /*f4d0*/  STL.64 [R1+0x1168], R16 ;  /* 0x0011681001007387 */ /* 0x0103e80000100a00 */
[----:B-1----:R-:W2:Y:S04]  /*f4e0*/  LDL.LU R16, [R1+0x100] ;  /* 0x0001000001107983 */ /* 0x002ea80000300800 */
[----:B------:R-:W2:Y:S04]  /*f4f0*/  LDL.LU R17, [R1+0x104] ;  /* 0x0001040001117983 */ /* 0x000ea80000300800 */
[----:B------:R1:W-:Y:S04]  /*f500*/  STL.64 [R1+0x2b0], R12 ;  /* 0x0002b00c01007387 */ /* 0x0003e80000100a00 */
[----:B------:R4:W-:Y:S01]  /*f510*/  STL.64 [R1+0x2b8], R14 ;  /* 0x0002b80e01007387 */ /* 0x0009e20000100a00 */
[----:B-1----:R-:W-:-:S02]  /*f520*/  IMAD.MOV.U32 R13, RZ, RZ, R26 ;  /* 0x000000ffff0d7224 */ /* 0x002fc400078e001a */
[----:B------:R-:W-:Y:S02]  /*f530*/  IMAD.MOV.U32 R12, RZ, RZ, R27 ;  /* 0x000000ffff0c7224 */ /* 0x000fe400078e001b */
[----:B------:R-:W3:Y:S02]  /*f540*/  LDL.LU.64 R26, [R1+0x11c0] ;  /* 0x0011c000011a7983 */ /* 0x000ee40000300a00 */
[----:B---3--:R-:W-:Y:S01]  /*f550*/  HMMA.1688.F32.TF32 R8, R20, R26, R8 ;  /* 0x0000001a1408723c */ /* 0x008fe20000081008 */
[----:B----4-:R-:W-:Y:S02]  /*f560*/  IMAD.MOV.U32 R15, RZ, RZ, R26 ;  /* 0x000000ffff0f7224 */ /* 0x010fe400078e001a */
[----:B------:R-:W-:-:S15]  /*f570*/  IMAD.MOV.U32 R14, RZ, RZ, R27 ;  /* 0x000000ffff0e7224 */ /* 0x000fde00078e001b */
[----:B------:R-:W-:Y:S01]  /*f580*/  NOP ;  /* 0x0000000000007918 */ /* 0x000fe20000000000 */
[----:B------:R-:W-:Y:S04]  /*f590*/  STL.64 [R1+0x290], R8 ;  /* 0x0002900801007387 */ /* 0x000fe80000100a00 */
[----:B------:R1:W-:Y:S04]  /*f5a0*/  STL.64 [R1+0x298], R10 ;  /* 0x0002980a01007387 */ /* 0x0003e80000100a00 */
[----:B-1----:R-:W3:Y:S04]  /*f5b0*/  LDL.LU.64 R10, [R1+0x11b8] ;  /* 0x0011b800010a7983 */ /* 0x002ee80000300a00 */
[----:B------:R-:W3:Y:S04]  /*f5c0*/  LDL.LU.64 R26, [R1+0x11b0] ;  /* 0x0011b000011a7983 */ /* 0x000ee80000300a00 */
[----:B------:R-:W3:Y:S02]  /*f5d0*/  LDL.LU.64 R24, [R1+0x11a8] ;  /* 0x0011a80001187983 */ /* 0x000ee40000300a00 */
[----:B---3--:R-:W-:-:S15]  /*f5e0*/  HMMA.1688.F32.TF32 R24, R20, R10, R24 ;  /* 0x0000000a1418723c */ /* 0x008fde0000081018 */
[----:B------:R-:W-:-:S04]  /*f5f0*/  NOP ;  /* 0x0000000000007918 */ /* 0x000fc80000000000 */
[----:B------:R1:W-:Y:S04]  /*f600*/  STL.64 [R1+0x280], R24 ;  /* 0x0002801801007387 */ /* 0x0003e80000100a00 */
[----:B------:R3:W-:Y:S01]  /*f610*/  STL.64 [R1+0x288], R26 ;  /* 0x0002881a01007387 */ /* 0x0007e20000100a00 */
[----:B-1----:R-:W-:Y:S02]  /*f620*/  IMAD.MOV.U32 R25, RZ, RZ, R10 ;  /* 0x000000ffff197224 */ /* 0x002fe400078e000a */
[----:B------:R-:W-:Y:S02]  /*f630*/  IMAD.MOV.U32 R24, RZ, RZ, R11 ;  /* 0x000000ffff187224 */ /* 0x000fe400078e000b */
[----:B------:R-:W4:Y:S02]  /*f640*/  LDL.LU.64 R10, [R1+0x11a0] ;  /* 0x0011a000010a7983 */ /* 0x000f240000300a00 */
[----:B----4-:R-:W-:Y:S01]  /*f650*/  HMMA.1688.F32.TF32 R4, R20, R10, R4 ;  /* 0x0000000a1404723c */ /* 0x010fe20000081004 */
[----:B---3--:R-:W-:-:S02]  /*f660*/  IMAD.MOV.U32 R27, RZ, RZ, R10 ;  /* 0x000000ffff1b7224 */ /* 0x008fc400078e000a */
        /* <DEDUP_REMOVED lines=12> */
[----:B------:R-:W-:Y:S01]  /*f730*/  IMAD.MOV.U32 R8, RZ, RZ, R7 ;  /* 0x000000ffff087224 */ /* 0x000fe200078e0007 */
[----:B---3--:R-:W3:Y:S04]  /*f740*/  LDL.LU.64 R10, [R1+0x1180] ;  /* 0x00118000010a7983 */ /* 0x008ee80000300a00 */
[----:B------:R-:W2:Y:S01]  /*f750*/  LDL.LU.64 R6, [R1+0x1178] ;  /* 0x0011780001067983 */ /* 0x000ea20000300a00 */
[----:B------:R-:W-:-:S02]  /*f760*/  IMAD.MOV.U32 R18, RZ, RZ, R3 ;  /* 0x000000ffff127224 */ /* 0x000fc400078e0003 */
[----:B------:R-:W-:-:S07]  /*f770*/  IMAD.MOV.U32 R19, RZ, RZ, R2 ;  /* 0x000000ffff137224 */ /* 0x000fce00078e0002 */
[----:B--2---:R-:W-:-:S15]  /*f780*/  HMMA.1688.F32.TF32 R16, R20, R6, R16 ;  /* 0x000000061410723c */ /* 0x004fde0000081010 */
[----:B------:R-:W-:-:S04]  /*f790*/  NOP ;  /* 0x0000000000007918 */ /* 0x000fc80000000000 */
[----:B------:R-:W-:Y:S04]  /*f7a0*/  STL.64 [R1+0x250], R16 ;  /* 0x0002501001007387 */ /* 0x000fe80000100a00 */
[----:B------:R1:W-:Y:S04]  /*f7b0*/  STL.64 [R1+0x258], R18 ;  /* 0x0002581201007387 */ /* 0x0003e80000100a00 */
[----:B-1----:R-:W2:Y:S04]  /*f7c0*/  LDL.LU.64 R18, [R1+0x1170] ;  /* 0x0011700001127983 */ /* 0x002ea80000300a00 */
[----:B------:R-:W2:Y:S01]  /*f7d0*/  LDL.LU.64 R16, [R1+0x1168] ;  /* 0x0011680001107983 */ /* 0x000ea20000300a00 */
[----:B------:R-:W-:-:S02]  /*f7e0*/  IMAD.MOV.U32 R3, RZ, RZ, R6 ;  /* 0x000000ffff037224 */ /* 0x000fc400078e0006 */
[----:B------:R-:W-:Y:S02]  /*f7f0*/  IMAD.MOV.U32 R2, RZ, RZ, R7 ;  /* 0x000000ffff027224 */ /* 0x000fe400078e0007 */
[----:B------:R-:W4:Y:S04]  /*f800*/  LDL.LU.64 R6, [R1+0x1160] ;  /* 0x0011600001067983 */ /* 0x000f280000300a00 */
[----:B------:R-:W4:Y:S04]  /*f810*/  LDL.LU.64 R4, [R1+0x1158] ;  /* 0x0011580001047983 */ /* 0x000f280000300a00 */
[----:B---3--:R-:W-:Y:S01]  /*f820*/  STL.64 [R1+0x10c0], R10 ;  /* 0x0010c00a01007387 */ /* 0x008fe20000100a00 */
[----:B--2---:R-:W-:-:S15]  /*f830*/  HMMA.1688.F32.TF32 R16, R20, R10, R16 ;  /* 0x0000000a1410723c */ /* 0x004fde0000081010 */
[----:B------:R-:W-:-:S04]  /*f840*/  NOP ;  /* 0x0000000000007918 */ /* 0x000fc80000000000 */
[----:B------:R1:W-:Y:S04]  /*f850*/  STL.64 [R1+0x240], R16 ;  /* 0x0002401001007387 */ /* 0x0003e80000100a00 */
[----:B------:R2:W-:Y:S04]  /*f860*/  STL.64 [R1+0x248], R18 ;  /* 0x0002481201007387 */ /* 0x0005e80000100a00 */
[----:B-1----:R-:W3:Y:S04]  /*f870*/  LDL.LU R16, [R1+0x70] ;  /* 0x0000700001107983 */ /* 0x002ee80000300800 */
[----:B------:R-:W3:Y:S04]  /*f880*/  LDL.LU R17, [R1+0x74] ;  /* 0x0000740001117983 */ /* 0x000ee80000300800 */
[----:B--2---:R-:W2:Y:S04]  /*f890*/  LDL.LU R18, [R1+0x78] ;  /* 0x0000780001127983 */ /* 0x004ea80000300800 */
[----:B------:R-:W2:Y:S04]  /*f8a0*/  LDL.LU R19, [R1+0x7c] ;  /* 0x00007c0001137983 */ /* 0x000ea80000300800 */
[----:B--2---:R1:W-:Y:S04]  /*f8b0*/  STL.64 [R1+0x10d0], R18 ;  /* 0x0010d01201007387 */ /* 0x0043e80000100a00 */
[----:B---3--:R-:W-:Y:S01]  /*f8c0*/  STL.64 [R1+0x10c8], R16 ;  /* 0x0010c81001007387 */ /* 0x008fe20000100a00 */
[----:B-1----:R-:W-:-:S02]  /*f8d0*/  IMAD.MOV.U32 R18, RZ, RZ, R9 ;  /* 0x000000ffff127224 */ /* 0x002fc400078e0009 */
[----:B------:R-:W-:-:S05]  /*f8e0*/  IMAD.MOV.U32 R19, RZ, RZ, R8 ;  /* 0x000000ffff137224 */ /* 0x000fca00078e0008 */
[----:B------:R1:W-:Y:S04]  /*f8f0*/  STL.64 [R1+0x10e8], R18 ;  /* 0x0010e81201007387 */ /* 0x0003e80000100a00 */
[----:B------:R-:W2:Y:S04]  /*f900*/  LDL.LU R8, [R1+0x80] ;  /* 0x0000800001087983 */ /* 0x000ea80000300800 */
[----:B------:R-:W2:Y:S04]  /*f910*/  LDL.LU R9, [R1+0x84] ;  /* 0x0000840001097983 */ /* 0x000ea80000300800 */
[----:B------:R-:W3:Y:S04]  /*f920*/  LDL.LU R10, [R1+0x88] ;  /* 0x00008800010a7983 */ /* 0x000ee80000300800 */
[----:B------:R-:W3:Y:S01]  /*f930*/  LDL.LU R11, [R1+0x8c] ;  /* 0x00008c00010b7983 */ /* 0x000ee20000300800 */
[----:B-1----:R-:W-:-:S02]  /*f940*/  IMAD.MOV.U32 R18, RZ, RZ, R27 ;  /* 0x000000ffff127224 */ /* 0x002fc400078e001b */
[----:B------:R-:W-:-:S05]  /*f950*/  IMAD.MOV.U32 R19, RZ, RZ, R26 ;  /* 0x000000ffff137224 */ /* 0x000fca00078e001a */
[----:B------:R1:W-:Y:S02]  /*f960*/  STL.64 [R1+0x1100], R18 ;  /* 0x0011001201007387 */ /* 0x0003e40000100a00 */
[----:B-1----:R-:W-:Y:S02]  /*f970*/  IMAD.MOV.U32 R18, RZ, RZ, R25 ;  /* 0x000000ffff127224 */ /* 0x002fe400078e0019 */
[----:B------:R-:W-:-:S05]  /*f980*/  IMAD.MOV.U32 R19, RZ, RZ, R24 ;  /* 0x000000ffff137224 */ /* 0x000fca00078e0018 */
[----:B------:R1:W-:Y:S02]  /*f990*/  STL.64 [R1+0x1118], R18 ;  /* 0x0011181201007387 */ /* 0x0003e40000100a00 */
[----:B-1----:R-:W-:Y:S02]  /*f9a0*/  IMAD.MOV.U32 R18, RZ, RZ, R15 ;  /* 0x000000ffff127224 */ /* 0x002fe400078e000f */
[----:B------:R-:W-:-:S05]  /*f9b0*/  IMAD.MOV.U32 R19, RZ, RZ, R14 ;  /* 0x000000ffff137224 */ /* 0x000fca00078e000e */
[----:B------:R-:W-:Y:S04]  /*f9c0*/  STL.64 [R1+0x1130], R18 ;  /* 0x0011301201007387 */ /* 0x000fe80000100a00 */
[----:B------:R-:W4:Y:S04]  /*f9d0*/  LDL.LU R24, [R1+0xe0] ;  /* 0x0000e00001187983 */ /* 0x000f280000300800 */
[----:B------:R-:W4:Y:S04]  /*f9e0*/  LDL.LU R25, [R1+0xe4] ;  /* 0x0000e40001197983 */ /* 0x000f280000300800 */
[----:B------:R-:W4:Y:S04]  /*f9f0*/  LDL.LU R26, [R1+0xe8] ;  /* 0x0000e800011a7983 */ /* 0x000f280000300800 */
[----:B------:R-:W4:Y:S04]  /*fa00*/  LDL.LU R27, [R1+0xec] ;  /* 0x0000ec00011b7983 */ /* 0x000f280000300800 */
        /* <DEDUP_REMOVED lines=24> */
[----:B------:R-:W-:Y:S01]  /*fb90*/  IMAD.MOV.U32 R19, RZ, RZ, R12 ;  /* 0x000000ffff137224 */ /* 0x000fe200078e000c */
[----:B----4-:R-:W-:Y:S02]  /*fba0*/  HMMA.1688.F32.TF32 R20, R20, R6, R24 ;  /* 0x000000061414723c */ /* 0x010fe40000081018 */
[----:B---3--:R-:W-:Y:S04]  /*fbb0*/  STL.64 [R1+0x1140], R10 ;  /* 0x0011400a01007387 */ /* 0x008fe80000100a00 */
[----:B--2---:R1:W-:Y:S04]  /*fbc0*/  STL.64 [R1+0x1138], R8 ;  /* 0x0011380801007387 */ /* 0x0043e80000100a00 */
[----:B-1----:R-:W2:Y:S04]  /*fbd0*/  LDL.LU R8, [R1+0xd0] ;  /* 0x0000d00001087983 */ /* 0x002ea80000300800 */
[----:B------:R-:W2:Y:S04]  /*fbe0*/  LDL.LU R9, [R1+0xd4] ;  /* 0x0000d40001097983 */ /* 0x000ea80000300800 */
[----:B------:R-:W2:Y:S04]  /*fbf0*/  LDL.LU R10, [R1+0xd8] ;  /* 0x0000d800010a7983 */ /* 0x000ea80000300800 */
[----:B------:R-:W2:Y:S04]  /*fc00*/  LDL.LU R11, [R1+0xdc] ;  /* 0x0000dc00010b7983 */ /* 0x000ea80000300800 */
[----:B------:R-:W3:Y:S04]  /*fc10*/  LDL.LU R12, [R1+0x60] ;  /* 0x00006000010c7983 */ /* 0x000ee80000300800 */
[----:B------:R-:W2:Y:S04]  /*fc20*/  LDL.LU.64 R26, [R1+0x1150] ;  /* 0x00115000011a7983 */ /* 0x000ea80000300a00 */
[----:B------:R-:W2:Y:S01]  /*fc30*/  LDL.LU.64 R24, [R1+0x1148] ;  /* 0x0011480001187983 */ /* 0x000ea20000300a00 */
[----:B------:R-:W-:-:S03]  /*fc40*/  IMAD.MOV.U32 R18, RZ, RZ, R13 ;  /* 0x000000ffff127224 */ /* 0x000fc600078e000d */
[----:B------:R-:W-:Y:S04]  /*fc50*/  STL.64 [R1+0x230], R20 ;  /* 0x0002301401007387 */ /* 0x000fe80000100a00 */
[----:B------:R1:W-:Y:S02]  /*fc60*/  STL.64 [R1+0x238], R22 ;  /* 0x0002381601007387 */ /* 0x0003e40000100a00 */
[----:B-1----:R-:W-:Y:S02]  /*fc70*/  IMAD.MOV.U32 R22, RZ, RZ, R3 ;  /* 0x000000ffff167224 */ /* 0x002fe400078e0003 */
[----:B------:R-:W-:Y:S01]  /*fc80*/  IMAD.MOV.U32 R23, RZ, RZ, R2 ;  /* 0x000000ffff177224 */ /* 0x000fe200078e0002 */
[----:B--2---:R-:W-:Y:S01]  /*fc90*/  HMMA.1688.F32.TF32 R16, R24, R18, R8 ;  /* 0x000000121810723c */ /* 0x004fe20000081008 */
[----:B------:R-:W2:Y:S04]  /*fca0*/  LDL.LU.64 R10, [R1+0x1140] ;  /* 0x00114000010a7983 */ /* 0x000ea80000300a00 */
[----:B------:R-:W2:-:S14]  /*fcb0*/  LDL.LU.64 R8, [R1+0x1138] ;  /* 0x0011380001087983 */ /* 0x000e9c0000300a00 */
[----:B------:R-:W-:Y:S02]  /*fcc0*/  IMAD.MOV.U32 R3, RZ, RZ, R18 ;  /* 0x000000ffff037224 */ /* 0x000fe400078e0012 */
[----:B------:R-:W-:Y:S02]  /*fcd0*/  IMAD.MOV.U32 R2, RZ, RZ, R19 ;  /* 0x000000ffff027224 */ /* 0x000fe400078e0013 */
[----:B------:R-:W2:Y:S01]  /*fce0*/  LDL.LU.64 R18, [R1+0x1130] ;  /* 0x0011300001127983 */ /* 0x000ea20000300a00 */
[----:B------:R-:W-:Y:S02]  /*fcf0*/  IMAD.MOV.U32 R13, RZ, RZ, R29 ;  /* 0x000000ffff0d7224 */ /* 0x000fe400078e001d */
[----:B------:R-:W-:Y:S02]  /*fd00*/  IMAD.MOV.U32 R14, RZ, RZ, R28 ;  /* 0x000000ffff0e7224 */ /* 0x000fe400078e001c */
[----:B------:R-:W-:Y:S02]  /*fd10*/  IMAD.MOV.U32 R29, RZ, RZ, R16 ;  /* 0x000000ffff1d7224 */ /* 0x000fe400078e0010 */
[----:B------:R-:W-:Y:S01]  /*fd20*/  IMAD.MOV.U32 R28, RZ, RZ, R17 ;  /* 0x000000ffff1c7224 */ /* 0x000fe200078e0011 */
[----:B------:R-:W-:Y:S04]  /*fd30*/  STL [R1+0xdac], R2 ;  /* 0x000dac0201007387 */ /* 0x000fe80000100800 */
[----:B------:R-:W-:Y:S04]  /*fd40*/  STL [R1+0xda8], R3 ;  /* 0x000da80301007387 */ /* 0x000fe80000100800 */
[----:B------:R-:W-:Y:S04]  /*fd50*/  STL [R1+0xda4], R28 ;  /* 0x000da41c01007387 */ /* 0x000fe80000100800 */
[----:B------:R-:W-:Y:S01]  /*fd60*/  STL [R1+0xda0], R29 ;  /* 0x000da01d01007387 */ /* 0x000fe20000100800 */
        /* <DEDUP_REMOVED lines=9> */
[----:B------:R-:W-:Y:S02]  /*fe00*/  IMAD.MOV.U32 R28, RZ, RZ, R18 ;  /* 0x000000ffff1c7224 */ /* 0x000fe400078e0012 */
[----:B------:R-:W-:Y:S02]  /*fe10*/  IMAD.MOV.U32 R29, RZ, RZ, R19 ;  /* 0x000000ffff1d7224 */ /* 0x000fe400078e0013 */
[----:B------:R-:W2:Y:S01]  /*fe20*/  LDL.LU.64 R18, [R1+0x1100] ;  /* 0x0011000001127983 */ /* 0x000ea20000300a00 */
        /* <DEDUP_REMOVED lines=15> */
[----:B------:R-:W-:Y:S01]  /*ff20*/  IMAD.MOV.U32 R28, RZ, RZ, R19 ;  /* 0x000000ffff1c7224 */ /* 0x000fe200078e0013 */
[----:B------:R1:W-:Y:S01]  /*ff30*/  STL.64 [R1+0x1e0], R16 ;  /* 0x0001e01001007387 */ /* 0x0003e20000100a00 */
[----:B------:R-:W-:-:S03]  /*ff40*/  IMAD.MOV.U32 R29, RZ, RZ, R18 ;  /* 0x000000ffff1d7224 */ /* 0x000fc600078e0012 */
[----:B------:R-:W4:Y:S04]  /*ff50*/  LDL.LU.64 R18, [R1+0x10d0] ;  /* 0x0010d00001127983 */ /* 0x000f280000300a00 */
[----:B-1----:R-:W4:Y:S04]  /*ff60*/  LDL.LU.64 R16, [R1+0x10c8] ;  /* 0x0010c80001107983 */ /* 0x002f280000300a00 */
[----:B------:R-:W-:Y:S04]  /*ff70*/  STL [R1+0xe6c], R28 ;  /* 0x000e6c1c01007387 */ /* 0x000fe80000100800 */
[----:B------:R-:W-:Y:S01]  /*ff80*/  STL [R1+0xe68], R29 ;  /* 0x000e681d01007387 */ /* 0x000fe20000100800 */
[----:B--2---:R-:W-:Y:S03]  /*ff90*/  HMMA.1688.F32.TF32 R20, R24, R22, R8 ;  /* 0x000000161814723c */ /* 0x004fe60000081008 */
[----:B------:R-:W4:Y:S01]  /*ffa0*/  LDL.LU.64 R10, [R1+0x10c0] ;  /* 0x0010c000010a7983 */ /* 0x000f220000300a00 */
[----:B------:R-:W1:Y:S01]  /*ffb0*/  S2R R8, SR_TID.X ;  /* 0x0000000000087919 */ /* 0x000e620000002100 */
[----:B------:R-:W-:-:S14]  /*ffc0*/  IMAD.MOV.U32 R15, RZ, RZ, R4 ;  /* 0x000000ffff0f7224 */ /* 0x000fdc00078e0004 */
[----:B------:R-:W-:Y:S04]  /*ffd0*/  STL.64 [R1+0x1d0], R20 ;  /* 0x0001d01401007387 */ /* 0x000fe80000100a00 */
[----:B------:R4:W-:Y:S01]  /*ffe0*/  STL.64 [R1+0x1d8], R22 ;  /* 0x0001d81601007387 */ /* 0x0009e20000100a00 */
[----:B-1----:R-:W-:-:S05]  /*fff0*/  LOP3.LUT R9, R8, 0x7, RZ, 0xc0, !PT ;  /* 0x0000000708097812 */ /* 0x002fca00078ec0ff */
[C---:B------:R-:W-:Y:S01]  /*10000*/  IMAD.SHL.U32 R4, R9.reuse, 0x10, RZ ;  /* 0x0000001009047824 */ /* 0x040fe200078e00ff */
[----:B------:R-:W-:Y:S01]  /*10010*/  LOP3.LUT R3, R0, 0x20, RZ, 0x3c, !PT ;  /* 0x0000002000037812 */ /* 0x000fe200078e3cff */
[C---:B----4-:R-:W-:Y:S01]  /*10020*/  HMMA.1688.F32.TF32 R20, R24.reuse, R10, R16 ;  /* 0x0000000a1814723c */ /* 0x050fe20000081010 */
[----:B------:R-:W-:Y:S04]  /*10030*/  LDS R16, [R0+UR10+0x24000] ;  /* 0x0240000a00107984 */ /* 0x000fe80008000800 */
[----:B------:R-:W-:Y:S03]  /*10040*/  LDS R18, [R0+UR10+0x25000] ;  /* 0x0250000a00127984 */ /* 0x000fe60008000800 */
[----:B---3--:R-:W-:Y:S01]  /*10050*/  HMMA.1688.F32.TF32 R24, R24, R6, R12 ;  /* 0x000000061818723c */ /* 0x008fe2000008100c */
[C---:B------:R-:W-:Y:S01]  /*10060*/  IMAD.SHL.U32 R15, R8.reuse, 0x2, RZ ;  /* 0x00000002080f7824 */ /* 0x040fe200078e00ff */
[----:B------:R-:W-:Y:S01]  /*10070*/  LOP3.LUT R8, R8, 0xe0, RZ, 0xc0, !PT ;  /* 0x000000e008087812 */ /* 0x000fe200078ec0ff */
[----:B------:R-:W-:Y:S03]  /*10080*/  LDS R14, [R0+UR10+0x25080] ;  /* 0x0250800a000e7984 */ /* 0x000fe60008000800 */
[----:B------:R-:W-:Y:S01]  /*10090*/  LOP3.LUT R4, R4, 0x30, R15, 0x78, !PT ;  /* 0x0000003004047812 */ /* 0x000fe200078e780f */
[----:B------:R-:W-:Y:S01]  /*100a0*/  IMAD R2, R9, 0x4, R8 ;  /* 0x0000000409027824 */ /* 0x000fe200078e0208 */
[----:B------:R-:W1:Y:S03]  /*100b0*/  LDS R15, [R3+UR10+0x25080] ;  /* 0x0250800a030f7984 */ /* 0x000e660008000800 */
[----:B------:R-:W-:Y:S01]  /*100c0*/  IMAD.U32 R2, R2, 0x20, R4 ;  /* 0x0000002002027824 */ /* 0x000fe200078e0004 */
[----:B------:R-:W-:Y:S04]  /*100d0*/  LDS R12, [R0+UR10+0x24080] ;  /* 0x0240800a000c7984 */ /* 0x000fe80008000800 */
[----:B------:R-:W-:Y:S01]  /*100e0*/  LOP3.LUT R2, R2, 0x40, RZ, 0x3c, !PT ;  /* 0x0000004002027812 */ /* 0x000fe200078e3cff */
[----:B------:R-:W2:Y:S04]  /*100f0*/  LDS R13, [R3+UR10+0x24080] ;  /* 0x0240800a030d7984 */ /* 0x000ea80008000800 */
[----:B------:R-:W-:Y:S04]  /*10100*/  STL.64 [R1+0xcd8], R22 ;  /* 0x000cd81601007387 */ /* 0x000fe80000100a00 */
[----:B------:R-:W-:Y:S04]  /*10110*/  STL.64 [R1+0xcd0], R20 ;  /* 0x000cd01401007387 */ /* 0x000fe80000100a00 */
[----:B------:R-:W3:Y:S04]  /*10120*/  LDSM.16.M88.4 R20, [R2+UR11] ;  /* 0x0000000b0214783b */ /* 0x000ee80008000200 */
[----:B------:R-:W-:Y:S04]  /*10130*/  STL.64 [R1+0xce8], R26 ;  /* 0x000ce81a01007387 */ /* 0x000fe80000100a00 */
[----:B------:R-:W-:Y:S04]  /*10140*/  STL.64 [R1+0xce0], R24 ;  /* 0x000ce01801007387 */ /* 0x000fe80000100a00 */
[----:B------:R-:W-:Y:S04]  /*10150*/  LDSM.16.M88.4 R8, [R2+UR11+0x4000] ;  /* 0x0040000b0208783b */ /* 0x000fe80008000200 */
[----:B------:R-:W-:Y:S04]  /*10160*/  LDS R17, [R3+UR10+0x24000] ;  /* 0x0240000a03117984 */ /* 0x000fe80008000800 */
[----:B-1----:R-:W-:Y:S04]  /*10170*/  STL.64 [R1+0x1058], R14 ;  /* 0x0010580e01007387 */ /* 0x002fe80000100a00 */
[----:B------:R-:W-:Y:S04]  /*10180*/  LDS R19, [R3+UR10+0x25000] ;  /* 0x0250000a03137984 */ /* 0x000fe80008000800 */
[----:B--2---:R-:W-:Y:S04]  /*10190*/  STL.64 [R1+0x1050], R12 ;  /* 0x0010500c01007387 */ /* 0x004fe80000100a00 */
[----:B------:R-:W1:Y:S04]  /*101a0*/  LDSM.16.M88.4 R12, [R2+UR11+0x2000] ;  /* 0x0020000b020c783b */ /* 0x000e680008000200 */
[----:B------:R-:W-:Y:S04]  /*101b0*/  LDSM.16.M88.4 R24, [R2+UR11+0x8000] ;  /* 0x0080000b0218783b */ /* 0x000fe80008000200 */
[----:B---3--:R-:W-:Y:S04]  /*101c0*/  STL.64 [R1+0x50], R20 ;  /* 0x0000501401007387 */ /* 0x008fe80000100a00 */
[----:B------:R-:W-:Y:S04]  /*101d0*/  STL.64 [R1+0x58], R22 ;  /* 0x0000581601007387 */ /* 0x000fe80000100a00 */
[----:B------:R-:W2:Y:S04]  /*101e0*/  LDSM.16.M88.4 R20, [R2+UR11+0x6000] ;  /* 0x0060000b0214783b */ /* 0x000ea80008000200 */
[----:B-1----:R-:W-:Y:S04]  /*101f0*/  STL.64 [R1+0x40], R12 ;  /* 0x0000400c01007387 */ /* 0x002fe80000100a00 */
[----:B------:R-:W-:Y:S04]  /*10200*/  STL.64 [R1+0x48], R14 ;  /* 0x0000480e01007387 */ /* 0x000fe80000100a00 */
[----:B------:R-:W-:Y:S04]  /*10210*/  STL.64 [R1+0x30], R8 ;  /* 0x0000300801007387 */ /* 0x000fe80000100a00 */
[----:B------:R-:W-:Y:S04]  /*10220*/  STL.64 [R1+0x38], R10 ;  /* 0x0000380a01007387 */ /* 0x000fe80000100a00 */
[----:B--2---:R-:W-:Y:S04]  /*10230*/  STL.64 [R1+0x20], R20 ;  /* 0x0000201401007387 */ /* 0x004fe80000100a00 */
[----:B------:R-:W-:Y:S04]  /*10240*/  STL.64 [R1+0x28], R22 ;  /* 0x0000281601007387 */ /* 0x000fe80000100a00 */
[----:B------:R1:W-:Y:S04]  /*10250*/  STL.64 [R1+0x1070], R20 ;  /* 0x0010701401007387 */ /* 0x0003e80000100a00 */
[----:B------:R-:W2:Y:S04]  /*10260*/  LDSM.16.M88.4 R12, [R2+UR11+0xa000] ;  /* 0x00a0000b020c783b */ /* 0x000ea80008000200 */
[----:B------:R-:W3:Y:S04]  /*10270*/  LDSM.16.M88.4 R8, [R2+UR11+0xc000] ;  /* 0x00c0000b0208783b */ /* 0x000ee80008000200 */
[----:B-1----:R-:W4:Y:S04]  /*10280*/  LDL.64 R20, [R1+0x30] ;  /* 0x0000300001147983 */ /* 0x002f280000100a00 */
[----:B----4-:R1:W-:Y:S04]  /*10290*/  STL.64 [R1+0x1088], R20 ;  /* 0x0010881401007387 */ /* 0x0103e80000100a00 */
[----:B-1----:R-:W4:Y:S04]  /*102a0*/  LDL.64 R20, [R1+0x40] ;  /* 0x0000400001147983 */ /* 0x002f280000100a00 */
[----:B----4-:R1:W-:Y:S04]  /*102b0*/  STL.64 [R1+0x10a0], R20 ;  /* 0x0010a01401007387 */ /* 0x0103e80000100a00 */
[----:B-1----:R-:W4:Y:S04]  /*102c0*/  LDL.64 R20, [R1+0x50] ;  /* 0x0000500001147983 */ /* 0x002f280000100a00 */
[----:B--2---:R-:W-:Y:S04]  /*102d0*/  STL.64 [R1], R12 ;  /* 0x0000000c01007387 */ /* 0x004fe80000100a00 */
[----:B------:R-:W-:Y:S04]  /*102e0*/  STL.64 [R1+0x8], R14 ;  /* 0x0000080e01007387 */ /* 0x000fe80000100a00 */
[----:B------:R1:W-:Y:S04]  /*102f0*/  STL.64 [R1+0x1068], R12 ;  /* 0x0010680c01007387 */ /* 0x0003e80000100a00 */
[----:B-1----:R-:W2:Y:S04]  /*10300*/  LDL.LU R12, [R1+0x590] ;  /* 0x00059000010c7983 */ /* 0x002ea80000300800 */
[----:B------:R-:W2:Y:S04]  /*10310*/  LDL.LU R13, [R1+0x594] ;  /* 0x00059400010d7983 */ /* 0x000ea80000300800 */
[----:B------:R-:W2:Y:S04]  /*10320*/  LDL.LU R14, [R1+0x598] ;  /* 0x00059800010e7983 */ /* 0x000ea80000300800 */
[----:B------:R-:W2:Y:S04]  /*10330*/  LDL.LU R15, [R1+0x59c] ;  /* 0x00059c00010f7983 */ /* 0x000ea80000300800 */
[----:B--2---:R-:W-:Y:S04]  /*10340*/  STL.64 [R1+0x1080], R14 ;  /* 0x0010800e01007387 */ /* 0x004fe80000100a00 */
[----:B------:R1:W-:Y:S04]  /*10350*/  STL.64 [R1+0x1078], R12 ;  /* 0x0010780c01007387 */ /* 0x0003e80000100a00 */
[----:B-1----:R-:W2:Y:S04]  /*10360*/  LDL.LU R12, [R1+0x5a0] ;  /* 0x0005a000010c7983 */ /* 0x002ea80000300800 */
[----:B------:R-:W2:Y:S04]  /*10370*/  LDL.LU R13, [R1+0x5a4] ;  /* 0x0005a400010d7983 */ /* 0x000ea80000300800 */
[----:B------:R-:W2:Y:S01]  /*10380*/  LDL.LU R14, [R1+0x5a8] ;  /* 0x0005a800010e7983 */ /* 0x000ea20000300800 */
[----:B------:R-:W-:-:S03]  /*10390*/  IMAD.MOV.U32 R15, RZ, RZ, R5 ;  /* 0x000000ffff0f7224 */ /* 0x000fc600078e0005 */
[----:B------:R-:W3:Y:S04]  /*103a0*/  LDL.LU R5, [R1+0x10b8] ;  /* 0x0010b80001057983 */ /* 0x000ee80000300800 */
[----:B--2---:R-:W-:Y:S04]  /*103b0*/  STL.64 [R1+0x1098], R14 ;  /* 0x0010980e01007387 */ /* 0x004fe80000100a00 */
        /* <DEDUP_REMOVED lines=10> */
[----:B---3--:R-:W-:-:S03]  /*10460*/  IMAD.MOV.U32 R15, RZ, RZ, R5 ;  /* 0x000000ffff0f7224 */ /* 0x008fc600078e0005 */
[----:B------:R-:W1:Y:S04]  /*10470*/  LDSM.16.M88.4 R4, [R2+UR11+0xe000] ;  /* 0x00e0000b0204783b */ /* 0x000e680008000200 */
[----:B------:R-:W-:Y:S04]  /*10480*/  STL [R1+0xc94], R10 ;  /* 0x000c940a01007387 */ /* 0x000fe80000100800 */
[----:B------:R-:W-:Y:S04]  /*10490*/  STL.64 [R1+0x18], R26 ;  /* 0x0000181a01007387 */ /* 0x000fe80000100a00 */
[----:B------:R-:W-:Y:S04]  /*104a0*/  STL [R1+0xc90], R11 ;  /* 0x000c900b01007387 */ /* 0x000fe80000100800 */
[----:B-1----:R4:W-:Y:S04]  /*104b0*/  STL [R1+0xc9c], R6 ;  /* 0x000c9c0601007387 */ /* 0x0029e80000100800 */
[----:B------:R1:W-:Y:S01]  /*104c0*/  STL [R1+0xc98], R7 ;  /* 0x000c980701007387 */ /* 0x0003e20000100800 */
[----:B----4-:R-:W-:-:S02]  /*104d0*/  IMAD.MOV.U32 R6, RZ, RZ, R21 ;  /* 0x000000ffff067224 */ /* 0x010fc400078e0015 */
[----:B-1----:R-:W-:Y:S01]  /*104e0*/  IMAD.MOV.U32 R7, RZ, RZ, R20 ;  /* 0x000000ffff077224 */ /* 0x002fe200078e0014 */
[----:B--2---:R-:W-:-:S15]  /*104f0*/  HMMA.1688.F32.TF32 R12, R16, R20, R12 ;  /* 0x00000014100c723c */ /* 0x004fde000008100c */
[----:B------:R-:W-:-:S04]  /*10500*/  NOP ;  /* 0x0000000000007918 */ /* 0x000fc80000000000 */
        /* <DEDUP_REMOVED lines=23> */
[----:B--2---:R-:W-:-:S15]  /*10680*/  HMMA.1688.F32.TF32 R12, R16, R20, R12 ;  /* 0x00000014100c723c */ /* 0x004fde000008100c */
[----:B------:R-:W-:-:S04]  /*10690*/  NOP ;  /* 0x0000000000007918 */ /* 0x000fc80000000000 */
[----:B------:R1:W-:Y:S04]  /*106a0*/  STL.64 [R1+0x190], R12 ;  /* 0x0001900c01007387 */ /* 0x0003e80000100a00 */
[----:B------:R-:W-:Y:S04]  /*106b0*/  STL.64 [R1+0x198], R14 ;  /* 0x0001980e01007387 */ /* 0x000fe80000100a00 */
[----:B-1----:R-:W2:Y:S04]  /*106c0*/  LDL.LU.64 R12, [R1+0x1068] ;  /* 0x00106800010c7983 */ /* 0x002ea80000300a00 */
[----:B------:R1:W-:Y:S04]  /*106d0*/  STL.64 [R1+0x1010], R20 ;  /* 0x0010101401007387 */ /* 0x0003e80000100a00 */
[----:B-1----:R-:W3:Y:S04]  /*106e0*/  LDL.LU R20, [R1+0x570] ;  /* 0x0005700001147983 */ /* 0x002ee80000300800 */
[----:B------:R-:W3:Y:S04]  /*106f0*/  LDL.LU R21, [R1+0x574] ;  /* 0x0005740001157983 */ /* 0x000ee80000300800 */
[----:B------:R-:W3:Y:S04]  /*10700*/  LDL.LU R22, [R1+0x578] ;  /* 0x0005780001167983 */ /* 0x000ee80000300800 */
[----:B------:R-:W3:Y:S02]  /*10710*/  LDL.LU R23, [R1+0x57c] ;  /* 0x00057c0001177983 */ /* 0x000ee40000300800 */
[----:B---3--:R-:W-:-:S15]  /*10720*/  HMMA.1688.F32.TF32 R20, R16, R24, R20 ;  /* 0x000000181014723c */ /* 0x008fde0000081014 */
[----:B------:R-:W-:-:S04]  /*10730*/  NOP ;  /* 0x0000000000007918 */ /* 0x000fc80000000000 */
[----:B------:R1:W-:Y:S04]  /*10740*/  STL.64 [R1+0x180], R20 ;  /* 0x0001801401007387 */ /* 0x0003e80000100a00 */
[----:B------:R3:W-:Y:S04]  /*10750*/  STL.64 [R1+0x188], R22 ;  /* 0x0001881601007387 */ /* 0x0007e80000100a00 */
[----:B-1----:R-:W4:Y:S04]  /*10760*/  LDL.LU R20, [R1+0x490] ;  /* 0x0004900001147983 */ /* 0x002f280000300800 */
[----:B------:R-:W4:Y:S04]  /*10770*/  LDL.LU R21, [R1+0x494] ;  /* 0x0004940001157983 */ /* 0x000f280000300800 */
[----:B---3--:R-:W3:Y:S04]  /*10780*/  LDL.LU R22, [R1+0x498] ;  /* 0x0004980001167983 */ /* 0x008ee80000300800 */
[----:B------:R-:W3:Y:S04]  /*10790*/  LDL.LU R23, [R1+0x49c] ;  /* 0x00049c0001177983 */ /* 0x000ee80000300800 */
[----:B---3--:R-:W-:Y:S04]  /*107a0*/  STL.64 [R1+0x1020], R22 ;  /* 0x0010201601007387 */ /* 0x008fe80000100a00 */
[----:B----4-:R1:W-:Y:S02]  /*107b0*/  STL.64 [R1+0x1018], R20 ;  /* 0x0010181401007387 */ /* 0x0103e40000100a00 */
[----:B-1----:R-:W-:-:S02]  /*107c0*/  IMAD.MOV.U32 R20, RZ, RZ, R11 ;  /* 0x000000ffff147224 */ /* 0x002fc400078e000b */
[----:B------:R-:W-:-:S05]  /*107d0*/  IMAD.MOV.U32 R21, RZ, RZ, R10 ;  /* 0x000000ffff157224 */ /* 0x000fca00078e000a */
[----:B------:R1:W-:Y:S04]  /*107e0*/  STL.64 [R1+0x1038], R20 ;  /* 0x0010381401007387 */ /* 0x0003e80000100a00 */
[----:B-1----:R-:W3:Y:S04]  /*107f0*/  LDL.LU R20, [R1+0x560] ;  /* 0x0005600001147983 */ /* 0x002ee80000300800 */
[----:B------:R-:W3:Y:S04]  /*10800*/  LDL.LU R21, [R1+0x564] ;  /* 0x0005640001157983 */ /* 0x000ee80000300800 */
[----:B------:R-:W3:Y:S04]  /*10810*/  LDL.LU R22, [R1+0x568] ;  /* 0x0005680001167983 */ /* 0x000ee80000300800 */
[----:B------:R-:W3:Y:S01]  /*10820*/  LDL.LU R23, [R1+0x56c] ;  /* 0x00056c0001177983 */ /* 0x000ee20000300800 */
[----:B--2---:R-:W-:-:S02]  /*10830*/  IMAD.MOV.U32 R27, RZ, RZ, R12 ;  /* 0x000000ffff1b7224 */ /* 0x004fc400078e000c */
[----:B------:R-:W-:Y:S01]  /*10840*/  IMAD.MOV.U32 R26, RZ, RZ, R13 ;  /* 0x000000ffff1a7224 */ /* 0x000fe200078e000d */
[----:B---3--:R-:W-:-:S15]  /*10850*/  HMMA.1688.F32.TF32 R20, R16, R12, R20 ;  /* 0x0000000c1014723c */ /* 0x008fde0000081014 */
[----:B------:R-:W-:-:S04]  /*10860*/  NOP ;  /* 0x0000000000007918 */ /* 0x000fc80000000000 */
[----:B------:R1:W-:Y:S04]  /*10870*/  STL.64 [R1+0x170], R20 ;  /* 0x0001701401007387 */ /* 0x0003e80000100a00 */
[----:B------:R-:W-:Y:S01]  /*10880*/  STL.64 [R1+0x178], R22 ;  /* 0x0001781601007387 */ /* 0x000fe20000100a00 */
[----:B-1----:R-:W-:Y:S02]  /*10890*/  IMAD.MOV.U32 R20, RZ, RZ, R7 ;  /* 0x000000ffff147224 */ /* 0x002fe400078e0007 */
[----:B------:R-:W-:-:S05]  /*108a0*/  IMAD.MOV.U32 R21, RZ, RZ, R6 ;  /* 0x000000ffff157224 */ /* 0x000fca00078e0006 */
[----:B------:R1:W-:Y:S04]  /*108b0*/  STL.64 [R1+0x1060], R20 ;  /* 0x0010601401007387 */ /* 0x0003e80000100a00 */
        /* <DEDUP_REMOVED lines=8> */
[----:B------:R-:W-:Y:S04]  /*10940*/  STL.64 [R1+0x1008], R26 ;  /* 0x0010081a01007387 */ /* 0x000fe80000100a00 */
[----:B------:R1:W-:Y:S04]  /*10950*/  STL.64 [R1+0x1000], R24 ;  /* 0x0010001801007387 */ /* 0x0003e80000100a00 */
[----:B-1----:R-:W4:Y:S04]  /*10960*/  LDL.LU R24, [R1+0x480] ;  /* 0x0004800001187983 */ /* 0x002f280000300800 */
[----:B------:R-:W4:Y:S04]  /*10970*/  LDL.LU R25, [R1+0x484] ;  /* 0x0004840001197983 */ /* 0x000f280000300800 */
[----:B------:R-:W2:Y:S04]  /*10980*/  LDL.LU R26, [R1+0x488] ;  /* 0x00048800011a7983 */ /* 0x000ea80000300800 */
[----:B------:R-:W2:Y:S04]  /*10990*/  LDL.LU R27, [R1+0x48c] ;  /* 0x00048c00011b7983 */ /* 0x000ea80000300800 */
[----:B--2---:R-:W-:Y:S04]  /*109a0*/  STL.64 [R1+0x1030], R26 ;  /* 0x0010301a01007387 */ /* 0x004fe80000100a00 */
[----:B----4-:R1:W-:Y:S04]  /*109b0*/  STL.64 [R1+0x1028], R24 ;  /* 0x0010281801007387 */ /* 0x0103e80000100a00 */
[----:B-1----:R-:W2:Y:S04]  /*109c0*/  LDL.LU R24, [R1+0x4a0] ;  /* 0x0004a00001187983 */ /* 0x002ea80000300800 */
[----:B------:R-:W2:Y:S04]  /*109d0*/  LDL.LU R25, [R1+0x4a4] ;  /* 0x0004a40001197983 */ /* 0x000ea80000300800 */
[----:B------:R-:W4:Y:S04]  /*109e0*/  LDL.LU R26, [R1+0x4a8] ;  /* 0x0004a800011a7983 */ /* 0x000f280000300800 */
[----:B------:R-:W4:Y:S01]  /*109f0*/  LDL.LU R27, [R1+0x4ac] ;  /* 0x0004ac00011b7983 */ /* 0x000f220000300800 */
[----:B------:R-:W-:-:S15]  /*10a00*/  HMMA.1688.F32.TF32 R20, R16, R8, R20 ;  /* 0x000000081014723c */ /* 0x000fde0000081014 */
[----:B------:R-:W-:-:S04]  /*10a10*/  NOP ;  /* 0x0000000000007918 */ /* 0x000fc80000000000 */
[----:B------:R-:W-:Y:S02]  /*10a20*/  IMAD.MOV.U32 R10, RZ, RZ, R22 ;  /* 0x000000ffff0a7224 */ /* 0x000fe400078e0016 */
[----:B------:R-:W-:Y:S02]  /*10a30*/  IMAD.MOV.U32 R11, RZ, RZ, R23 ;  /* 0x000000ffff0b7224 */ /* 0x000fe400078e0017 */
[----:B------:R-:W-:Y:S02]  /*10a40*/  IMAD.MOV.U32 R6, RZ, RZ, R20 ;  /* 0x000000ffff067224 */ /* 0x000fe400078e0014 */
[----:B------:R-:W-:Y:S01]  /*10a50*/  IMAD.MOV.U32 R7, RZ, RZ, R21 ;  /* 0x000000ffff077224 */ /* 0x000fe200078e0015 */
[----:B----4-:R-:W-:Y:S04]  /*10a60*/  STL.64 [R1+0x1048], R26 ;  /* 0x0010481a01007387 */ /* 0x010fe80000100a00 */
[----:B--2---:R1:W-:Y:S04]  /*10a70*/  STL.64 [R1+0x1040], R24 ;  /* 0x0010401801007387 */ /* 0x0043e80000100a00 */
[----:B-1----:R-:W2:Y:S04]  /*10a80*/  LDL.LU R24, [R1+0x4b0] ;  /* 0x0004b00001187983 */ /* 0x002ea80000300800 */
[----:B------:R-:W2:Y:S04]  /*10a90*/  LDL.LU R25, [R1+0x4b4] ;  /* 0x0004b40001197983 */ /* 0x000ea80000300800 */
[----:B------:R-:W2:Y:S04]  /*10aa0*/  LDL.LU R26, [R1+0x4b8] ;  /* 0x0004b800011a7983 */ /* 0x000ea80000300800 */
[----:B------:R-:W2:Y:S04]  /*10ab0*/  LDL.LU R27, [R1+0x4bc] ;  /* 0x0004bc00011b7983 */ /* 0x000ea80000300800 */
[----:B------:R-:W2:Y:S04]  /*10ac0*/  LDL.LU.64 R20, [R1+0x1060] ;  /* 0x0010600001147983 */ /* 0x000ea80000300a00 */
[----:B------:R-:W-:Y:S04]  /*10ad0*/  STL.64 [R1+0xfe8], R10 ;  /* 0x000fe80a01007387 */ /* 0x000fe80000100a00 */
[----:B------:R1:W-:Y:S04]  /*10ae0*/  STL.64 [R1+0xfe0], R8 ;  /* 0x000fe00801007387 */ /* 0x0003e80000100a00 */
[----:B-1----:R-:W4:Y:S04]  /*10af0*/  LDL.LU R8, [R1+0x460] ;  /* 0x0004600001087983 */ /* 0x002f280000300800 */
[----:B------:R-:W4:Y:S04]  /*10b00*/  LDL.LU R9, [R1+0x464] ;  /* 0x0004640001097983 */ /* 0x000f280000300800 */
[----:B------:R-:W2:Y:S04]  /*10b10*/  LDL.LU R10, [R1+0x468] ;  /* 0x00046800010a7983 */ /* 0x000ea80000300800 */
[----:B------:R-:W2:Y:S01]  /*10b20*/  LDL.LU R11, [R1+0x46c] ;  /* 0x00046c00010b7983 */ /* 0x000ea20000300800 */
[----:B---3--:R-:W-:Y:S03]  /*10b30*/  HMMA.1688.F32.TF32 R16, R16, R4, R12 ;  /* 0x000000041010723c */ /* 0x008fe6000008100c */
[----:B--2---:R-:W-:Y:S04]  /*10b40*/  STL.64 [R1+0xff8], R10 ;  /* 0x000ff80a01007387 */ /* 0x004fe80000100a00 */
[----:B----4-:R1:W-:Y:S04]  /*10b50*/  STL.64 [R1+0xff0], R8 ;  /* 0x000ff00801007387 */ /* 0x0103e80000100a00 */
[----:B-1----:R-:W2:Y:S04]  /*10b60*/  LDL.LU R8, [R1+0x470] ;  /* 0x0004700001087983 */ /* 0x002ea80000300800 */
[----:B------:R-:W2:Y:S04]  /*10b70*/  LDL.LU R9, [R1+0x474] ;  /* 0x0004740001097983 */ /* 0x000ea80000300800 */
[----:B------:R-:W2:Y:S04]  /*10b80*/  LDL.LU R10, [R1+0x478] ;  /* 0x00047800010a7983 */ /* 0x000ea80000300800 */
[----:B------:R-:W2:Y:S04]  /*10b90*/  LDL.LU R11, [R1+0x47c] ;  /* 0x00047c00010b7983 */ /* 0x000ea80000300800 */
[----:B------:R-:W3:Y:S04]  /*10ba0*/  LDL.LU.64 R14, [R1+0x1058] ;  /* 0x00105800010e7983 */ /* 0x000ee80000300a00 */
[----:B------:R-:W3:Y:S04]  /*10bb0*/  LDL.LU.64 R12, [R1+0x1050] ;  /* 0x00105000010c7983 */ /* 0x000ee80000300a00 */
[----:B------:R-:W-:Y:S04]  /*10bc0*/  STL.64 [R1+0x160], R16 ;  /* 0x0001601001007387 */ /* 0x000fe80000100a00 */
[----:B------:R-:W-:Y:S01]  /*10bd0*/  STL.64 [R1+0x168], R18 ;  /* 0x0001681201007387 */ /* 0x000fe20000100a00 */
        /* <DEDUP_REMOVED lines=9> */
[----:B------:R-:W-:Y:S04]  /*10c70*/  STL.64 [R1+0x140], R20 ;  /* 0x0001401401007387 */ /* 0x000fe80000100a00 */
[----:B------:R1:W-:Y:S04]  /*10c80*/  STL.64 [R1+0x148], R22 ;  /* 0x0001481601007387 */ /* 0x0003e80000100a00 */
[----:B-1----:R-:W4:Y:S04]  /*10c90*/  LDL.LU.64 R22, [R1+0x1020] ;  /* 0x0010200001167983 */ /* 0x002f280000300a00 */
[----:B------:R-:W4:Y:S01]  /*10ca0*/  LDL.LU.64 R20, [R1+0x1018] ;  /* 0x0010180001147983 */ /* 0x000f220000300a00 */
[----:B------:R-:W-:-:S02]  /*10cb0*/  IMAD.MOV.U32 R16, RZ, RZ, R28 ;  /* 0x000000ffff107224 */ /* 0x000fc400078e001c */
[----:B------:R-:W-:-:S07]  /*10cc0*/  IMAD.MOV.U32 R17, RZ, RZ, R2 ;  /* 0x000000ffff117224 */ /* 0x000fce00078e0002 */
[----:B----4-:R-:W-:Y:S01]  /*10cd0*/  HMMA.1688.F32.TF32 R16, R12, R16, R20 ;  /* 0x000000100c10723c */ /* 0x010fe20000081014 */
[----:B------:R-:W3:-:S15]  /*10ce0*/  LDL.LU.64 R20, [R1+0x1010] ;  /* 0x0010100001147983 */ /* 0x000ede0000300a00 */
[----:B------:R-:W-:-:S03]  /*10cf0*/  NOP ;  /* 0x0000000000007918 */ /* 0x000fc60000000000 */
[----:B------:R1:W-:Y:S04]  /*10d00*/  STL.64 [R1+0x130], R16 ;  /* 0x0001301001007387 */ /* 0x0003e80000100a00 */
[----:B------:R4:W-:Y:S04]  /*10d10*/  STL.64 [R1+0x138], R18 ;  /* 0x0001381201007387 */ /* 0x0009e80000100a00 */
[----:B-1----:R-:W2:Y:S04]  /*10d20*/  LDL.LU R16, [R1+0x420] ;  /* 0x0004200001107983 */ /* 0x002ea80000300800 */
[----:B------:R-:W2:Y:S04]  /*10d30*/  LDL.LU R17, [R1+0x424] ;  /* 0x0004240001117983 */ /* 0x000ea80000300800 */
[----:B----4-:R-:W4:Y:S04]  /*10d40*/  LDL.LU R18, [R1+0x428] ;  /* 0x0004280001127983 */ /* 0x010f280000300800 */
[----:B------:R-:W4:Y:S01]  /*10d50*/  LDL.LU R19, [R1+0x42c] ;  /* 0x00042c0001137983 */ /* 0x000f220000300800 */
[----:B---3--:R-:W-:Y:S01]  /*10d60*/  HMMA.1688.F32.TF32 R24, R12, R20, R24 ;  /* 0x000000140c18723c */ /* 0x008fe20000081018 */
[----:B------:R-:W-:-:S15]  /*10d70*/  IMAD.MOV.U32 R28, RZ, RZ, R20 ;  /* 0x000000ffff1c7224 */ /* 0x000fde00078e0014 */
[----:B------:R-:W-:-:S03]  /*10d80*/  NOP ;  /* 0x0000000000007918 */ /* 0x000fc60000000000 */
[----:B------:R-:W-:Y:S04]  /*10d90*/  STL.64 [R1+0x120], R24 ;  /* 0x0001201801007387 */ /* 0x000fe80000100a00 */
[----:B------:R1:W-:Y:S04]  /*10da0*/  STL.64 [R1+0x128], R26 ;  /* 0x0001281a01007387 */ /* 0x0003e80000100a00 */
[----:B-1----:R-:W3:Y:S04]  /*10db0*/  LDL.LU.64 R26, [R1+0x1008] ;  /* 0x00100800011a7983 */ /* 0x002ee80000300a00 */
[----:B------:R-:W2:Y:S01]  /*10dc0*/  LDL.LU.64 R24, [R1+0x1000] ;  /* 0x0010000001187983 */ /* 0x000ea20000300a00 */
[----:B------:R-:W-:-:S03]  /*10dd0*/  IMAD.MOV.U32 R2, RZ, RZ, R21 ;  /* 0x000000ffff027224 */ /* 0x000fc600078e0015 */
[----:B------:R-:W3:Y:S04]  /*10de0*/  LDL.LU R20, [R1+0x3b0] ;  /* 0x0003b00001147983 */ /* 0x000ee80000300800 */
[----:B------:R-:W3:Y:S04]  /*10df0*/  LDL.LU R21, [R1+0x3b4] ;  /* 0x0003b40001157983 */ /* 0x000ee80000300800 */
[----:B------:R-:W3:Y:S04]  /*10e00*/  LDL.LU R22, [R1+0x3b8] ;  /* 0x0003b80001167983 */ /* 0x000ee80000300800 */
[----:B------:R-:W3:Y:S01]  /*10e10*/  LDL.LU R23, [R1+0x3bc] ;  /* 0x0003bc0001177983 */ /* 0x000ee20000300800 */
[----:B--2---:R-:W-:Y:S03]  /*10e20*/  HMMA.1688.F32.TF32 R8, R12, R24, R8 ;  /* 0x000000180c08723c */ /* 0x004fe60000081008 */
[----:B---3--:R-:W-:Y:S04]  /*10e30*/  STL.64 [R1+0xee8], R22 ;  /* 0x000ee81601007387 */ /* 0x008fe80000100a00 */
[----:B------:R-:W-:-:S12]  /*10e40*/  STL.64 [R1+0xee0], R20 ;  /* 0x000ee01401007387 */ /* 0x000fd80000100a00 */
[----:B------:R-:W-:Y:S04]  /*10e50*/  STL.64 [R1+0x110], R8 ;  /* 0x0001100801007387 */ /* 0x000fe80000100a00 */
[----:B------:R1:W-:Y:S04]  /*10e60*/  STL.64 [R1+0x118], R10 ;  /* 0x0001180a01007387 */ /* 0x0003e80000100a00 */
[----:B-1----:R-:W2:Y:S04]  /*10e70*/  LDL.LU.64 R10, [R1+0xff8] ;  /* 0x000ff800010a7983 */ /* 0x002ea80000300a00 */
[----:B------:R-:W2:Y:S01]  /*10e80*/  LDL.LU.64 R8, [R1+0xff0] ;  /* 0x000ff00001087983 */ /* 0x000ea20000300a00 */
[----:B------:R-:W-:-:S02]  /*10e90*/  IMAD.MOV.U32 R20, RZ, RZ, R27 ;  /* 0x000000ffff147224 */ /* 0x000fc400078e001b */
[----:B------:R-:W-:Y:S01]  /*10ea0*/  IMAD.MOV.U32 R21, RZ, RZ, R26 ;  /* 0x000000ffff157224 */ /* 0x000fe200078e001a */
[----:B------:R1:W-:Y:S04]  /*10eb0*/  STL.64 [R1+0xfb0], R24 ;  /* 0x000fb01801007387 */ /* 0x0003e80000100a00 */
[----:B-1----:R-:W3:Y:S04]  /*10ec0*/  LDL.LU R24, [R1+0x450] ;  /* 0x0004500001187983 */ /* 0x002ee80000300800 */
[----:B------:R-:W3:Y:S04]  /*10ed0*/  LDL.LU R25, [R1+0x454] ;  /* 0x0004540001197983 */ /* 0x000ee80000300800 */
[----:B------:R-:W3:Y:S04]  /*10ee0*/  LDL.LU R26, [R1+0x458] ;  /* 0x00045800011a7983 */ /* 0x000ee80000300800 */
[----:B------:R-:W3:Y:S01]  /*10ef0*/  LDL.LU R27, [R1+0x45c] ;  /* 0x00045c00011b7983 */ /* 0x000ee20000300800 */
[----:B--2---:R-:W-:Y:S03]  /*10f00*/  HMMA.1688.F32.TF32 R20, R12, R20, R8 ;  /* 0x000000140c14723c */ /* 0x004fe60000081008 */
[----:B------:R-:W2:Y:S04]  /*10f10*/  LDL.LU.64 R10, [R1+0xfe8] ;  /* 0x000fe800010a7983 */ /* 0x000ea80000300a00 */
[----:B------:R-:W3:-:S12]  /*10f20*/  LDL.LU.64 R8, [R1+0xfe0] ;  /* 0x000fe00001087983 */ /* 0x000ed80000300a00 */
[----:B------:R1:W-:Y:S04]  /*10f30*/  STL.64 [R1+0x100], R20 ;  /* 0x0001001401007387 */ /* 0x0003e80000100a00 */
[----:B------:R4:W-:Y:S04]  /*10f40*/  STL.64 [R1+0x108], R22 ;  /* 0x0001081601007387 */ /* 0x0009e80000100a00 */
[----:B-1----:R-:W2:Y:S04]  /*10f50*/  LDL.LU R20, [R1+0x3d0] ;  /* 0x0003d00001147983 */ /* 0x002ea80000300800 */
[----:B------:R-:W2:Y:S04]  /*10f60*/  LDL.LU R21, [R1+0x3d4] ;  /* 0x0003d40001157983 */ /* 0x000ea80000300800 */
[----:B----4-:R-:W4:Y:S04]  /*10f70*/  LDL.LU R22, [R1+0x3d8] ;  /* 0x0003d80001167983 */ /* 0x010f280000300800 */
        /* <DEDUP_REMOVED lines=8> */
[----:B--2---:R1:W-:Y:S02]  /*11000*/  STL.64 [R1+0xf00], R20 ;  /* 0x000f001401007387 */ /* 0x0043e40000100a00 */
[----:B-1----:R-:W-:-:S02]  /*11010*/  IMAD.MOV.U32 R20, RZ, RZ, R28 ;  /* 0x000000ffff147224 */ /* 0x002fc400078e001c */
[----:B------:R-:W-:-:S05]  /*11020*/  IMAD.MOV.U32 R21, RZ, RZ, R2 ;  /* 0x000000ffff157224 */ /* 0x000fca00078e0002 */
[----:B------:R3:W-:Y:S02]  /*11030*/  STL.64 [R1+0xfd8], R20 ;  /* 0x000fd81401007387 */ /* 0x0007e40000100a00 */
[----:B---3--:R-:W-:Y:S02]  /*11040*/  HMMA.1688.F32.TF32 R20, R12, R8, R24 ;  /* 0x000000080c14723c */ /* 0x008fe40000081018 */
[----:B------:R-:W2:Y:S04]  /*11050*/  LDL.64 R24, [R1+0x30] ;  /* 0x0000300001187983 */ /* 0x000ea80000100a00 */
[----:B--2---:R-:W-:-:S13]  /*11060*/  STL.64 [R1+0xfc8], R24 ;  /* 0x000fc81801007387 */ /* 0x004fda0000100a00 */
[----:B------:R1:W-:Y:S04]  /*11070*/  STL.64 [R1+0xf0], R20 ;  /* 0x0000f01401007387 */ /* 0x0003e80000100a00 */
[----:B------:R-:W-:Y:S04]  /*11080*/  STL.64 [R1+0xf8], R22 ;  /* 0x0000f81601007387 */ /* 0x000fe80000100a00 */
[----:B------:R-:W-:Y:S04]  /*11090*/  STL.64 [R1+0xf90], R10 ;  /* 0x000f900a01007387 */ /* 0x000fe80000100a00 */
[----:B------:R2:W-:Y:S04]  /*110a0*/  STL.64 [R1+0xf88], R8 ;  /* 0x000f880801007387 */ /* 0x0005e80000100a00 */
[----:B-1----:R-:W3:Y:S01]  /*110b0*/  LDL.LU R20, [R1+0x540] ;  /* 0x0005400001147983 */ /* 0x002ee20000300800 */
[----:B--2---:R-:W-:Y:S03]  /*110c0*/  HMMA.1688.F32.TF32 R8, R12, R4, R16 ;  /* 0x000000040c08723c */ /* 0x004fe60000081010 */
[----:B------:R-:W-:Y:S04]  /*110d0*/  LDS R12, [R0+UR10+0x24100] ;  /* 0x0241000a000c7984 */ /* 0x000fe80008000800 */
[----:B------:R-:W-:Y:S04]  /*110e0*/  LDS R14, [R0+UR10+0x25100] ;  /* 0x0251000a000e7984 */ /* 0x000fe80008000800 */
[----:B------:R-:W-:Y:S04]  /*110f0*/  LDS R13, [R3+UR10+0x24100] ;  /* 0x0241000a030d7984 */ /* 0x000fe80008000800 */
[----:B------:R-:W3:Y:S04]  /*11100*/  LDS R15, [R3+UR10+0x25100] ;  /* 0x0251000a030f7984 */ /* 0x000ee80008000800 */
[----:B------:R-:W-:Y:S04]  /*11110*/  LDS R18, [R0+UR10+0x25180] ;  /* 0x0251800a00127984 */ /* 0x000fe80008000800 */
[----:B------:R1:W-:Y:S04]  /*11120*/  STL.64 [R1+0xe0], R8 ;  /* 0x0000e00801007387 */ /* 0x0003e80000100a00 */
[----:B------:R-:W-:Y:S04]  /*11130*/  STL.64 [R1+0xe8], R10 ;  /* 0x0000e80a01007387 */ /* 0x000fe80000100a00 */
[----:B------:R-:W3:Y:S04]  /*11140*/  LDL.LU R21, [R1+0x544] ;  /* 0x0005440001157983 */ /* 0x000ee80000300800 */
[----:B------:R-:W3:Y:S04]  /*11150*/  LDL.LU R22, [R1+0x548] ;  /* 0x0005480001167983 */ /* 0x000ee80000300800 */
[----:B------:R-:W3:Y:S04]  /*11160*/  LDL.LU R23, [R1+0x54c] ;  /* 0x00054c0001177983 */ /* 0x000ee80000300800 */
[----:B------:R-:W2:Y:S04]  /*11170*/  LDL.64 R24, [R1+0x40] ;  /* 0x0000400001187983 */ /* 0x000ea80000100a00 */
[----:B------:R-:W4:Y:S04]  /*11180*/  LDS R19, [R3+UR10+0x25180] ;  /* 0x0251800a03137984 */ /* 0x000f280008000800 */
[----:B------:R-:W-:Y:S04]  /*11190*/  LDS R16, [R0+UR10+0x24180] ;  /* 0x0241800a00107984 */ /* 0x000fe80008000800 */
[----:B------:R-:W1:Y:S04]  /*111a0*/  LDS R17, [R3+UR10+0x24180] ;  /* 0x0241800a03117984 */ /* 0x000e680008000800 */
[----:B--2---:R2:W-:Y:S04]  /*111b0*/  STL.64 [R1+0xfd0], R24 ;  /* 0x000fd01801007387 */ /* 0x0045e80000100a00 */
[----:B-1----:R-:W3:Y:S04]  /*111c0*/  LDL.64 R8, [R1] ;  /* 0x0000000001087983 */ /* 0x002ee80000100a00 */
[----:B--2---:R-:W2:Y:S04]  /*111d0*/  LDL.64 R24, [R1+0x50] ;  /* 0x0000500001187983 */ /* 0x004ea80000100a00 */
[----:B---3--:R1:W-:Y:S04]  /*111e0*/  STL.64 [R1+0xfa8], R8 ;  /* 0x000fa80801007387 */ /* 0x0083e80000100a00 */
[----:B-1----:R-:W3:Y:S04]  /*111f0*/  LDL.LU R8, [R1+0x500] ;  /* 0x0005000001087983 */ /* 0x002ee80000300800 */
[----:B------:R-:W3:Y:S04]  /*11200*/  LDL.LU R9, [R1+0x504] ;  /* 0x0005040001097983 */ /* 0x000ee80000300800 */
[----:B------:R-:W3:Y:S04]  /*11210*/  LDL.LU R10, [R1+0x508] ;  /* 0x00050800010a7983 */ /* 0x000ee80000300800 */
[----:B------:R-:W3:Y:S01]  /*11220*/  LDL.LU R11, [R1+0x50c] ;  /* 0x00050c00010b7983 */ /* 0x000ee20000300800 */
[----:B--2---:R-:W-:Y:S01]  /*11230*/  HMMA.1688.F32.TF32 R20, R12, R24, R20 ;  /* 0x000000180c14723c */ /* 0x004fe20000081014 */
[----:B------:R-:W-:-:S02]  /*11240*/  IMAD.MOV.U32 R2, RZ, RZ, R25 ;  /* 0x000000ffff027224 */ /* 0x000fc400078e0019 */
[----:B---3--:R-:W-:Y:S04]  /*11250*/  STL.64 [R1+0xfc0], R10 ;  /* 0x000fc00a01007387 */ /* 0x008fe80000100a00 */
[----:B------:R1:W-:Y:S04]  /*11260*/  STL.64 [R1+0xfb8], R8 ;  /* 0x000fb80801007387 */ /* 0x0003e80000100a00 */
[----:B-1----:R-:W2:Y:S04]  /*11270*/  LDL.LU R8, [R1+0x520] ;  /* 0x0005200001087983 */ /* 0x002ea80000300800 */
[----:B------:R-:W2:Y:S04]  /*11280*/  LDL.LU R9, [R1+0x524] ;  /* 0x0005240001097983 */ /* 0x000ea80000300800 */
[----:B------:R-:W2:Y:S04]  /*11290*/  LDL.LU R10, [R1+0x528] ;  /* 0x00052800010a7983 */ /* 0x000ea80000300800 */
[----:B------:R-:W2:Y:S04]  /*112a0*/  LDL.LU R11, [R1+0x52c] ;  /* 0x00052c00010b7983 */ /* 0x000ea80000300800 */
[----:B------:R-:W-:Y:S04]  /*112b0*/  STL.64 [R1+0xf80], R6 ;  /* 0x000f800601007387 */ /* 0x000fe80000100a00 */
[----:B------:R1:W-:Y:S04]  /*112c0*/  STL.64 [R1+0xf78], R4 ;  /* 0x000f780401007387 */ /* 0x0003e80000100a00 */
[----:B-1----:R-:W3:Y:S04]  /*112d0*/  LDL.LU R4, [R1+0x530] ;  /* 0x0005300001047983 */ /* 0x002ee80000300800 */
[----:B------:R-:W3:Y:S04]  /*112e0*/  LDL.LU R5, [R1+0x534] ;  /* 0x0005340001057983 */ /* 0x000ee80000300800 */
[----:B------:R-:W3:Y:S04]  /*112f0*/  LDL.LU R6, [R1+0x538] ;  /* 0x0005380001067983 */ /* 0x000ee80000300800 */
[----:B------:R-:W3:Y:S04]  /*11300*/  LDL.LU R7, [R1+0x53c] ;  /* 0x00053c0001077983 */ /* 0x000ee80000300800 */
[----:B----4-:R-:W-:Y:S04]  /*11310*/  STL.64 [R1+0xf70], R18 ;  /* 0x000f701201007387 */ /* 0x010fe80000100a00 */
[----:B------:R1:W-:Y:S04]  /*11320*/  STL.64 [R1+0xf68], R16 ;  /* 0x000f681001007387 */ /* 0x0003e80000100a00 */
[----:B-1----:R-:W4:Y:S04]  /*11330*/  LDL.LU R16, [R1+0x510] ;  /* 0x0005100001107983 */ /* 0x002f280000300800 */
[----:B------:R-:W4:Y:S04]  /*11340*/  LDL.LU R17, [R1+0x514] ;  /* 0x0005140001117983 */ /* 0x000f280000300800 */
[----:B------:R-:W4:Y:S04]  /*11350*/  LDL.LU R18, [R1+0x518] ;  /* 0x0005180001127983 */ /* 0x000f280000300800 */
[----:B------:R-:W4:Y:S04]  /*11360*/  LDL.LU R19, [R1+0x51c] ;  /* 0x00051c0001137983 */ /* 0x000f280000300800 */
[----:B------:R1:W-:Y:S04]  /*11370*/  STL.64 [R1+0xd0], R20 ;  /* 0x0000d01401007387 */ /* 0x0003e80000100a00 */
[----:B------:R1:W-:Y:S04]  /*11380*/  STL.64 [R1+0xd8], R22 ;  /* 0x0000d81601007387 */ /* 0x0003e80000100a00 */
[----:B-1----:R-:W4:Y:S01]  /*11390*/  LDL.LU.64 R20, [R1+0xfd8] ;  /* 0x000fd80001147983 */ /* 0x002f220000300a00 */
[----:B------:R-:W-:-:S03]  /*113a0*/  IMAD.MOV.U32 R22, RZ, RZ, R24 ;  /* 0x000000ffff167224 */ /* 0x000fc600078e0018 */
[----:B------:R-:W3:Y:S02]  /*113b0*/  LDL.LU.64 R24, [R1+0xfd0] ;  /* 0x000fd00001187983 */ /* 0x000ee40000300a00 */
[----:B---3--:R-:W-:-:S15]  /*113c0*/  HMMA.1688.F32.TF32 R4, R12, R24, R4 ;  /* 0x000000180c04723c */ /* 0x008fde0000081004 */
[----:B------:R-:W-:-:S04]  /*113d0*/  NOP ;  /* 0x0000000000007918 */ /* 0x000fc80000000000 */
[----:B------:R1:W-:Y:S04]  /*113e0*/  STL.64 [R1+0xc0], R4 ;  /* 0x0000c00401007387 */ /* 0x0003e80000100a00 */
[----:B------:R3:W-:Y:S01]  /*113f0*/  STL.64 [R1+0xc8], R6 ;  /* 0x0000c80601007387 */ /* 0x0007e20000100a00 */
[----:B-1----:R-:W-:Y:S02]  /*11400*/  IMAD.MOV.U32 R5, RZ, RZ, R24 ;  /* 0x000000ffff057224 */ /* 0x002fe400078e0018 */
[----:B------:R-:W-:Y:S02]  /*11410*/  IMAD.MOV.U32 R4, RZ, RZ, R25 ;  /* 0x000000ffff047224 */ /* 0x000fe400078e0019 */
[----:B------:R-:W2:Y:S01]  /*11420*/  LDL.LU.64 R24, [R1+0xfc8] ;  /* 0x000fc80001187983 */ /* 0x000ea20000300a00 */
[C---:B----4-:R-:W-:Y:S08]  /*11430*/  HMMA.1688.F32.TF32 R16, R12.reuse, R20, R16 ;  /* 0x000000140c10723c */ /* 0x050ff00000081010 */
[----:B--2---:R-:W-:Y:S01]  /*11440*/  HMMA.1688.F32.TF32 R8, R12, R24, R8 ;  /* 0x000000180c08723c */ /* 0x004fe20000081008 */
[----:B---3--:R-:W-:-:S02]  /*11450*/  IMAD.MOV.U32 R7, RZ, RZ, R24 ;  /* 0x000000ffff077224 */ /* 0x008fc400078e0018 */
[----:B------:R-:W-:-:S15]  /*11460*/  IMAD.MOV.U32 R6, RZ, RZ, R25 ;  /* 0x000000ffff067224 */ /* 0x000fde00078e0019 */
[----:B------:R-:W-:Y:S01]  /*11470*/  NOP ;  /* 0x0000000000007918 */ /* 0x000fe20000000000 */
[----:B------:R-:W-:Y:S04]  /*11480*/  STL.64 [R1+0xb0], R8 ;  /* 0x0000b00801007387 */ /* 0x000fe80000100a00 */
[----:B------:R1:W-:Y:S04]  /*11490*/  STL.64 [R1+0xb8], R10 ;  /* 0x0000b80a01007387 */ /* 0x0003e80000100a00 */
[----:B-1----:R-:W2:Y:S04]  /*114a0*/  LDL.LU.64 R10, [R1+0xfc0] ;  /* 0x000fc000010a7983 */ /* 0x002ea80000300a00 */
[----:B------:R-:W2:Y:S04]  /*114b0*/  LDL.LU.64 R8, [R1+0xfb8] ;  /* 0x000fb80001087983 */ /* 0x000ea80000300a00 */
[----:B------:R-:W2:Y:S04]  /*114c0*/  LDL.LU.64 R24, [R1+0xfb0] ;  /* 0x000fb00001187983 */ /* 0x000ea80000300a00 */
[----:B------:R1:W-:Y:S04]  /*114d0*/  STL.64 [R1+0xf20], R20 ;  /* 0x000f201401007387 */ /* 0x0003e80000100a00 */
[----:B------:R3:W-:Y:S04]  /*114e0*/  STL.64 [R1+0xa0], R16 ;  /* 0x0000a01001007387 */ /* 0x0007e80000100a00 */
[----:B------:R4:W-:Y:S01]  /*114f0*/  STL.64 [R1+0xa8], R18 ;  /* 0x0000a81201007387 */ /* 0x0009e20000100a00 */
[----:B-1----:R-:W-:-:S02]  /*11500*/  IMAD.MOV.U32 R20, RZ, RZ, R7 ;  /* 0x000000ffff147224 */ /* 0x002fc400078e0007 */
[----:B------:R-:W-:-:S05]  /*11510*/  IMAD.MOV.U32 R21, RZ, RZ, R6 ;  /* 0x000000ffff157224 */ /* 0x000fca00078e0006 */
[----:B------:R1:W-:Y:S04]  /*11520*/  STL.64 [R1+0xf38], R20 ;  /* 0x000f381401007387 */ /* 0x0003e80000100a00 */
[----:B---3--:R-:W3:Y:S04]  /*11530*/  LDL.LU R16, [R1+0x440] ;  /* 0x0004400001107983 */ /* 0x008ee80000300800 */
[----:B------:R-:W3:Y:S04]  /*11540*/  LDL.LU R17, [R1+0x444] ;  /* 0x0004440001117983 */ /* 0x000ee80000300800 */
[----:B----4-:R-:W4:Y:S04]  /*11550*/  LDL.LU R18, [R1+0x448] ;  /* 0x0004480001127983 */ /* 0x010f280000300800 */
[----:B------:R-:W4:Y:S01]  /*11560*/  LDL.LU R19, [R1+0x44c] ;  /* 0x00044c0001137983 */ /* 0x000f220000300800 */
[----:B-1----:R-:W-:-:S02]  /*11570*/  IMAD.MOV.U32 R20, RZ, RZ, R5 ;  /* 0x000000ffff147224 */ /* 0x002fc400078e0005 */
[----:B------:R-:W-:Y:S01]  /*11580*/  IMAD.MOV.U32 R21, RZ, RZ, R4 ;  /* 0x000000ffff157224 */ /* 0x000fe200078e0004 */
[C---:B--2---:R-:W-:Y:S01]  /*11590*/  HMMA.1688.F32.TF32 R8, R12.reuse, R24, R8 ;  /* 0x000000180c08723c */ /* 0x044fe20000081008 */
[----:B----4-:R-:W-:Y:S04]  /*115a0*/  STL.64 [R1+0xfa0], R18 ;  /* 0x000fa01201007387 */ /* 0x010fe80000100a00 */
[----:B---3--:R1:W-:Y:S04]  /*115b0*/  STL.64 [R1+0xf98], R16 ;  /* 0x000f981001007387 */ /* 0x0083e80000100a00 */
        /* <DEDUP_REMOVED lines=10> */
[----:B------:R-:W-:Y:S04]  /*11660*/  STL.64 [R1+0x98], R10 ;  /* 0x0000980a01007387 */ /* 0x000fe80000100a00 */
[----:B-1----:R-:W2:Y:S01]  /*11670*/  LDL.LU.64 R8, [R1+0xfa8] ;  /* 0x000fa80001087983 */ /* 0x002ea20000300a00 */
        /* <DEDUP_REMOVED lines=9> */
[----:B------:R-:W4:Y:S04]  /*11710*/  LDL.LU.64 R10, [R1+0xf90] ;  /* 0x000f9000010a7983 */ /* 0x000f280000300a00 */
[----:B------:R-:W3:Y:S04]  /*11720*/  LDL.LU.64 R8, [R1+0xf88] ;  /* 0x000f880001087983 */ /* 0x000ee80000300a00 */
[----:B------:R-:W-:Y:S04]  /*11730*/  STL [R1+0xf18], R26 ;  /* 0x000f181a01007387 */ /* 0x000fe80000100800 */
        /* <DEDUP_REMOVED lines=11> */
[C---:B---3--:R-:W-:Y:S03]  /*117f0*/  HMMA.1688.F32.TF32 R4, R12.reuse, R8, R4 ;  /* 0x000000080c04723c */ /* 0x048fe60000081004 */
[----:B--2---:R-:W-:Y:S04]  /*11800*/  STL.64 [R1+0xf48], R26 ;  /* 0x000f481a01007387 */ /* 0x004fe80000100a00 */
[----:B------:R1:W-:Y:S04]  /*11810*/  STL.64 [R1+0xf40], R24 ;  /* 0x000f401801007387 */ /* 0x0003e80000100a00 */
        /* <DEDUP_REMOVED lines=13> */
[----:B------:R-:W2:Y:S01]  /*118f0*/  LDL.LU.64 R4, [R1+0xf78] ;  /* 0x000f780001047983 */ /* 0x000ea20000300a00 */
[----:B------:R-:W-:Y:S01]  /*11900*/  IMAD.MOV.U32 R20, RZ, RZ, R22 ;  /* 0x000000ffff147224 */ /* 0x000fe200078e0016 */
[----:B--2---:R-:W-:Y:S02]  /*11910*/  HMMA.1688.F32.TF32 R12, R12, R4, R16 ;  /* 0x000000040c0c723c */ /* 0x004fe40000081010 */
[----:B------:R-:W2:Y:S04]  /*11920*/  LDL.LU.64 R18, [R1+0xf70] ;  /* 0x000f700001127983 */ /* 0x000ea80000300a00 */
[----:B------:R-:W2:-:S13]  /*11930*/  LDL.LU.64 R16, [R1+0xf68] ;  /* 0x000f680001107983 */ /* 0x000e9a0000300a00 */
[----:B------:R1:W-:Y:S04]  /*11940*/  STL.64 [R1+0x60], R12 ;  /* 0x0000600c01007387 */ /* 0x0003e80000100a00 */
[----:B------:R3:W-:Y:S04]  /*11950*/  STL.64 [R1+0x68], R14 ;  /* 0x0000680e01007387 */ /* 0x0007e80000100a00 */
[----:B-1----:R-:W4:Y:S04]  /*11960*/  LDL.LU R12, [R1+0x3c0] ;  /* 0x0003c000010c7983 */ /* 0x002f280000300800 */
[----:B------:R-:W4:Y:S04]  /*11970*/  LDL.LU R13, [R1+0x3c4] ;  /* 0x0003c400010d7983 */ /* 0x000f280000300800 */
[----:B---3--:R-:W4:Y:S04]  /*11980*/  LDL.LU R14, [R1+0x3c8] ;  /* 0x0003c800010e7983 */ /* 0x008f280000300800 */
[----:B------:R-:W4:Y:S01]  /*11990*/  LDL.LU R15, [R1+0x3cc] ;  /* 0x0003cc00010f7983 */ /* 0x000f220000300800 */
        /* <DEDUP_REMOVED lines=19> */
[----:B------:R-:W2:Y:S04]  /*11ad0*/  LDL.LU R26, [R1+0xf18] ;  /* 0x000f1800011a7983 */ /* 0x000ea80000300800 */
[----:B------:R-:W3:-:S13]  /*11ae0*/  LDL.LU.64 R24, [R1+0xf10] ;  /* 0x000f100001187983 */ /* 0x000eda0000300a00 */
[----:B------:R-:W-:Y:S04]  /*11af0*/  STL.64 [R1+0x450], R20 ;  /* 0x0004501401007387 */ /* 0x000fe80000100a00 */
[----:B------:R1:W-:Y:S04]  /*11b00*/  STL.64 [R1+0x458], R22 ;  /* 0x0004581601007387 */ /* 0x0003e80000100a00 */
[----:B-1----:R-:W3:Y:S04]  /*11b10*/  LDL.LU.64 R22, [R1+0xf08] ;  /* 0x000f080001167983 */ /* 0x002ee80000300a00 */
[----:B------:R-:W3:Y:S02]  /*11b20*/  LDL.LU.64 R20, [R1+0xf00] ;  /* 0x000f000001147983 */ /* 0x000ee40000300a00 */
[----:B---3--:R-:W-:-:S15]  /*11b30*/  HMMA.1688.F32.TF32 R20, R16, R24, R20 ;  /* 0x000000181014723c */ /* 0x008fde0000081014 */
[----:B------:R-:W-:-:S04]  /*11b40*/  NOP ;  /* 0x0000000000007918 */ /* 0x000fc80000000000 */
[----:B------:R-:W-:Y:S04]  /*11b50*/  STL.64 [R1+0x440], R20 ;  /* 0x0004401401007387 */ /* 0x000fe80000100a00 */
[----:B------:R1:W-:Y:S04]  /*11b60*/  STL.64 [R1+0x448], R22 ;  /* 0x0004481601007387 */ /* 0x0003e80000100a00 */
[----:B-1----:R-:W3:Y:S04]  /*11b70*/  LDL.LU.64 R22, [R1+0xef8] ;  /* 0x000ef80001167983 */ /* 0x002ee80000300a00 */
[----:B------:R-:W3:Y:S04]  /*11b80*/  LDL.LU.64 R20, [R1+0xef0] ;  /* 0x000ef00001147983 */ /* 0x000ee80000300a00 */
[----:B------:R2:W-:Y:S02]  /*11b90*/  STL.64 [R1+0xec0], R24 ;  /* 0x000ec01801007387 */ /* 0x0005e40000100a00 */
[----:B--2---:R-:W-:-:S02]  /*11ba0*/  IMAD.MOV.U32 R24, RZ, RZ, R26 ;  /* 0x000000ffff187224 */ /* 0x004fc400078e001a */
[----:B------:R-:W-:-:S07]  /*11bb0*/  IMAD.MOV.U32 R25, RZ, RZ, R2 ;  /* 0x000000ffff197224 */ /* 0x000fce00078e0002 */
[C---:B---3--:R-:W-:Y:S01]  /*11bc0*/  HMMA.1688.F32.TF32 R24, R16.reuse, R24, R20 ;  /* 0x000000181018723c */ /* 0x048fe20000081014 */
[----:B------:R-:W2:Y:S04]  /*11bd0*/  LDL.LU.64 R22, [R1+0xee8] ;  /* 0x000ee80001167983 */ /* 0x000ea80000300a00 */
[----:B------:R-:W2:Y:S03]  /*11be0*/  LDL.LU.64 R20, [R1+0xee0] ;  /* 0x000ee00001147983 */ /* 0x000ea60000300a00 */
[C---:B----4-:R-:W-:Y:S01]  /*11bf0*/  HMMA.1688.F32.TF32 R12, R16.reuse, R8, R12 ;  /* 0x00000008100c723c */ /* 0x050fe2000008100c */
[----:B------:R-:W-:Y:S10]  /*11c00*/  STL.64 [R1+0xe60], R10 ;  /* 0x000e600a01007387 */ /* 0x000ff40000100a00 */
[----:B------:R-:W-:Y:S04]  /*11c10*/  STL.64 [R1+0x430], R24 ;  /* 0x0004301801007387 */ /* 0x000fe80000100a00 */
[----:B------:R-:W-:Y:S04]  /*11c20*/  STL.64 [R1+0x438], R26 ;  /* 0x0004381a01007387 */ /* 0x000fe80000100a00 */
[----:B------:R2:W-:Y:S04]  /*11c30*/  STL.64 [R1+0xe58], R8 ;  /* 0x000e580801007387 */ /* 0x0005e80000100a00 */
[----:B------:R-:W-:Y:S04]  /*11c40*/  STL.64 [R1+0x420], R12 ;  /* 0x0004200c01007387 */ /* 0x000fe80000100a00 */
[----:B------:R-:W-:Y:S04]  /*11c50*/  STL.64 [R1+0x428], R14 ;  /* 0x0004280e01007387 */ /* 0x000fe80000100a00 */
[----:B------:R-:W-:Y:S04]  /*11c60*/  LDS R12, [R0+UR10+0x24200] ;  /* 0x0242000a000c7984 */ /* 0x000fe80008000800 */
[----:B------:R-:W-:Y:S04]  /*11c70*/  LDS R14, [R0+UR10+0x25200] ;  /* 0x0252000a000e7984 */ /* 0x000fe80008000800 */
[----:B------:R-:W-:Y:S04]  /*11c80*/  LDS R13, [R3+UR10+0x24200] ;  /* 0x0242000a030d7984 */ /* 0x000fe80008000800 */
[----:B------:R-:W1:Y:S01]  /*11c90*/  LDS R15, [R3+UR10+0x25200] ;  /* 0x0252000a030f7984 */ /* 0x000e620008000800 */
[----:B--2---:R-:W-:Y:S03]  /*11ca0*/  HMMA.1688.F32.TF32 R8, R16, R4, R20 ;  /* 0x000000041008723c */ /* 0x004fe60000081014 */
[----:B------:R-:W2:Y:S04]  /*11cb0*/  LDL.LU R20, [R1+0x360] ;  /* 0x0003600001147983 */ /* 0x000ea80000300800 */
[----:B------:R-:W-:Y:S04]  /*11cc0*/  LDS R18, [R0+UR10+0x25280] ;  /* 0x0252800a00127984 */ /* 0x000fe80008000800 */
[----:B------:R-:W3:Y:S04]  /*11cd0*/  LDS R19, [R3+UR10+0x25280] ;  /* 0x0252800a03137984 */ /* 0x000ee80008000800 */
[----:B------:R-:W-:Y:S04]  /*11ce0*/  LDS R16, [R0+UR10+0x24280] ;  /* 0x0242800a00107984 */ /* 0x000fe80008000800 */
[----:B------:R-:W4:Y:S04]  /*11cf0*/  LDS R17, [R3+UR10+0x24280] ;  /* 0x0242800a03117984 */ /* 0x000f280008000800 */
[----:B------:R-:W-:Y:S04]  /*11d00*/  STL.64 [R1+0x410], R8 ;  /* 0x0004100801007387 */ /* 0x000fe80000100a00 */
[----:B------:R-:W-:Y:S04]  /*11d10*/  STL.64 [R1+0x418], R10 ;  /* 0x0004180a01007387 */ /* 0x000fe80000100a00 */
[----:B------:R-:W2:Y:S04]  /*11d20*/  LDL.LU R21, [R1+0x364] ;  /* 0x0003640001157983 */ /* 0x000ea80000300800 */
[----:B------:R-:W2:Y:S04]  /*11d30*/  LDL.LU R22, [R1+0x368] ;  /* 0x0003680001167983 */ /* 0x000ea80000300800 */
[----:B------:R-:W2:Y:S04]  /*11d40*/  LDL.LU R23, [R1+0x36c] ;  /* 0x00036c0001177983 */ /* 0x000ea80000300800 */
[----:B--2---:R-:W-:Y:S04]  /*11d50*/  STL.64 [R1+0xe78], R22 ;  /* 0x000e781601007387 */ /* 0x004fe80000100a00 */
[----:B------:R2:W-:Y:S04]  /*11d60*/  STL.64 [R1+0xe70], R20 ;  /* 0x000e701401007387 */ /* 0x0005e80000100a00 */
[----:B--2---:R-:W2:Y:S04]  /*11d70*/  LDL.LU R20, [R1+0x370] ;  /* 0x0003700001147983 */ /* 0x004ea80000300800 */
[----:B------:R-:W2:Y:S04]  /*11d80*/  LDL.LU R21, [R1+0x374] ;  /* 0x0003740001157983 */ /* 0x000ea80000300800 */
[----:B------:R-:W2:Y:S04]  /*11d90*/  LDL.LU R22, [R1+0x378] ;  /* 0x0003780001167983 */ /* 0x000ea80000300800 */
[----:B------:R-:W2:Y:S04]  /*11da0*/  LDL.LU R23, [R1+0x37c] ;  /* 0x00037c0001177983 */ /* 0x000ea80000300800 */
[----:B------:R-:W2:Y:S04]  /*11db0*/  LDL.LU R24, [R1+0x3a0] ;  /* 0x0003a00001187983 */ /* 0x000ea80000300800 */
[----:B------:R-:W2:Y:S04]  /*11dc0*/  LDL.LU R25, [R1+0x3a4] ;  /* 0x0003a40001197983 */ /* 0x000ea80000300800 */
[----:B------:R-:W2:Y:S04]  /*11dd0*/  LDL.LU R26, [R1+0x3a8] ;  /* 0x0003a800011a7983 */ /* 0x000ea80000300800 */
[----:B------:R-:W2:Y:S04]  /*11de0*/  LDL.LU R27, [R1+0x3ac] ;  /* 0x0003ac00011b7983 */ /* 0x000ea80000300800 */
[----:B--2---:R-:W-:Y:S04]  /*11df0*/  STL.64 [R1+0xed0], R26 ;  /* 0x000ed01a01007387 */ /* 0x004fe80000100a00 */
[----:B------:R2:W-:Y:S04]  /*11e00*/  STL.64 [R1+0xec8], R24 ;  /* 0x000ec81801007387 */ /* 0x0005e80000100a00 */
[----:B--2---:R-:W1:Y:S04]  /*11e10*/  LDL.64 R24, [R1+0x50] ;  /* 0x0000500001187983 */ /* 0x004e680000100a00 */
[----:B------:R-:W-:Y:S04]  /*11e20*/  STL.64 [R1+0xe88], R22 ;  /* 0x000e881601007387 */ /* 0x000fe80000100a00 */
[----:B------:R2:W-:Y:S04]  /*11e30*/  STL.64 [R1+0xe80], R20 ;  /* 0x000e801401007387 */ /* 0x0005e80000100a00 */
[----:B--2---:R-:W2:Y:S04]  /*11e40*/  LDL.LU.64 R20, [R1+0x20] ;  /* 0x0000200001147983 */ /* 0x004ea80000300a00 */
[----:B--2---:R2:W-:Y:S04]  /*11e50*/  STL.64 [R1+0xea0], R20 ;  /* 0x000ea01401007387 */ /* 0x0045e80000100a00 */
[----:B--2---:R-:W2:Y:S04]  /*11e60*/  LDL.64 R20, [R1+0x30] ;  /* 0x0000300001147983 */ /* 0x004ea80000100a00 */
[----:B--2---:R2:W-:Y:S04]  /*11e70*/  STL.64 [R1+0xeb8], R20 ;  /* 0x000eb81401007387 */ /* 0x0045e80000100a00 */
[----:B--2---:R-:W2:Y:S04]  /*11e80*/  LDL.64 R20, [R1+0x40] ;  /* 0x0000400001147983 */ /* 0x004ea80000100a00 */
[----:B--2---:R2:W-:Y:S04]  /*11e90*/  STL.64 [R1+0xed8], R20 ;  /* 0x000ed81401007387 */ /* 0x0045e80000100a00 */
[----:B--2---:R-:W1:Y:S04]  /*11ea0*/  LDL.LU R20, [R1+0x4d0] ;  /* 0x0004d00001147983 */ /* 0x004e680000300800 */
[----:B------:R-:W1:Y:S04]  /*11eb0*/  LDL.LU R21, [R1+0x4d4] ;  /* 0x0004d40001157983 */ /* 0x000e680000300800 */
[----:B------:R-:W1:Y:S04]  /*11ec0*/  LDL.LU R22, [R1+0x4d8] ;  /* 0x0004d80001167983 */ /* 0x000e680000300800 */
[----:B------:R-:W1:Y:S04]  /*11ed0*/  LDL.LU R23, [R1+0x4dc] ;  /* 0x0004dc0001177983 */ /* 0x000e680000300800 */
[----:B------:R-:W2:Y:S04]  /*11ee0*/  LDL.64 R8, [R1] ;  /* 0x0000000001087983 */ /* 0x000ea80000100a00 */
[----:B------:R-:W-:Y:S04]  /*11ef0*/  STL.64 [R1+0xe50], R6 ;  /* 0x000e500601007387 */ /* 0x000fe80000100a00 */
[----:B------:R3:W-:Y:S04]  /*11f00*/  STL.64 [R1+0xe48], R4 ;  /* 0x000e480401007387 */ /* 0x0007e80000100a00 */
[----:B---3--:R-:W3:Y:S04]  /*11f10*/  LDL.LU R4, [R1+0x350] ;  /* 0x0003500001047983 */ /* 0x008ee80000300800 */
[----:B------:R-:W3:Y:S04]  /*11f20*/  LDL.LU R5, [R1+0x354] ;  /* 0x0003540001057983 */ /* 0x000ee80000300800 */
[----:B------:R-:W2:Y:S04]  /*11f30*/  LDL.LU R6, [R1+0x358] ;  /* 0x0003580001067983 */ /* 0x000ea80000300800 */
[----:B------:R-:W2:Y:S04]  /*11f40*/  LDL.LU R7, [R1+0x35c] ;  /* 0x00035c0001077983 */ /* 0x000ea80000300800 */
[----:B--2---:R-:W-:Y:S04]  /*11f50*/  STL.64 [R1+0xe98], R6 ;  /* 0x000e980601007387 */ /* 0x004fe80000100a00 */
[----:B---3--:R2:W-:Y:S04]  /*11f60*/  STL.64 [R1+0xe90], R4 ;  /* 0x000e900401007387 */ /* 0x0085e80000100a00 */
[----:B--2---:R-:W2:Y:S04]  /*11f70*/  LDL.LU R4, [R1+0x380] ;  /* 0x0003800001047983 */ /* 0x004ea80000300800 */
[----:B------:R-:W2:Y:S04]  /*11f80*/  LDL.LU R5, [R1+0x384] ;  /* 0x0003840001057983 */ /* 0x000ea80000300800 */
[----:B------:R-:W3:Y:S04]  /*11f90*/  LDL.LU R6, [R1+0x388] ;  /* 0x0003880001067983 */ /* 0x000ee80000300800 */
[----:B------:R-:W3:Y:S01]  /*11fa0*/  LDL.LU R7, [R1+0x38c] ;  /* 0x00038c0001077983 */ /* 0x000ee20000300800 */
[----:B-1----:R-:W-:Y:S01]  /*11fb0*/  HMMA.1688.F32.TF32 R20, R12, R24, R20 ;  /* 0x000000180c14723c */ /* 0x002fe20000081014 */
[----:B------:R-:W-:-:S02]  /*11fc0*/  IMAD.MOV.U32 R11, RZ, RZ, R24 ;  /* 0x000000ffff0b7224 */ /* 0x000fc400078e0018 */
        /* <DEDUP_REMOVED lines=8> */
[----:B----4-:R1:W-:Y:S04]  /*12050*/  STL.64 [R1+0xe38], R16 ;  /* 0x000e381001007387 */ /* 0x0103e80000100a00 */
[----:B-1----:R-:W3:Y:S04]  /*12060*/  LDL.LU R16, [R1+0x340] ;  /* 0x0003400001107983 */ /* 0x002ee80000300800 */
[----:B------:R-:W3:Y:S04]  /*12070*/  LDL.LU R17, [R1+0x344] ;  /* 0x0003440001117983 */ /* 0x000ee80000300800 */
[----:B------:R-:W3:Y:S04]  /*12080*/  LDL.LU R18, [R1+0x348] ;  /* 0x0003480001127983 */ /* 0x000ee80000300800 */
[----:B------:R-:W3:Y:S04]  /*12090*/  LDL.LU R19, [R1+0x34c] ;  /* 0x00034c0001137983 */ /* 0x000ee80000300800 */
[----:B------:R1:W-:Y:S04]  /*120a0*/  STL.64 [R1+0x570], R20 ;  /* 0x0005701401007387 */ /* 0x0003e80000100a00 */
[----:B------:R-:W-:Y:S04]  /*120b0*/  STL.64 [R1+0x578], R22 ;  /* 0x0005781601007387 */ /* 0x000fe80000100a00 */
[----:B-1----:R-:W4:Y:S04]  /*120c0*/  LDL.LU.64 R20, [R1+0xed8] ;  /* 0x000ed80001147983 */ /* 0x002f280000300a00 */
[----:B------:R-:W4:Y:S04]  /*120d0*/  LDL.LU.64 R26, [R1+0xed0] ;  /* 0x000ed000011a7983 */ /* 0x000f280000300a00 */
[----:B------:R-:W4:Y:S02]  /*120e0*/  LDL.LU.64 R24, [R1+0xec8] ;  /* 0x000ec80001187983 */ /* 0x000f240000300a00 */
[----:B----4-:R-:W-:-:S15]  /*120f0*/  HMMA.1688.F32.TF32 R24, R12, R20, R24 ;  /* 0x000000140c18723c */ /* 0x010fde0000081018 */
[----:B------:R-:W-:-:S04]  /*12100*/  NOP ;  /* 0x0000000000007918 */ /* 0x000fc80000000000 */
[----:B------:R1:W-:Y:S04]  /*12110*/  STL.64 [R1+0x560], R24 ;  /* 0x0005601801007387 */ /* 0x0003e80000100a00 */
[----:B------:R4:W-:Y:S04]  /*12120*/  STL.64 [R1+0x568], R26 ;  /* 0x0005681a01007387 */ /* 0x0009e80000100a00 */
[----:B-1----:R-:W2:Y:S01]  /*12130*/  LDL.LU.64 R24, [R1+0xec0] ;  /* 0x000ec00001187983 */ /* 0x002ea20000300a00 */
[----:B----4-:R-:W-:Y:S02]  /*12140*/  IMAD.MOV.U32 R27, RZ, RZ, R20 ;  /* 0x000000ffff1b7224 */ /* 0x010fe400078e0014 */
[----:B------:R-:W-:-:S02]  /*12150*/  IMAD.MOV.U32 R26, RZ, RZ, R21 ;  /* 0x000000ffff1a7224 */ /* 0x000fc400078e0015 */
[----:B------:R-:W2:Y:S02]  /*12160*/  LDL.LU.64 R20, [R1+0xeb8] ;  /* 0x000eb80001147983 */ /* 0x000ea40000300a00 */
[----:B--2---:R-:W-:Y:S01]  /*12170*/  HMMA.1688.F32.TF32 R4, R12, R20, R4 ;  /* 0x000000140c04723c */ /* 0x004fe20000081004 */
[----:B------:R-:W-:Y:S02]  /*12180*/  IMAD.MOV.U32 R28, RZ, RZ, R20 ;  /* 0x000000ffff1c7224 */ /* 0x000fe400078e0014 */
        /* <DEDUP_REMOVED lines=16> */
[----:B------:R-:W4:Y:S02]  /*12290*/  LDL.LU.64 R20, [R1+0xe80] ;  /* 0x000e800001147983 */ /* 0x000f240000300a00 */
[----:B----4-:R-:W-:-:S15]  /*122a0*/  HMMA.1688.F32.TF32 R20, R12, R24, R20 ;  /* 0x000000180c14723c */ /* 0x010fde0000081014 */
[----:B------:R-:W-:-:S04]  /*122b0*/  NOP ;  /* 0x0000000000007918 */ /* 0x000fc80000000000 */
[----:B------:R-:W-:Y:S04]  /*122c0*/  STL.64 [R1+0x530], R20 ;  /* 0x0005301401007387 */ /* 0x000fe80000100a00 */
[----:B------:R1:W-:Y:S04]  /*122d0*/  STL.64 [R1+0x538], R22 ;  /* 0x0005381601007387 */ /* 0x0003e80000100a00 */
[----:B-1----:R-:W4:Y:S04]  /*122e0*/  LDL.LU.64 R22, [R1+0xe78] ;  /* 0x000e780001167983 */ /* 0x002f280000300a00 */
[----:B------:R-:W4:Y:S04]  /*122f0*/  LDL.LU.64 R20, [R1+0xe70] ;  /* 0x000e700001147983 */ /* 0x000f280000300a00 */
[----:B------:R1:W-:Y:S02]  /*12300*/  STL.64 [R1+0xe10], R24 ;  /* 0x000e101801007387 */ /* 0x0003e40000100a00 */
[----:B-1----:R-:W-:-:S02]  /*12310*/  IMAD.MOV.U32 R24, RZ, RZ, R28 ;  /* 0x000000ffff187224 */ /* 0x002fc400078e001c */
[----:B------:R-:W-:Y:S01]  /*12320*/  IMAD.MOV.U32 R25, RZ, RZ, R29 ;  /* 0x000000ffff197224 */ /* 0x000fe200078e001d */
[----:B------:R-:W2:Y:S04]  /*12330*/  LDL.LU R28, [R1+0xe6c] ;  /* 0x000e6c00011c7983 */ /* 0x000ea80000300800 */
[----:B------:R-:W2:Y:S04]  /*12340*/  LDL.LU R29, [R1+0xe68] ;  /* 0x000e6800011d7983 */ /* 0x000ea80000300800 */
[----:B------:R1:W-:Y:S02]  /*12350*/  STL.64 [R1+0xe28], R24 ;  /* 0x000e281801007387 */ /* 0x0003e40000100a00 */
[----:B-1----:R-:W-:-:S02]  /*12360*/  IMAD.MOV.U32 R24, RZ, RZ, R11 ;  /* 0x000000ffff187224 */ /* 0x002fc400078e000b */
[----:B------:R-:W-:Y:S01]  /*12370*/  IMAD.MOV.U32 R25, RZ, RZ, R10 ;  /* 0x000000ffff197224 */ /* 0x000fe200078e000a */
[----:B----4-:R-:W-:-:S15]  /*12380*/  HMMA.1688.F32.TF32 R20, R12, R8, R20 ;  /* 0x000000080c14723c */ /* 0x010fde0000081014 */
[----:B------:R-:W-:-:S04]  /*12390*/  NOP ;  /* 0x0000000000007918 */ /* 0x000fc80000000000 */
[----:B------:R1:W-:Y:S04]  /*123a0*/  STL.64 [R1+0x520], R20 ;  /* 0x0005201401007387 */ /* 0x0003e80000100a00 */
[----:B------:R-:W-:Y:S04]  /*123b0*/  STL.64 [R1+0x528], R22 ;  /* 0x0005281601007387 */ /* 0x000fe80000100a00 */
[----:B------:R-:W4:Y:S01]  /*123c0*/  LDL.LU.64 R10, [R1+0xe60] ;  /* 0x000e6000010a7983 */ /* 0x000f220000300a00 */
[----:B-1----:R-:W-:Y:S02]  /*123d0*/  IMAD.MOV.U32 R21, RZ, RZ, R8 ;  /* 0x000000ffff157224 */ /* 0x002fe400078e0008 */
[----:B------:R-:W-:-:S02]  /*123e0*/  IMAD.MOV.U32 R20, RZ, RZ, R9 ;  /* 0x000000ffff147224 */ /* 0x000fc400078e0009 */
[----:B------:R-:W2:Y:S04]  /*123f0*/  LDL.LU.64 R8, [R1+0xe58] ;  /* 0x000e580001087983 */ /* 0x000ea80000300a00 */
[----:B------:R1:W-:Y:S04]  /*12400*/  STL.64 [R1+0xe30], R20 ;  /* 0x000e301401007387 */ /* 0x0003e80000100a00 */
[----:B-1----:R-:W3:Y:S04]  /*12410*/  LDL.LU R20, [R1+0x320] ;  /* 0x0003200001147983 */ /* 0x002ee80000300800 */
[----:B------:R-:W3:Y:S04]  /*12420*/  LDL.LU R21, [R1+0x324] ;  /* 0x0003240001157983 */ /* 0x000ee80000300800 */
[----:B------:R-:W3:Y:S04]  /*12430*/  LDL.LU R22, [R1+0x328] ;  /* 0x0003280001167983 */ /* 0x000ee80000300800 */
[----:B------:R-:W3:Y:S01]  /*12440*/  LDL.LU R23, [R1+0x32c] ;  /* 0x00032c0001177983 */ /* 0x000ee20000300800 */
[----:B--2---:R-:W-:-:S15]  /*12450*/  HMMA.1688.F32.TF32 R4, R12, R8, R4 ;  /* 0x000000080c04723c */ /* 0x004fde0000081004 */
[----:B------:R-:W-:-:S04]  /*12460*/  NOP ;  /* 0x0000000000007918 */ /* 0x000fc80000000000 */
[----:B------:R-:W-:Y:S04]  /*12470*/  STL.64 [R1+0x510], R4 ;  /* 0x0005100401007387 */ /* 0x000fe80000100a00 */
[----:B------:R1:W-:Y:S04]  /*12480*/  STL.64 [R1+0x518], R6 ;  /* 0x0005180601007387 */ /* 0x0003e80000100a00 */
[----:B-1----:R-:W2:Y:S04]  /*12490*/  LDL.LU.64 R6, [R1+0xe50] ;  /* 0x000e500001067983 */ /* 0x002ea80000300a00 */
[----:B------:R-:W3:Y:S04]  /*124a0*/  LDL.LU.64 R4, [R1+0xe48] ;  /* 0x000e480001047983 */ /* 0x000ee80000300a00 */
[----:B----4-:R-:W-:Y:S04]  /*124b0*/  STL.64 [R1+0xdf8], R10 ;  /* 0x000df80a01007387 */ /* 0x010fe80000100a00 */
[----:B------:R1:W-:Y:S04]  /*124c0*/  STL.64 [R1+0xdf0], R8 ;  /* 0x000df00801007387 */ /* 0x0003e80000100a00 */
[----:B-1----:R-:W4:Y:S04]  /*124d0*/  LDL.LU R8, [R1+0x300] ;  /* 0x0003000001087983 */ /* 0x002f280000300800 */
[----:B------:R-:W4:Y:S04]  /*124e0*/  LDL.LU R9, [R1+0x304] ;  /* 0x0003040001097983 */ /* 0x000f280000300800 */
[----:B------:R-:W4:Y:S04]  /*124f0*/  LDL.LU R10, [R1+0x308] ;  /* 0x00030800010a7983 */ /* 0x000f280000300800 */
[----:B------:R-:W4:Y:S01]  /*12500*/  LDL.LU R11, [R1+0x30c] ;  /* 0x00030c00010b7983 */ /* 0x000f220000300800 */
[----:B---3--:R-:W-:Y:S03]  /*12510*/  HMMA.1688.F32.TF32 R12, R12, R4, R16 ;  /* 0x000000040c0c723c */ /* 0x008fe60000081010 */
[----:B------:R-:W3:Y:S04]  /*12520*/  LDL.LU.64 R18, [R1+0xe40] ;  /* 0x000e400001127983 */ /* 0x000ee80000300a00 */
[----:B------:R-:W3:-:S12]  /*12530*/  LDL.LU.64 R16, [R1+0xe38] ;  /* 0x000e380001107983 */ /* 0x000ed80000300a00 */
[----:B------:R1:W-:Y:S02]  /*12540*/  STL.64 [R1+0x500], R12 ;  /* 0x0005000c01007387 */ /* 0x0003e40000100a00 */
[----:B-1----:R-:W-:Y:S02]  /*12550*/  IMAD.MOV.U32 R12, RZ, RZ, R27 ;  /* 0x000000ffff0c7224 */ /* 0x002fe400078e001b */
[----:B------:R-:W-:Y:S01]  /*12560*/  IMAD.MOV.U32 R13, RZ, RZ, R26 ;  /* 0x000000ffff0d7224 */ /* 0x000fe200078e001a */
[----:B------:R-:W-:Y:S04]  /*12570*/  STL.64 [R1+0x508], R14 ;  /* 0x0005080e01007387 */ /* 0x000fe80000100a00 */
[----:B--2---:R-:W-:Y:S04]  /*12580*/  STL.64 [R1+0xde8], R6 ;  /* 0x000de80601007387 */ /* 0x004fe80000100a00 */
[----:B------:R1:W-:Y:S04]  /*12590*/  STL.64 [R1+0xde0], R4 ;  /* 0x000de00401007387 */ /* 0x0003e80000100a00 */
[----:B-1----:R-:W2:Y:S04]  /*125a0*/  LDL.LU R4, [R1+0x310] ;  /* 0x0003100001047983 */ /* 0x002ea80000300800 */
[----:B------:R-:W2:Y:S04]  /*125b0*/  LDL.LU R5, [R1+0x314] ;  /* 0x0003140001057983 */ /* 0x000ea80000300800 */
[----:B------:R-:W2:Y:S04]  /*125c0*/  LDL.LU R6, [R1+0x318] ;  /* 0x0003180001067983 */ /* 0x000ea80000300800 */
[----:B------:R-:W2:Y:S01]  /*125d0*/  LDL.LU R7, [R1+0x31c] ;  /* 0x00031c0001077983 */ /* 0x000ea20000300800 */
[----:B---3--:R-:W-:Y:S03]  /*125e0*/  HMMA.1688.F32.TF32 R24, R16, R24, R20 ;  /* 0x000000181018723c */ /* 0x008fe60000081014 */
[----:B------:R-:W3:-:S15]  /*125f0*/  LDL.LU.64 R20, [R1+0xe30] ;  /* 0x000e300001147983 */ /* 0x000ede0000300a00 */
[----:B------:R-:W-:Y:S01]  /*12600*/  NOP ;  /* 0x0000000000007918 */ /* 0x000fe20000000000 */
[----:B------:R1:W-:Y:S04]  /*12610*/  STL.64 [R1+0x4f0], R24 ;  /* 0x0004f01801007387 */ /* 0x0003e80000100a00 */
[----:B------:R2:W-:Y:S04]  /*12620*/  STL.64 [R1+0x4f8], R26 ;  /* 0x0004f81a01007387 */ /* 0x0005e80000100a00 */
[----:B-1----:R-:W4:Y:S01]  /*12630*/  LDL.LU.64 R24, [R1+0xe28] ;  /* 0x000e280001187983 */ /* 0x002f220000300a00 */
[C---:B--2---:R-:W-:Y:S08]  /*12640*/  HMMA.1688.F32.TF32 R12, R16.reuse, R12, R4 ;  /* 0x0000000c100c723c */ /* 0x044ff00000081004 */
[----:B----4-:R-:W-:Y:S01]  /*12650*/  HMMA.1688.F32.TF32 R4, R16, R24, R8 ;  /* 0x000000181004723c */ /* 0x010fe20000081008 */
[----:B------:R-:W2:Y:S10]  /*12660*/  LDL.LU R24, [R1+0x2f0] ;  /* 0x0002f00001187983 */ /* 0x000eb40000300800 */
[----:B------:R-:W-:Y:S04]  /*12670*/  STL.64 [R1+0x4e0], R12 ;  /* 0x0004e00c01007387 */ /* 0x000fe80000100a00 */
[----:B------:R-:W-:Y:S04]  /*12680*/  STL.64 [R1+0x4e8], R14 ;  /* 0x0004e80e01007387 */ /* 0x000fe80000100a00 */
[----:B------:R1:W-:Y:S04]  /*12690*/  STL.64 [R1+0x4d0], R4 ;  /* 0x0004d00401007387 */ /* 0x0003e80000100a00 */
[----:B------:R4:W-:Y:S04]  /*126a0*/  STL.64 [R1+0x4d8], R6 ;  /* 0x0004d80601007387 */ /* 0x0009e80000100a00 */
[----:B------:R-:W2:Y:S04]  /*126b0*/  LDL.LU R25, [R1+0x2f4] ;  /* 0x0002f40001197983 */ /* 0x000ea80000300800 */
[----:B------:R-:W2:Y:S04]  /*126c0*/  LDL.LU R26, [R1+0x2f8] ;  /* 0x0002f800011a7983 */ /* 0x000ea80000300800 */
[----:B------:R-:W2:Y:S04]  /*126d0*/  LDL.LU R27, [R1+0x2fc] ;  /* 0x0002fc00011b7983 */ /* 0x000ea80000300800 */
[----:B-1----:R-:W2:Y:S04]  /*126e0*/  LDL.LU R4, [R1+0x2c0] ;  /* 0x0002c00001047983 */ /* 0x002ea80000300800 */
[----:B------:R-:W2:Y:S04]  /*126f0*/  LDL.LU R5, [R1+0x2c4] ;  /* 0x0002c40001057983 */ /* 0x000ea80000300800 */
[----:B----4-:R-:W4:Y:S04]  /*12700*/  LDL.LU R6, [R1+0x2c8] ;  /* 0x0002c80001067983 */ /* 0x010f280000300800 */
[----:B------:R-:W4:Y:S01]  /*12710*/  LDL.LU R7, [R1+0x2cc] ;  /* 0x0002cc0001077983 */ /* 0x000f220000300800 */
[----:B---3--:R-:W-:-:S02]  /*12720*/  IMAD.MOV.U32 R9, RZ, RZ, R20 ;  /* 0x000000ffff097224 */ /* 0x008fc400078e0014 */
[----:B------:R-:W-:Y:S01]  /*12730*/  IMAD.MOV.U32 R8, RZ, RZ, R21 ;  /* 0x000000ffff087224 */ /* 0x000fe200078e0015 */
[----:B----4-:R-:W-:Y:S04]  /*12740*/  STL.64 [R1+0xe08], R6 ;  /* 0x000e080601007387 */ /* 0x010fe80000100a00 */
[----:B--2---:R1:W-:Y:S04]  /*12750*/  STL.64 [R1+0xe00], R4 ;  /* 0x000e000401007387 */ /* 0x0043e80000100a00 */
[----:B-1----:R-:W2:Y:S04]  /*12760*/  LDL.LU R4, [R1+0x2d0] ;  /* 0x0002d00001047983 */ /* 0x002ea80000300800 */
[----:B------:R-:W2:Y:S04]  /*12770*/  LDL.LU R5, [R1+0x2d4] ;  /* 0x0002d40001057983 */ /* 0x000ea80000300800 */
[----:B------:R-:W2:Y:S04]  /*12780*/  LDL.LU R6, [R1+0x2d8] ;  /* 0x0002d80001067983 */ /* 0x000ea80000300800 */
[----:B------:R-:W2:Y:S04]  /*12790*/  LDL.LU R7, [R1+0x2dc] ;  /* 0x0002dc0001077983 */ /* 0x000ea80000300800 */
[----:B------:R-:W3:Y:S04]  /*127a0*/  LDL.LU R20, [R1+0x1d0] ;  /* 0x0001d00001147983 */ /* 0x000ee80000300800 */
[----:B------:R-:W3:Y:S04]  /*127b0*/  LDL.LU R21, [R1+0x1d4] ;  /* 0x0001d40001157983 */ /* 0x000ee80000300800 */
[----:B------:R-:W4:Y:S04]  /*127c0*/  LDL.LU R22, [R1+0x1d8] ;  /* 0x0001d80001167983 */ /* 0x000f280000300800 */
[----:B------:R-:W4:Y:S04]  /*127d0*/  LDL.LU R23, [R1+0x1dc] ;  /* 0x0001dc0001177983 */ /* 0x000f280000300800 */
[----:B------:R-:W2:Y:S04]  /*127e0*/  LDL.LU R12, [R1+0x2a0] ;  /* 0x0002a000010c7983 */ /* 0x000ea80000300800 */
[----:B------:R-:W2:Y:S04]  /*127f0*/  LDL.LU R13, [R1+0x2a4] ;  /* 0x0002a400010d7983 */ /* 0x000ea80000300800 */
[----:B------:R-:W2:Y:S04]  /*12800*/  LDL.LU R14, [R1+0x2a8] ;  /* 0x0002a800010e7983 */ /* 0x000ea80000300800 */
[----:B------:R-:W2:Y:S04]  /*12810*/  LDL.LU R15, [R1+0x2ac] ;  /* 0x0002ac00010f7983 */ /* 0x000ea80000300800 */
[----:B----4-:R-:W-:Y:S04]  /*12820*/  STL.64 [R1+0xcf8], R22 ;  /* 0x000cf81601007387 */ /* 0x010fe80000100a00 */
[----:B---3--:R1:W-:Y:S04]  /*12830*/  STL.64 [R1+0xcf0], R20 ;  /* 0x000cf01401007387 */ /* 0x0083e80000100a00 */
[----:B-1----:R-:W3:Y:S04]  /*12840*/  LDL.LU R20, [R1+0x1e0] ;  /* 0x0001e00001147983 */ /* 0x002ee80000300800 */
[----:B------:R-:W3:Y:S01]  /*12850*/  LDL.LU R21, [R1+0x1e4] ;  /* 0x0001e40001157983 */ /* 0x000ee20000300800 */
[----:B------:R-:W-:-:S02]  /*12860*/  IMAD.MOV.U32 R22, RZ, RZ, R29 ;  /* 0x000000ffff167224 */ /* 0x000fc400078e001d */
[----:B------:R-:W-:Y:S01]  /*12870*/  IMAD.MOV.U32 R23, RZ, RZ, R28 ;  /* 0x000000ffff177224 */ /* 0x000fe200078e001c */
[----:B------:R-:W4:Y:S04]  /*12880*/  LDL.LU R29, [R1+0xe24] ;  /* 0x000e2400011d7983 */ /* 0x000f280000300800 */
[----:B------:R-:W2:Y:S04]  /*12890*/  LDL.LU R28, [R1+0xe20] ;  /* 0x000e2000011c7983 */ /* 0x000ea80000300800 */
[----:B------:R-:W-:Y:S04]  /*128a0*/  STL.64 [R1+0xd08], R22 ;  /* 0x000d081601007387 */ /* 0x000fe80000100a00 */
[----:B---3--:R1:W-:Y:S02]  /*128b0*/  STL.64 [R1+0xd00], R20 ;  /* 0x000d001401007387 */ /* 0x0083e40000100a00 */
[----:B-1----:R-:W-:-:S02]  /*128c0*/  IMAD.MOV.U32 R20, RZ, RZ, R3 ;  /* 0x000000ffff147224 */ /* 0x002fc400078e0003 */
[----:B------:R-:W-:Y:S01]  /*128d0*/  IMAD.MOV.U32 R21, RZ, RZ, R2 ;  /* 0x000000ffff157224 */ /* 0x000fe200078e0002 */
[----:B------:R-:W3:Y:S04]  /*128e0*/  LDL.LU R3, [R1+0xe1c] ;  /* 0x000e1c0001037983 */ /* 0x000ee80000300800 */
[----:B------:R-:W2:Y:S02]  /*128f0*/  LDL.LU R2, [R1+0xe18] ;  /* 0x000e180001027983 */ /* 0x000ea40000300800 */
[----:B------:R-:W-:-:S15]  /*12900*/  HMMA.1688.F32.TF32 R24, R16, R20, R24 ;  /* 0x000000141018723c */ /* 0x000fde0000081018 */
[----:B------:R-:W-:-:S04]  /*12910*/  NOP ;  /* 0x0000000000007918 */ /* 0x000fc80000000000 */
[----:B------:R1:W-:Y:S04]  /*12920*/  STL.64 [R1+0x4c0], R24 ;  /* 0x0004c01801007387 */ /* 0x0003e80000100a00 */
[----:B------:R-:W-:Y:S04]  /*12930*/  STL.64 [R1+0x4c8], R26 ;  /* 0x0004c81a01007387 */ /* 0x000fe80000100a00 */
[----:B-1----:R-:W2:Y:S04]  /*12940*/  LDL.LU.64 R24, [R1+0xe10] ;  /* 0x000e100001187983 */ /* 0x002ea80000300a00 */
[----:B------:R1:W-:Y:S04]  /*12950*/  STL.64 [R1+0xdc0], R20 ;  /* 0x000dc01401007387 */ /* 0x0003e80000100a00 */
[----:B-1----:R-:W2:Y:S04]  /*12960*/  LDL.LU.64 R20, [R1+0x30] ;  /* 0x0000300001147983 */ /* 0x002ea80000300a00 */
[----:B--2---:R1:W-:Y:S04]  /*12970*/  STL.64 [R1+0xdd0], R20 ;  /* 0x000dd01401007387 */ /* 0x0043e80000100a00 */
[----:B-1----:R-:W2:Y:S04]  /*12980*/  LDL.LU.64 R20, [R1+0x40] ;  /* 0x0000400001147983 */ /* 0x002ea80000300a00 */
[----:B--2---:R1:W-:Y:S04]  /*12990*/  STL.64 [R1+0xdd8], R20 ;  /* 0x000dd81401007387 */ /* 0x0043e80000100a00 */
[----:B-1----:R-:W2:Y:S04]  /*129a0*/  LDL.LU R20, [R1+0x2e0] ;  /* 0x0002e00001147983 */ /* 0x002ea80000300800 */
[----:B------:R-:W2:Y:S04]  /*129b0*/  LDL.LU R21, [R1+0x2e4] ;  /* 0x0002e40001157983 */ /* 0x000ea80000300800 */
[----:B------:R-:W2:Y:S04]  /*129c0*/  LDL.LU R22, [R1+0x2e8] ;  /* 0x0002e80001167983 */ /* 0x000ea80000300800 */
[----:B------:R-:W2:Y:S01]  /*129d0*/  LDL.LU R23, [R1+0x2ec] ;  /* 0x0002ec0001177983 */ /* 0x000ea20000300800 */
[C---:B------:R-:W-:Y:S08]  /*129e0*/  HMMA.1688.F32.TF32 R8, R16.reuse, R8, R4 ;  /* 0x000000081008723c */ /* 0x040ff00000081004 */
[----:B--2---:R-:W-:-:S15]  /*129f0*/  HMMA.1688.F32.TF32 R20, R16, R24, R20 ;  /* 0x000000181014723c */ /* 0x004fde0000081014 */
[----:B------:R-:W-:-:S04]  /*12a00*/  NOP ;  /* 0x0000000000007918 */ /* 0x000fc80000000000 */
[----:B------:R1:W-:Y:S04]  /*12a10*/  STL.64 [R1+0x490], R20 ;  /* 0x0004901401007387 */ /* 0x0003e80000100a00 */
[----:B------:R-:W-:Y:S04]  /*12a20*/  STL.64 [R1+0x498], R22 ;  /* 0x0004981601007387 */ /* 0x000fe80000100a00 */
[----:B-1----:R-:W2:Y:S04]  /*12a30*/  LDL.LU.64 R20, [R1+0x50] ;  /* 0x0000500001147983 */ /* 0x002ea80000300a00 */
[----:B------:R1:W-:Y:S04]  /*12a40*/  STL.64 [R1+0xdc8], R24 ;  /* 0x000dc81801007387 */ /* 0x0003e80000100a00 */
[----:B-1----:R-:W2:Y:S04]  /*12a50*/  LDL.LU R24, [R1+0x280] ;  /* 0x0002800001187983 */ /* 0x002ea80000300800 */
[----:B------:R-:W2:Y:S04]  /*12a60*/  LDL.LU R25, [R1+0x284] ;  /* 0x0002840001197983 */ /* 0x000ea80000300800 */
[----:B------:R-:W2:Y:S04]  /*12a70*/  LDL.LU R26, [R1+0x288] ;  /* 0x00028800011a7983 */ /* 0x000ea80000300800 */
[----:B------:R-:W2:Y:S04]  /*12a80*/  LDL.LU R27, [R1+0x28c] ;  /* 0x00028c00011b7983 */ /* 0x000ea80000300800 */
[----:B------:R-:W2:Y:S04]  /*12a90*/  LDL.LU.64 R6, [R1+0xe08] ;  /* 0x000e080001067983 */ /* 0x000ea80000300a00 */
[----:B------:R-:W2:Y:S04]  /*12aa0*/  LDL.LU.64 R4, [R1+0xe00] ;  /* 0x000e000001047983 */ /* 0x000ea80000300a00 */
[----:B------:R-:W-:Y:S04]  /*12ab0*/  STL.64 [R1+0x4b0], R8 ;  /* 0x0004b00801007387 */ /* 0x000fe80000100a00 */
[----:B------:R1:W-:Y:S04]  /*12ac0*/  STL.64 [R1+0x4b8], R10 ;  /* 0x0004b80a01007387 */ /* 0x0003e80000100a00 */
[----:B-1----:R-:W2:Y:S04]  /*12ad0*/  LDL.LU.64 R10, [R1+0xdf8] ;  /* 0x000df800010a7983 */ /* 0x002ea80000300a00 */
[----:B------:R-:W2:Y:S02]  /*12ae0*/  LDL.LU.64 R8, [R1+0xdf0] ;  /* 0x000df00001087983 */ /* 0x000ea40000300a00 */
[----:B--2---:R-:W-:-:S15]  /*12af0*/  HMMA.1688.F32.TF32 R4, R16, R8, R4 ;  /* 0x000000081004723c */ /* 0x004fde0000081004 */
[----:B------:R-:W-:-:S04]  /*12b00*/  NOP ;  /* 0x0000000000007918 */ /* 0x000fc80000000000 */
[----:B------:R-:W-:Y:S04]  /*12b10*/  STL.64 [R1+0x4a0], R4 ;  /* 0x0004a00401007387 */ /* 0x000fe80000100a00 */
[----:B------:R1:W-:Y:S04]  /*12b20*/  STL.64 [R1+0x4a8], R6 ;  /* 0x0004a80601007387 */ /* 0x0003e80000100a00 */
[----:B-1----:R-:W2:Y:S04]  /*12b30*/  LDL.LU.64 R6, [R1+0xde8] ;  /* 0x000de80001067983 */ /* 0x002ea80000300a00 */
[----:B------:R-:W2:Y:S04]  /*12b40*/  LDL.LU.64 R4, [R1+0xde0] ;  /* 0x000de00001047983 */ /* 0x000ea80000300a00 */
[----:B------:R-:W-:Y:S04]  /*12b50*/  STL.64 [R1+0xd88], R10 ;  /* 0x000d880a01007387 */ /* 0x000fe80000100a00 */
[----:B------:R1:W-:Y:S04]  /*12b60*/  STL.64 [R1+0xd80], R8 ;  /* 0x000d800801007387 */ /* 0x0003e80000100a00 */
[----:B-1----:R-:W3:Y:S04]  /*12b70*/  LDL.LU R8, [R1+0x2b0] ;  /* 0x0002b00001087983 */ /* 0x002ee80000300800 */
[----:B------:R-:W3:Y:S04]  /*12b80*/  LDL.LU R9, [R1+0x2b4] ;  /* 0x0002b40001097983 */ /* 0x000ee80000300800 */
[----:B------:R-:W3:Y:S04]  /*12b90*/  LDL.LU R10, [R1+0x2b8] ;  /* 0x0002b800010a7983 */ /* 0x000ee80000300800 */
[----:B------:R-:W3:Y:S01]  /*12ba0*/  LDL.LU R11, [R1+0x2bc] ;  /* 0x0002bc00010b7983 */ /* 0x000ee20000300800 */
[----:B------:R-:W-:Y:S01]  /*12bb0*/  LOP3.LUT R23, R0, 0x20, RZ, 0x3c, !PT ;  /* 0x0000002000177812 */ /* 0x000fe200078e3cff */
[----:B--2---:R-:W-:Y:S02]  /*12bc0*/  HMMA.1688.F32.TF32 R12, R16, R4, R12 ;  /* 0x00000004100c723c */ /* 0x004fe4000008100c */
[----:B------:R-:W-:Y:S04]  /*12bd0*/  STL.64 [R1+0xd78], R6 ;  /* 0x000d780601007387 */ /* 0x000fe80000100a00 */
[----:B------:R1:W-:Y:S04]  /*12be0*/  STL.64 [R1+0xd70], R4 ;  /* 0x000d700401007387 */ /* 0x0003e80000100a00 */
[----:B------:R-:W-:Y:S04]  /*12bf0*/  LDS R18, [R0+UR10+0x25380] ;  /* 0x0253800a00127984 */ /* 0x000fe80008000800 */
[----:B------:R-:W2:Y:S04]  /*12c00*/  LDS R19, [R23+UR10+0x25380] ;  /* 0x0253800a17137984 */ /* 0x000ea80008000800 */
[----:B------:R-:W-:Y:S04]  /*12c10*/  LDS R16, [R0+UR10+0x24380] ;  /* 0x0243800a00107984 */ /* 0x000fe80008000800 */
[----:B------:R-:W-:Y:S04]  /*12c20*/  STL.64 [R1+0x400], R12 ;  /* 0x0004000c01007387 */ /* 0x000fe80000100a00 */
[----:B------:R-:W-:Y:S04]  /*12c30*/  STL.64 [R1+0x408], R14 ;  /* 0x0004080e01007387 */ /* 0x000fe80000100a00 */
[----:B------:R-:W-:Y:S04]  /*12c40*/  LDS R12, [R0+UR10+0x24300] ;  /* 0x0243000a000c7984 */ /* 0x000fe80008000800 */
[----:B------:R-:W-:Y:S04]  /*12c50*/  LDS R14, [R0+UR10+0x25300] ;  /* 0x0253000a000e7984 */ /* 0x000fe80008000800 */
[----:B------:R-:W-:Y:S04]  /*12c60*/  LDS R13, [R23+UR10+0x24300] ;  /* 0x0243000a170d7984 */ /* 0x000fe80008000800 */
[----:B------:R-:W3:Y:S04]  /*12c70*/  LDS R15, [R23+UR10+0x25300] ;  /* 0x0253000a170f7984 */ /* 0x000ee80008000800 */
[----:B------:R-:W4:Y:S04]  /*12c80*/  LDS R17, [R23+UR10+0x24380] ;  /* 0x0243800a17117984 */ /* 0x000f280008000800 */
[----:B-1----:R-:W4:Y:S04]  /*12c90*/  LDL.LU R4, [R1+0x290] ;  /* 0x0002900001047983 */ /* 0x002f280000300800 */
[----:B------:R-:W4:Y:S04]  /*12ca0*/  LDL.LU R5, [R1+0x294] ;  /* 0x0002940001057983 */ /* 0x000f280000300800 */
[----:B------:R-:W4:Y:S04]  /*12cb0*/  LDL.LU R6, [R1+0x298] ;  /* 0x0002980001067983 */ /* 0x000f280000300800 */
[----:B------:R-:W4:Y:S04]  /*12cc0*/  LDL.LU R7, [R1+0x29c] ;  /* 0x00029c0001077983 */ /* 0x000f280000300800 */
[----:B--2---:R-:W-:Y:S01]  /*12cd0*/  STL.64 [R1+0xd68], R18 ;  /* 0x000d681201007387 */ /* 0x004fe20000100a00 */
[----:B---3--:R-:W-:Y:S03]  /*12ce0*/  HMMA.1688.F32.TF32 R8, R12, R20, R8 ;  /* 0x000000140c08723c */ /* 0x008fe60000081008 */
[----:B----4-:R1:W-:Y:S04]  /*12cf0*/  STL.64 [R1+0xd60], R16 ;  /* 0x000d601001007387 */ /* 0x0103e80000100a00 */
[----:B-1----:R-:W2:Y:S04]  /*12d00*/  LDL.LU R16, [R1+0x270] ;  /* 0x0002700001107983 */ /* 0x002ea80000300800 */
[----:B------:R-:W2:Y:S04]  /*12d10*/  LDL.LU R17, [R1+0x274] ;  /* 0x0002740001117983 */ /* 0x000ea80000300800 */
[----:B------:R-:W2:Y:S04]  /*12d20*/  LDL.LU R18, [R1+0x278] ;  /* 0x0002780001127983 */ /* 0x000ea80000300800 */
[----:B------:R-:W2:Y:S04]  /*12d30*/  LDL.LU R19, [R1+0x27c] ;  /* 0x00027c0001137983 */ /* 0x000ea80000300800 */
[----:B------:R-:W-:Y:S04]  /*12d40*/  STL.64 [R1+0x3f0], R8 ;  /* 0x0003f00801007387 */ /* 0x000fe80000100a00 */
[----:B------:R1:W-:Y:S02]  /*12d50*/  STL.64 [R1+0x3f8], R10 ;  /* 0x0003f80a01007387 */ /* 0x0003e40000100a00 */
[----:B-1----:R-:W-:-:S02]  /*12d60*/  IMAD.MOV.U32 R11, RZ, RZ, R20 ;  /* 0x000000ffff0b7224 */ /* 0x002fc400078e0014 */
[----:B------:R-:W-:Y:S02]  /*12d70*/  IMAD.MOV.U32 R10, RZ, RZ, R21 ;  /* 0x000000ffff0a7224 */ /* 0x000fe400078e0015 */
        /* <DEDUP_REMOVED lines=12> */
[----:B------:R1:W-:Y:S04]  /*12e40*/  STL.64 [R1+0x3d0], R24 ;  /* 0x0003d01801007387 */ /* 0x0003e80000100a00 */
[----:B------:R-:W-:Y:S04]  /*12e50*/  STL.64 [R1+0x3d8], R26 ;  /* 0x0003d81a01007387 */ /* 0x000fe80000100a00 */
[----:B-1----:R-:W3:Y:S04]  /*12e60*/  LDL.LU.64 R24, [R1+0xdc8] ;  /* 0x000dc80001187983 */ /* 0x002ee80000300a00 */
[----:B------:R-:W2:Y:S02]  /*12e70*/  LDL.LU.64 R20, [R1+0xdc0] ;  /* 0x000dc00001147983 */ /* 0x000ea40000300a00 */
[----:B--2---:R-:W-:Y:S02]  /*12e80*/  HMMA.1688.F32.TF32 R16, R12, R20, R16 ;  /* 0x000000140c10723c */ /* 0x004fe40000081010 */
[----:B------:R1:W-:Y:S02]  /*12e90*/  STL.64 [R1+0xd18], R20 ;  /* 0x000d181401007387 */ /* 0x0003e40000100a00 */
[----:B-1----:R-:W-:-:S02]  /*12ea0*/  IMAD.MOV.U32 R20, RZ, RZ, R7 ;  /* 0x000000ffff147224 */ /* 0x002fc400078e0007 */
[----:B------:R-:W-:-:S13]  /*12eb0*/  IMAD.MOV.U32 R21, RZ, RZ, R6 ;  /* 0x000000ffff157224 */ /* 0x000fda00078e0006 */
[----:B------:R1:W-:Y:S04]  /*12ec0*/  STL.64 [R1+0x3c0], R16 ;  /* 0x0003c01001007387 */ /* 0x0003e80000100a00 */
[----:B------:R2:W-:Y:S04]  /*12ed0*/  STL.64 [R1+0x3c8], R18 ;  /* 0x0003c81201007387 */ /* 0x0005e80000100a00 */
[----:B------:R-:W-:Y:S04]  /*12ee0*/  STL.64 [R1+0xd30], R20 ;  /* 0x000d301401007387 */ /* 0x000fe80000100a00 */
[----:B-1----:R-:W4:Y:S04]  /*12ef0*/  LDL.LU R16, [R1+0x230] ;  /* 0x0002300001107983 */ /* 0x002f280000300800 */
[----:B------:R-:W4:Y:S04]  /*12f00*/  LDL.LU R17, [R1+0x234] ;  /* 0x0002340001117983 */ /* 0x000f280000300800 */
[----:B--2---:R-:W2:Y:S04]  /*12f10*/  LDL.LU R18, [R1+0x238] ;  /* 0x0002380001127983 */ /* 0x004ea80000300800 */
[----:B------:R-:W2:Y:S04]  /*12f20*/  LDL.LU R19, [R1+0x23c] ;  /* 0x00023c0001137983 */ /* 0x000ea80000300800 */
[----:B--2---:R-:W-:Y:S04]  /*12f30*/  STL.64 [R1+0xd98], R18 ;  /* 0x000d981201007387 */ /* 0x004fe80000100a00 */
[----:B----4-:R1:W-:Y:S04]  /*12f40*/  STL.64 [R1+0xd90], R16 ;  /* 0x000d901001007387 */ /* 0x0103e80000100a00 */
        /* <DEDUP_REMOVED lines=12> */
[----:B------:R-:W2:Y:S04]  /*13010*/  LDL.LU.64 R8, [R1] ;  /* 0x0000000001087983 */ /* 0x000ea80000300a00 */
        /* <DEDUP_REMOVED lines=12> */
[----:B-1----:R-:W3:Y:S04]  /*130e0*/  LDL.LU R24, [R1+0x1f0] ;  /* 0x0001f00001187983 */ /* 0x002ee80000300800 */
[----:B------:R-:W3:Y:S04]  /*130f0*/  LDL.LU R25, [R1+0x1f4] ;  /* 0x0001f40001197983 */ /* 0x000ee80000300800 */
[----:B------:R-:W2:Y:S04]  /*13100*/  LDL.LU R26, [R1+0x1f8] ;  /* 0x0001f800011a7983 */ /* 0x000ea80000300800 */
[----:B------:R-:W2:Y:S04]  /*13110*/  LDL.LU R27, [R1+0x1fc] ;  /* 0x0001fc00011b7983 */ /* 0x000ea80000300800 */
[----:B--2---:R1:W-:Y:S04]  /*13120*/  STL.64 [R1+0xd28], R26 ;  /* 0x000d281a01007387 */ /* 0x0043e80000100a00 */
[----:B---3--:R2:W-:Y:S01]  /*13130*/  STL.64 [R1+0xd20], R24 ;  /* 0x000d201801007387 */ /* 0x0085e20000100a00 */
[----:B-1----:R-:W-:-:S02]  /*13140*/  IMAD.MOV.U32 R26, RZ, RZ, R28 ;  /* 0x000000ffff1a7224 */ /* 0x002fc400078e001c */
[----:B------:R-:W-:Y:S02]  /*13150*/  IMAD.MOV.U32 R27, RZ, RZ, R29 ;  /* 0x000000ffff1b7224 */ /* 0x000fe400078e001d */
[----:B--2---:R-:W-:Y:S02]  /*13160*/  IMAD.MOV.U32 R24, RZ, RZ, R2 ;  /* 0x000000ffff187224 */ /* 0x004fe400078e0002 */
[----:B------:R-:W2:Y:S01]  /*13170*/  LDL.LU R2, [R1+0xdac] ;  /* 0x000dac0001027983 */ /* 0x000ea20000300800 */
[----:B------:R-:W-:-:S03]  /*13180*/  IMAD.MOV.U32 R25, RZ, RZ, R3 ;  /* 0x000000ffff197224 */ /* 0x000fc600078e0003 */
[----:B------:R-:W3:Y:S04]  /*13190*/  LDL.LU R3, [R1+0xda8] ;  /* 0x000da80001037983 */ /* 0x000ee80000300800 */
[----:B------:R-:W2:Y:S04]  /*131a0*/  LDL.LU R28, [R1+0xda4] ;  /* 0x000da400011c7983 */ /* 0x000ea80000300800 */
[----:B------:R-:W2:Y:S04]  /*131b0*/  LDL.LU R29, [R1+0xda0] ;  /* 0x000da000011d7983 */ /* 0x000ea80000300800 */
[----:B------:R-:W-:Y:S04]  /*131c0*/  STL.64 [R1+0xd40], R26 ;  /* 0x000d401a01007387 */ /* 0x000fe80000100a00 */
[----:B------:R1:W-:Y:S04]  /*131d0*/  STL.64 [R1+0xd38], R24 ;  /* 0x000d381801007387 */ /* 0x0003e80000100a00 */
[----:B-1----:R-:W2:Y:S04]  /*131e0*/  LDL.LU R24, [R1+0x210] ;  /* 0x0002100001187983 */ /* 0x002ea80000300800 */
[----:B------:R-:W2:Y:S04]  /*131f0*/  LDL.LU R25, [R1+0x214] ;  /* 0x0002140001197983 */ /* 0x000ea80000300800 */
[----:B------:R-:W2:Y:S04]  /*13200*/  LDL.LU R26, [R1+0x218] ;  /* 0x00021800011a7983 */ /* 0x000ea80000300800 */
[----:B------:R-:W2:Y:S01]  /*13210*/  LDL.LU R27, [R1+0x21c] ;  /* 0x00021c00011b7983 */ /* 0x000ea20000300800 */
[----:B------:R-:W-:Y:S01]  /*13220*/  HMMA.1688.F32.TF32 R16, R12, R8, R16 ;  /* 0x000000080c10723c */ /* 0x000fe20000081010 */
[----:B------:R-:W-:-:S02]  /*13230*/  IMAD.MOV.U32 R20, RZ, RZ, R11 ;  /* 0x000000ffff147224 */ /* 0x000fc400078e000b */
[----:B------:R-:W-:Y:S01]  /*13240*/  IMAD.MOV.U32 R21, RZ, RZ, R10 ;  /* 0x000000ffff157224 */ /* 0x000fe200078e000a */
[----:B--2---:R3:W-:Y:S04]  /*13250*/  STL.64 [R1+0xd58], R26 ;  /* 0x000d581a01007387 */ /* 0x0047e80000100a00 */
[----:B------:R-:W-:Y:S11]  /*13260*/  STL.64 [R1+0xd50], R24 ;  /* 0x000d501801007387 */ /* 0x000ff60000100a00 */
[----:B------:R-:W-:Y:S04]  /*13270*/  STL.64 [R1+0x3a0], R16 ;  /* 0x0003a01001007387 */ /* 0x000fe80000100a00 */
[----:B------:R1:W-:Y:S01]  /*13280*/  STL.64 [R1+0x3a8], R18 ;  /* 0x0003a81201007387 */ /* 0x0003e20000100a00 */
[----:B---3--:R-:W-:-:S02]  /*13290*/  IMAD.MOV.U32 R26, RZ, RZ, R3 ;  /* 0x000000ffff1a7224 */ /* 0x008fc400078e0003 */
[----:B------:R-:W-:Y:S02]  /*132a0*/  IMAD.MOV.U32 R27, RZ, RZ, R2 ;  /* 0x000000ffff1b7224 */ /* 0x000fe400078e0002 */
[----:B------:R-:W-:Y:S02]  /*132b0*/  IMAD.MOV.U32 R3, RZ, RZ, R8 ;  /* 0x000000ffff037224 */ /* 0x000fe400078e0008 */
[----:B------:R-:W-:Y:S01]  /*132c0*/  IMAD.MOV.U32 R2, RZ, RZ, R9 ;  /* 0x000000ffff027224 */ /* 0x000fe200078e0009 */
[----:B-1----:R-:W2:Y:S04]  /*132d0*/  LDL.LU.64 R18, [R1+0xd98] ;  /* 0x000d980001127983 */ /* 0x002ea80000300a00 */
[----:B------:R-:W2:Y:S04]  /*132e0*/  LDL.LU.64 R16, [R1+0xd90] ;  /* 0x000d900001107983 */ /* 0x000ea80000300a00 */
[----:B------:R-:W3:Y:S04]  /*132f0*/  LDL.LU.64 R10, [R1+0xd88] ;  /* 0x000d8800010a7983 */ /* 0x000ee80000300a00 */
[----:B------:R-:W4:Y:S02]  /*13300*/  LDL.LU.64 R8, [R1+0xd80] ;  /* 0x000d800001087983 */ /* 0x000f240000300a00 */
[----:B----4-:R-:W-:-:S15]  /*13310*/  HMMA.1688.F32.TF32 R4, R12, R8, R4 ;  /* 0x000000080c04723c */ /* 0x010fde0000081004 */
[----:B------:R-:W-:-:S04]  /*13320*/  NOP ;  /* 0x0000000000007918 */ /* 0x000fc80000000000 */
[----:B------:R-:W-:Y:S04]  /*13330*/  STL.64 [R1+0x390], R4 ;  /* 0x0003900401007387 */ /* 0x000fe80000100a00 */
[----:B------:R1:W-:Y:S04]  /*13340*/  STL.64 [R1+0x398], R6 ;  /* 0x0003980601007387 */ /* 0x0003e80000100a00 */
[----:B-1----:R-:W4:Y:S04]  /*13350*/  LDL.LU.64 R6, [R1+0xd78] ;  /* 0x000d780001067983 */ /* 0x002f280000300a00 */
[----:B------:R-:W2:Y:S01]  /*13360*/  LDL.LU.64 R4, [R1+0xd70] ;  /* 0x000d700001047983 */ /* 0x000ea20000300a00 */
[----:B------:R-:W-:-:S02]  /*13370*/  IMAD.MOV.U32 R24, RZ, RZ, R29 ;  /* 0x000000ffff187224 */ /* 0x000fc400078e001d */
[----:B------:R-:W-:Y:S01]  /*13380*/  IMAD.MOV.U32 R25, RZ, RZ, R28 ;  /* 0x000000ffff197224 */ /* 0x000fe200078e001c */
[----:B--2---:R-:W-:Y:S01]  /*13390*/  HMMA.1688.F32.TF32 R12, R12, R4, R16 ;  /* 0x000000040c0c723c */ /* 0x004fe20000081010 */
[----:B------:R-:W2:Y:S04]  /*133a0*/  LDL.LU.64 R18, [R1+0xd68] ;  /* 0x000d680001127983 */ /* 0x000ea80000300a00 */
[----:B------:R-:W2:-:S14]  /*133b0*/  LDL.LU.64 R16, [R1+0xd60] ;  /* 0x000d600001107983 */ /* 0x000e9c0000300a00 */
[----:B------:R-:W-:Y:S04]  /*133c0*/  STL.64 [R1+0x380], R12 ;  /* 0x0003800c01007387 */ /* 0x000fe80000100a00 */
[----:B------:R-:W-:Y:S01]  /*133d0*/  STL.64 [R1+0x388], R14 ;  /* 0x0003880e01007387 */ /* 0x000fe20000100a00 */
[----:B--2---:R-:W-:Y:S03]  /*133e0*/  HMMA.1688.F32.TF32 R20, R16, R20, R24 ;  /* 0x000000141014723c */ /* 0x004fe60000081018 */
[----:B------:R-:W2:Y:S04]  /*133f0*/  LDL.LU.64 R26, [R1+0xd58] ;  /* 0x000d5800011a7983 */ /* 0x000ea80000300a00 */
[----:B------:R-:W2:-:S12]  /*13400*/  LDL.LU.64 R24, [R1+0xd50] ;  /* 0x000d500001187983 */ /* 0x000e980000300a00 */
[----:B------:R1:W-:Y:S04]  /*13410*/  STL.64 [R1+0x370], R20 ;  /* 0x0003701401007387 */ /* 0x0003e80000100a00 */
[----:B------:R2:W-:Y:S04]  /*13420*/  STL [R1+0x378], R22 ;  /* 0x0003781601007387 */ /* 0x0005e80000100800 */
[----:B-1----:R-:W2:Y:S01]  /*13430*/  LDL.LU.64 R20, [R1+0xd48] ;  /* 0x000d480001147983 */ /* 0x002ea20000300a00 */
[----:B------:R-:W-:Y:S02]  /*13440*/  IMAD.MOV.U32 R13, RZ, RZ, R2 ;  /* 0x000000ffff0d7224 */ /* 0x000fe400078e0002 */
[----:B------:R-:W-:-:S05]  /*13450*/  IMAD.MOV.U32 R2, RZ, RZ, R23 ;  /* 0x000000ffff027224 */ /* 0x000fca00078e0017 */
[----:B------:R-:W-:Y:S01]  /*13460*/  STL [R1+0xbc8], R2 ;  /* 0x000bc80201007387 */ /* 0x000fe20000100800 */
        /* <DEDUP_REMOVED lines=19> */
[----:B------:R-:W-:Y:S01]  /*135a0*/  IMAD.MOV.U32 R12, RZ, RZ, R3 ;  /* 0x000000ffff0c7224 */ /* 0x000fe200078e0003 */
[----:B--2---:R-:W-:Y:S02]  /*135b0*/  HMMA.1688.F32.TF32 R24, R16, R24, R20 ;  /* 0x000000181018723c */ /* 0x004fe40000081014 */
[----:B------:R-:W2:Y:S04]  /*135c0*/  LDL.LU.64 R22, [R1+0xcf8] ;  /* 0x000cf80001167983 */ /* 0x000ea80000300a00 */
[----:B------:R-:W2:-:S13]  /*135d0*/  LDL.LU.64 R20, [R1+0xcf0] ;  /* 0x000cf00001147983 */ /* 0x000e9a0000300a00 */
[----:B------:R-:W-:Y:S04]  /*135e0*/  STL.64 [R1+0x320], R24 ;  /* 0x0003201801007387 */ /* 0x000fe80000100a00 */
[----:B------:R1:W-:Y:S04]  /*135f0*/  STL.64 [R1+0x328], R26 ;  /* 0x0003281a01007387 */ /* 0x0003e80000100a00 */
[----:B-1----:R-:W4:Y:S04]  /*13600*/  LDL.LU.64 R26, [R1+0xce8] ;  /* 0x000ce800011a7983 */ /* 0x002f280000300a00 */
[----:B------:R-:W4:Y:S01]  /*13610*/  LDL.LU.64 R24, [R1+0xce0] ;  /* 0x000ce00001187983 */ /* 0x000f220000300a00 */
[C---:B--2---:R-:W-:Y:S03]  /*13620*/  HMMA.1688.F32.TF32 R12, R16.reuse, R12, R20 ;  /* 0x0000000c100c723c */ /* 0x044fe60000081014 */
[----:B------:R-:W2:Y:S04]  /*13630*/  LDL.LU.64 R22, [R1+0xcd8] ;  /* 0x000cd80001167983 */ /* 0x000ea80000300a00 */
[----:B------:R-:W2:Y:S04]  /*13640*/  LDL.LU.64 R20, [R1+0xcd0] ;  /* 0x000cd00001147983 */ /* 0x000ea80000300a00 */
[----:B---3--:R-:W-:Y:S08]  /*13650*/  STL.64 [R1+0xcb0], R10 ;  /* 0x000cb00a01007387 */ /* 0x008ff00000100a00 */
[----:B------:R-:W-:Y:S04]  /*13660*/  STL.64 [R1+0x310], R12 ;  /* 0x0003100c01007387 */ /* 0x000fe80000100a00 */
[----:B------:R4:W-:Y:S02]  /*13670*/  STL.64 [R1+0x318], R14 ;  /* 0x0003180e01007387 */ /* 0x0009e40000100a00 */
[----:B----4-:R-:W-:Y:S02]  /*13680*/  HMMA.1688.F32.TF32 R12, R16, R4, R24 ;  /* 0x00000004100c723c */ /* 0x010fe40000081018 */
[----:B------:R-:W-:Y:S04]  /*13690*/  LDS R26, [R0+UR10+0x27180] ;  /* 0x0271800a001a7984 */ /* 0x000fe80008000800 */
[----:B------:R-:W-:-:S13]  /*136a0*/  LDS R24, [R0+UR10+0x26180] ;  /* 0x0261800a00187984 */ /* 0x000fda0008000800 */
[----:B------:R-:W-:Y:S02]  /*136b0*/  IMAD.MOV.U32 R29, RZ, RZ, R15 ;  /* 0x000000ffff1d7224 */ /* 0x000fe400078e000f */
[----:B------:R-:W-:Y:S02]  /*136c0*/  IMAD.MOV.U32 R28, RZ, RZ, R14 ;  /* 0x000000ffff1c7224 */ /* 0x000fe400078e000e */
[----:B------:R-:W-:Y:S01]  /*136d0*/  IMAD.MOV.U32 R3, RZ, RZ, R13 ;  /* 0x000000ffff037224 */ /* 0x000fe200078e000d */
[----:B------:R-:W-:Y:S01]  /*136e0*/  LDS R14, [R0+UR10+0x27000] ;  /* 0x0270000a000e7984 */ /* 0x000fe20008000800 */
[----:B--2---:R-:W-:Y:S03]  /*136f0*/  HMMA.1688.F32.TF32 R20, R16, R8, R20 ;  /* 0x000000081014723c */ /* 0x004fe60000081014 */
[----:B------:R-:W-:Y:S04]  /*13700*/  LDS R18, [R0+UR10+0x27080] ;  /* 0x0270800a00127984 */ /* 0x000fe80008000800 */
[----:B------:R-:W-:-:S12]  /*13710*/  LDS R16, [R0+UR10+0x26080] ;  /* 0x0260800a00107984 */ /* 0x000fd80008000800 */
[----:B------:R-:W-:Y:S04]  /*13720*/  STL.64 [R1+0x300], R20 ;  /* 0x0003001401007387 */ /* 0x000fe80000100a00 */
[----:B------:R-:W-:Y:S04]  /*13730*/  STL.64 [R1+0x308], R22 ;  /* 0x0003081601007387 */ /* 0x000fe80000100a00 */
[----:B------:R-:W-:Y:S04]  /*13740*/  STL [R1+0x2b0], R12 ;  /* 0x0002b00c01007387 */ /* 0x000fe80000100800 */
[----:B------:R-:W-:Y:S04]  /*13750*/  STL.64 [R1+0xcc8], R6 ;  /* 0x000cc80601007387 */ /* 0x000fe80000100a00 */
[----:B------:R1:W-:Y:S04]  /*13760*/  STL [R1+0x930], R29 ;  /* 0x0009301d01007387 */ /* 0x0003e80000100800 */
[----:B------:R-:W-:Y:S04]  /*13770*/  LDS R22, [R0+UR10+0x27100] ;  /* 0x0271000a00167984 */ /* 0x000fe80008000800 */
[----:B------:R-:W-:Y:S01]  /*13780*/  LDS R20, [R0+UR10+0x26100] ;  /* 0x0261000a00147984 */ /* 0x000fe20008000800 */
[----:B-1----:R-:W-:-:S03]  /*13790*/  LOP3.LUT R29, R0, 0x20, RZ, 0x3c, !PT ;  /* 0x00000020001d7812 */ /* 0x002fc600078e3cff */
[----:B------:R-:W-:Y:S04]  /*137a0*/  LDS R12, [R0+UR10+0x26000] ;  /* 0x0260000a000c7984 */ /* 0x000fe80008000800 */
[----:B------:R-:W1:Y:S04]  /*137b0*/  LDS R19, [R29+UR10+0x27080] ;  /* 0x0270800a1d137984 */ /* 0x000e680008000800 */
[----:B------:R-:W2:Y:S04]  /*137c0*/  LDS R17, [R29+UR10+0x26080] ;  /* 0x0260800a1d117984 */ /* 0x000ea80008000800 */
[----:B------:R-:W-:Y:S04]  /*137d0*/  STL [R1+0x91c], R28 ;  /* 0x00091c1c01007387 */ /* 0x000fe80000100800 */
[----:B------:R-:W-:Y:S04]  /*137e0*/  STL [R1+0x918], R3 ;  /* 0x0009180301007387 */ /* 0x000fe80000100800 */
[----:B------:R-:W3:Y:S04]  /*137f0*/  LDS R23, [R29+UR10+0x27100] ;  /* 0x0271000a1d177984 */ /* 0x000ee80008000800 */
[----:B------:R-:W4:Y:S04]  /*13800*/  LDS R21, [R29+UR10+0x26100] ;  /* 0x0261000a1d157984 */ /* 0x000f280008000800 */
[----:B------:R-:W3:Y:S04]  /*13810*/  LDS R27, [R29+UR10+0x27180] ;  /* 0x0271800a1d1b7984 */ /* 0x000ee80008000800 */
[----:B------:R-:W3:Y:S04]  /*13820*/  LDS R25, [R29+UR10+0x26180] ;  /* 0x0261800a1d197984 */ /* 0x000ee80008000800 */
[----:B------:R-:W-:Y:S04]  /*13830*/  LDS R13, [R29+UR10+0x26000] ;  /* 0x0260000a1d0d7984 */ /* 0x000fe80008000800 */
[----:B------:R-:W3:Y:S04]  /*13840*/  LDS R15, [R29+UR10+0x27000] ;  /* 0x0270000a1d0f7984 */ /* 0x000ee80008000800 */
[----:B-1----:R1:W-:Y:S04]  /*13850*/  STL.64 [R1+0xc48], R18 ;  /* 0x000c481201007387 */ /* 0x0023e80000100a00 */
[----:B--2---:R-:W-:Y:S04]  /*13860*/  STL.64 [R1+0xc40], R16 ;  /* 0x000c401001007387 */ /* 0x004fe80000100a00 */
[----:B-1----:R-:W2:Y:S04]  /*13870*/  LDL R18, [R1+0x8] ;  /* 0x0000080001127983 */ /* 0x002ea80000100800 */
[----:B------:R-:W2:Y:S04]  /*13880*/  LDL R19, [R1+0xc] ;  /* 0x00000c0001137983 */ /* 0x000ea80000100800 */
[----:B--2---:R1:W-:Y:S04]  /*13890*/  STL.64 [R1+0xc60], R18 ;  /* 0x000c601201007387 */ /* 0x0043e80000100a00 */
[----:B-1----:R-:W2:Y:S04]  /*138a0*/  LDL.64 R18, [R1+0x18] ;  /* 0x0000180001127983 */ /* 0x002ea80000100a00 */
[----:B--2---:R-:W-:Y:S04]  /*138b0*/  STL.64 [R1+0xc78], R18 ;  /* 0x000c781201007387 */ /* 0x004fe80000100a00 */
[----:B---3--:R1:W-:Y:S04]  /*138c0*/  STL.64 [R1+0xbd8], R22 ;  /* 0x000bd81601007387 */ /* 0x0083e80000100a00 */
[----:B----4-:R-:W-:Y:S04]  /*138d0*/  STL.64 [R1+0xbd0], R20 ;  /* 0x000bd01401007387 */ /* 0x010fe80000100a00 */
[----:B-1----:R-:W2:Y:S04]  /*138e0*/  LDL R22, [R1+0x38] ;  /* 0x0000380001167983 */ /* 0x002ea80000100800 */
[----:B------:R-:W2:Y:S04]  /*138f0*/  LDL R23, [R1+0x3c] ;  /* 0x00003c0001177983 */ /* 0x000ea80000100800 */
[----:B--2---:R-:W-:Y:S04]  /*13900*/  STL.64 [R1+0xca8], R22 ;  /* 0x000ca81601007387 */ /* 0x004fe80000100a00 */
[----:B------:R-:W2:Y:S04]  /*13910*/  LDL R18, [R1+0x28] ;  /* 0x0000280001127983 */ /* 0x000ea80000100800 */
[----:B------:R-:W2:Y:S04]  /*13920*/  LDL R19, [R1+0x2c] ;  /* 0x00002c0001137983 */ /* 0x000ea80000100800 */
[----:B--2---:R1:W-:Y:S04]  /*13930*/  STL.64 [R1+0xca0], R18 ;  /* 0x000ca01201007387 */ /* 0x0043e80000100a00 */
[----:B------:R-:W2:Y:S04]  /*13940*/  LDL.LU R16, [R1+0x1a0] ;  /* 0x0001a00001107983 */ /* 0x000ea80000300800 */
[----:B------:R-:W2:Y:S04]  /*13950*/  LDL.LU R17, [R1+0x1a4] ;  /* 0x0001a40001117983 */ /* 0x000ea80000300800 */
[----:B-1----:R-:W3:Y:S04]  /*13960*/  LDL.LU R18, [R1+0x1a8] ;  /* 0x0001a80001127983 */ /* 0x002ee80000300800 */
[----:B------:R-:W3:Y:S04]  /*13970*/  LDL.LU R19, [R1+0x1ac] ;  /* 0x0001ac0001137983 */ /* 0x000ee80000300800 */
[----:B------:R-:W4:Y:S04]  /*13980*/  LDL.LU R4, [R1+0x1c0] ;  /* 0x0001c00001047983 */ /* 0x000f280000300800 */
[----:B------:R-:W4:Y:S04]  /*13990*/  LDL.LU R5, [R1+0x1c4] ;  /* 0x0001c40001057983 */ /* 0x000f280000300800 */
[----:B------:R-:W4:Y:S04]  /*139a0*/  LDL.LU R6, [R1+0x1c8] ;  /* 0x0001c80001067983 */ /* 0x000f280000300800 */
[----:B------:R-:W4:Y:S04]  /*139b0*/  LDL.LU R7, [R1+0x1cc] ;  /* 0x0001cc0001077983 */ /* 0x000f280000300800 */
[----:B---3--:R1:W-:Y:S04]  /*139c0*/  STL.64 [R1+0xcc0], R18 ;  /* 0x000cc01201007387 */ /* 0x0083e80000100a00 */
[----:B--2---:R-:W-:Y:S04]  /*139d0*/  STL.64 [R1+0xcb8], R16 ;  /* 0x000cb81001007387 */ /* 0x004fe80000100a00 */
[----:B-1----:R-:W4:Y:S04]  /*139e0*/  LDL.64 R18, [R1+0x58] ;  /* 0x0000580001127983 */ /* 0x002f280000100a00 */
[----:B------:R-:W2:Y:S04]  /*139f0*/  LDL.LU R8, [R1+0x1b0] ;  /* 0x0001b00001087983 */ /* 0x000ea80000300800 */
[----:B------:R-:W2:Y:S04]  /*13a00*/  LDL.LU R9, [R1+0x1b4] ;  /* 0x0001b40001097983 */ /* 0x000ea80000300800 */
[----:B------:R-:W2:Y:S04]  /*13a10*/  LDL.LU R10, [R1+0x1b8] ;  /* 0x0001b800010a7983 */ /* 0x000ea80000300800 */
[----:B------:R-:W2:Y:S04]  /*13a20*/  LDL.LU R11, [R1+0x1bc] ;  /* 0x0001bc00010b7983 */ /* 0x000ea80000300800 */
[----:B------:R-:W2:Y:S04]  /*13a30*/  LDL.64 R22, [R1+0x48] ;  /* 0x0000480001167983 */ /* 0x000ea80000100a00 */
[----:B------:R-:W-:Y:S04]  /*13a40*/  STL.64 [R1+0xb60], R26 ;  /* 0x000b601a01007387 */ /* 0x000fe80000100a00 */
[----:B------:R1:W-:Y:S04]  /*13a50*/  STL.64 [R1+0xb58], R24 ;  /* 0x000b581801007387 */ /* 0x0003e80000100a00 */
[----:B-1----:R-:W3:Y:S04]  /*13a60*/  LDL.LU R24, [R1+0x160] ;  /* 0x0001600001187983 */ /* 0x002ee80000300800 */
[----:B------:R-:W3:Y:S04]  /*13a70*/  LDL.LU R25, [R1+0x164] ;  /* 0x0001640001197983 */ /* 0x000ee80000300800 */
[----:B------:R-:W2:Y:S04]  /*13a80*/  LDL.LU R26, [R1+0x168] ;  /* 0x00016800011a7983 */ /* 0x000ea80000300800 */
        /* <DEDUP_REMOVED lines=8> */
[----:B---3--:R-:W-:Y:S04]  /*13b10*/  STL.64 [R1+0xc70], R26 ;  /* 0x000c701a01007387 */ /* 0x008fe80000100a00 */
[----:B--2---:R1:W-:Y:S04]  /*13b20*/  STL.64 [R1+0xc68], R24 ;  /* 0x000c681801007387 */ /* 0x0043e80000100a00 */
        /* <DEDUP_REMOVED lines=9> */
[----:B------:R-:W2:Y:S04]  /*13bc0*/  LDL.LU R26, [R1+0x198] ;  /* 0x00019800011a7983 */ /* 0x000ea80000300800 */
[----:B------:R-:W2:Y:S04]  /*13bd0*/  LDL.LU R27, [R1+0x19c] ;  /* 0x00019c00011b7983 */ /* 0x000ea80000300800 */
[----:B------:R1:W-:Y:S04]  /*13be0*/  STL.64 [R1+0x2f0], R4 ;  /* 0x0002f00401007387 */ /* 0x0003e80000100a00 */
[----:B------:R3:W-:Y:S01]  /*13bf0*/  STL.64 [R1+0x2f8], R6 ;  /* 0x0002f80601007387 */ /* 0x0007e20000100a00 */
[----:B-1----:R-:W-:-:S02]  /*13c00*/  IMAD.MOV.U32 R5, RZ, RZ, R18 ;  /* 0x000000ffff057224 */ /* 0x002fc400078e0012 */
[----:B------:R-:W-:Y:S01]  /*13c10*/  IMAD.MOV.U32 R4, RZ, RZ, R19 ;  /* 0x000000ffff047224 */ /* 0x000fe200078e0013 */
[----:B---3--:R-:W3:Y:S04]  /*13c20*/  LDL.LU.64 R6, [R1+0xcc8] ;  /* 0x000cc80001067983 */ /* 0x008ee80000300a00 */
[----:B------:R-:W4:Y:S04]  /*13c30*/  LDL.LU.64 R18, [R1+0xcc0] ;  /* 0x000cc00001127983 */ /* 0x000f280000300a00 */
[----:B------:R-:W4:Y:S04]  /*13c40*/  LDL.LU.64 R16, [R1+0xcb8] ;  /* 0x000cb80001107983 */ /* 0x000f280000300a00 */
[----:B------:R1:W-:Y:S04]  /*13c50*/  STL.64 [R1+0x2e0], R8 ;  /* 0x0002e00801007387 */ /* 0x0003e80000100a00 */
[----:B------:R1:W-:Y:S02]  /*13c60*/  STL.64 [R1+0x2e8], R10 ;  /* 0x0002e80a01007387 */ /* 0x0003e40000100a00 */
[----:B-1----:R-:W-:-:S02]  /*13c70*/  IMAD.MOV.U32 R9, RZ, RZ, R22 ;  /* 0x000000ffff097224 */ /* 0x002fc400078e0016 */
[----:B------:R-:W-:Y:S01]  /*13c80*/  IMAD.MOV.U32 R8, RZ, RZ, R23 ;  /* 0x000000ffff087224 */ /* 0x000fe200078e0017 */
[----:B------:R-:W2:Y:S04]  /*13c90*/  LDL.LU.64 R10, [R1+0xcb0] ;  /* 0x000cb000010a7983 */ /* 0x000ea80000300a00 */
[----:B------:R-:W4:Y:S02]  /*13ca0*/  LDL.LU.64 R22, [R1+0xca8] ;  /* 0x000ca80001167983 */ /* 0x000f240000300a00 */
[----:B----4-:R-:W-:-:S15]  /*13cb0*/  HMMA.1688.F32.TF32 R16, R12, R22, R16 ;  /* 0x000000160c10723c */ /* 0x010fde0000081010 */
[----:B------:R-:W-:-:S04]  /*13cc0*/  NOP ;  /* 0x0000000000007918 */ /* 0x000fc80000000000 */
[----:B------:R-:W-:Y:S04]  /*13cd0*/  STL.64 [R1+0x2d0], R16 ;  /* 0x0002d01001007387 */ /* 0x000fe80000100a00 */
[----:B------:R1:W-:Y:S04]  /*13ce0*/  STL.64 [R1+0x2d8], R18 ;  /* 0x0002d81201007387 */ /* 0x0003e80000100a00 */
[----:B-1----:R-:W4:Y:S01]  /*13cf0*/  LDL.LU.64 R18, [R1+0xca0] ;  /* 0x000ca00001127983 */ /* 0x002f220000300a00 */
[----:B---3--:R-:W-:Y:S02]  /*13d00*/  IMAD.MOV.U32 R20, RZ, RZ, R6 ;  /* 0x000000ffff147224 */ /* 0x008fe400078e0006 */
[----:B------:R-:W-:Y:S01]  /*13d10*/  IMAD.MOV.U32 R21, RZ, RZ, R7 ;  /* 0x000000ffff157224 */ /* 0x000fe200078e0007 */
[----:B------:R2:W-:Y:S04]  /*13d20*/  STL.64 [R1+0xc20], R22 ;  /* 0x000c201601007387 */ /* 0x0005e80000100a00 */
[----:B------:R-:W3:Y:S04]  /*13d30*/  LDL.LU R6, [R1+0xc9c] ;  /* 0x000c9c0001067983 */ /* 0x000ee80000300800 */
[----:B------:R-:W3:Y:S01]  /*13d40*/  LDL.LU R7, [R1+0xc98] ;  /* 0x000c980001077983 */ /* 0x000ee20000300800 */
[----:B--2---:R-:W-:-:S03]  /*13d50*/  IMAD.MOV.U32 R22, RZ, RZ, R10 ;  /* 0x000000ffff167224 */ /* 0x004fc600078e000a */
[----:B------:R-:W2:Y:S01]  /*13d60*/  LDL.LU R10, [R1+0xc94] ;  /* 0x000c9400010a7983 */ /* 0x000ea20000300800 */
[----:B------:R-:W-:-:S03]  /*13d70*/  IMAD.MOV.U32 R23, RZ, RZ, R11 ;  /* 0x000000ffff177224 */ /* 0x000fc600078e000b */
[----:B------:R-:W2:Y:S01]  /*13d80*/  LDL.LU R11, [R1+0xc90] ;  /* 0x000c9000010b7983 */ /* 0x000ea20000300800 */
[----:B----4-:R-:W-:Y:S03]  /*13d90*/  HMMA.1688.F32.TF32 R16, R12, R18, R24 ;  /* 0x000000120c10723c */ /* 0x010fe60000081018 */
[----:B------:R-:W4:Y:S04]  /*13da0*/  LDL.LU.64 R26, [R1+0xc88] ;  /* 0x000c8800011a7983 */ /* 0x000f280000300a00 */
[----:B------:R-:W4:-:S12]  /*13db0*/  LDL.LU.64 R24, [R1+0xc80] ;  /* 0x000c800001187983 */ /* 0x000f180000300a00 */
[----:B------:R-:W-:Y:S04]  /*13dc0*/  STL.64 [R1+0x2c0], R16 ;  /* 0x0002c01001007387 */ /* 0x000fe80000100a00 */
[----:B------:R1:W-:Y:S04]  /*13dd0*/  STL.64 [R1+0x2c8], R18 ;  /* 0x0002c81201007387 */ /* 0x0003e80000100a00 */
[----:B-1----:R-:W4:Y:S02]  /*13de0*/  LDL.LU.64 R18, [R1+0xc78] ;  /* 0x000c780001127983 */ /* 0x002f240000300a00 */
[----:B----4-:R-:W-:Y:S01]  /*13df0*/  HMMA.1688.F32.TF32 R24, R12, R18, R24 ;  /* 0x000000120c18723c */ /* 0x010fe20000081018 */
[----:B------:R-:W-:-:S02]  /*13e00*/  IMAD.MOV.U32 R3, RZ, RZ, R18 ;  /* 0x000000ffff037224 */ /* 0x000fc400078e0012 */
[----:B------:R-:W-:-:S15]  /*13e10*/  IMAD.MOV.U32 R2, RZ, RZ, R19 ;  /* 0x000000ffff027224 */ /* 0x000fde00078e0013 */
[----:B------:R-:W-:Y:S01]  /*13e20*/  NOP ;  /* 0x0000000000007918 */ /* 0x000fe20000000000 */
[----:B------:R-:W-:Y:S04]  /*13e30*/  STL.64 [R1+0x2a0], R24 ;  /* 0x0002a01801007387 */ /* 0x000fe80000100a00 */
[----:B------:R1:W-:Y:S04]  /*13e40*/  STL.64 [R1+0x2a8], R26 ;  /* 0x0002a81a01007387 */ /* 0x0003e80000100a00 */
[----:B-1----:R-:W4:Y:S04]  /*13e50*/  LDL.LU.64 R26, [R1+0xc70] ;  /* 0x000c7000011a7983 */ /* 0x002f280000300a00 */
[----:B------:R-:W4:Y:S04]  /*13e60*/  LDL.LU.64 R24, [R1+0xc68] ;  /* 0x000c680001187983 */ /* 0x000f280000300a00 */
[----:B------:R-:W4:Y:S01]  /*13e70*/  LDL.LU.64 R18, [R1+0xc60] ;  /* 0x000c600001127983 */ /* 0x000f220000300a00 */
[C---:B--2---:R-:W-:Y:S08]  /*13e80*/  HMMA.1688.F32.TF32 R20, R12.reuse, R10, R20 ;  /* 0x0000000a0c14723c */ /* 0x044ff00000081014 */
[----:B----4-:R-:W-:Y:S01]  /*13e90*/  HMMA.1688.F32.TF32 R16, R12, R18, R24 ;  /* 0x000000120c10723c */ /* 0x010fe20000081018 */
[----:B------:R-:W2:Y:S04]  /*13ea0*/  LDL.LU.64 R26, [R1+0xc58] ;  /* 0x000c5800011a7983 */ /* 0x000ea80000300a00 */
[----:B------:R-:W2:-:S14]  /*13eb0*/  LDL.LU.64 R24, [R1+0xc50] ;  /* 0x000c500001187983 */ /* 0x000e9c0000300a00 */
[----:B------:R-:W-:Y:S04]  /*13ec0*/  STL.64 [R1+0x280], R16 ;  /* 0x0002801001007387 */ /* 0x000fe80000100a00 */
[----:B------:R1:W-:Y:S04]  /*13ed0*/  STL.64 [R1+0x288], R18 ;  /* 0x0002881201007387 */ /* 0x0003e80000100a00 */
[----:B-1----:R-:W4:Y:S04]  /*13ee0*/  LDL.LU.64 R18, [R1+0xc48] ;  /* 0x000c480001127983 */ /* 0x002f280000300a00 */
[----:B------:R-:W4:Y:S04]  /*13ef0*/  LDL.LU.64 R16, [R1+0xc40] ;  /* 0x000c400001107983 */ /* 0x000f280000300a00 */
[----:B------:R-:W-:Y:S04]  /*13f00*/  STL.64 [R1+0xbe8], R10 ;  /* 0x000be80a01007387 */ /* 0x000fe80000100a00 */
[----:B------:R-:W-:Y:S04]  /*13f10*/  STL.64 [R1+0x270], R20 ;  /* 0x0002701401007387 */ /* 0x000fe80000100a00 */
[----:B------:R2:W-:Y:S04]  /*13f20*/  STL.64 [R1+0x278], R22 ;  /* 0x0002781601007387 */ /* 0x0005e80000100a00 */
[----:B---3--:R-:W-:Y:S01]  /*13f30*/  STL.64 [R1+0xbe0], R6 ;  /* 0x000be00601007387 */ /* 0x008fe20000100a00 */
[----:B--2---:R-:W-:Y:S03]  /*13f40*/  HMMA.1688.F32.TF32 R20, R12, R6, R24 ;  /* 0x000000060c14723c */ /* 0x004fe60000081018 */
[----:B------:R-:W2:-:S15]  /*13f50*/  LDL.LU R12, [R1+0x410] ;  /* 0x00041000010c7983 */ /* 0x000e9e0000300800 */
[----:B------:R-:W-:Y:S01]  /*13f60*/  NOP ;  /* 0x0000000000007918 */ /* 0x000fe20000000000 */
[----:B------:R-:W-:Y:S04]  /*13f70*/  STL.64 [R1+0x260], R20 ;  /* 0x0002601401007387 */ /* 0x000fe80000100a00 */
[----:B------:R1:W-:Y:S04]  /*13f80*/  STL.64 [R1+0x268], R22 ;  /* 0x0002681601007387 */ /* 0x0003e80000100a00 */
[----:B------:R-:W2:Y:S04]  /*13f90*/  LDL.LU R13, [R1+0x414] ;  /* 0x00041400010d7983 */ /* 0x000ea80000300800 */
[----:B------:R-:W3:Y:S04]  /*13fa0*/  LDL.LU R14, [R1+0x418] ;  /* 0x00041800010e7983 */ /* 0x000ee80000300800 */
[----:B------:R-:W3:Y:S04]  /*13fb0*/  LDL.LU R15, [R1+0x41c] ;  /* 0x00041c00010f7983 */ /* 0x000ee80000300800 */
[----:B------:R-:W2:Y:S04]  /*13fc0*/  LDL.LU R24, [R1+0x110] ;  /* 0x0001100001187983 */ /* 0x000ea80000300800 */
[----:B------:R-:W2:Y:S04]  /*13fd0*/  LDL.LU R25, [R1+0x114] ;  /* 0x0001140001197983 */ /* 0x000ea80000300800 */
[----:B------:R-:W2:Y:S04]  /*13fe0*/  LDL.LU R26, [R1+0x118] ;  /* 0x00011800011a7983 */ /* 0x000ea80000300800 */
[----:B------:R-:W2:Y:S01]  /*13ff0*/  LDL.LU R27, [R1+0x11c] ;  /* 0x00011c00011b7983 */ /* 0x000ea20000300800 */
[----:B-1----:R-:W-:-:S02]  /*14000*/  IMAD.MOV.U32 R22, RZ, RZ, R9 ;  /* 0x000000ffff167224 */ /* 0x002fc400078e0009 */
[----:B------:R-:W-:-:S05]  /*14010*/  IMAD.MOV.U32 R23, RZ, RZ, R8 ;  /* 0x000000ffff177224 */ /* 0x000fca00078e0008 */
[----:B------:R1:W-:Y:S04]  /*14020*/  STL.64 [R1+0xc38], R22 ;  /* 0x000c381601007387 */ /* 0x0003e80000100a00 */
[----:B------:R-:W4:Y:S04]  /*14030*/  LDL.LU R20, [R1+0x150] ;  /* 0x0001500001147983 */ /* 0x000f280000300800 */
[----:B------:R-:W4:Y:S04]  /*14040*/  LDL.LU R21, [R1+0x154] ;  /* 0x0001540001157983 */ /* 0x000f280000300800 */
[----:B-1----:R-:W4:Y:S04]  /*14050*/  LDL.LU R22, [R1+0x158] ;  /* 0x0001580001167983 */ /* 0x002f280000300800 */
[----:B------:R-:W4:Y:S04]  /*14060*/  LDL.LU R23, [R1+0x15c] ;  /* 0x00015c0001177983 */ /* 0x000f280000300800 */
[----:B--2---:R1:W-:Y:S04]  /*14070*/  STL.64 [R1+0xc08], R26 ;  /* 0x000c081a01007387 */ /* 0x0043e80000100a00 */
[----:B------:R2:W-:Y:S04]  /*14080*/  STL.64 [R1+0xc00], R24 ;  /* 0x000c001801007387 */ /* 0x0005e80000100a00 */
[----:B-1----:R-:W2:Y:S04]  /*14090*/  LDL.64 R26, [R1+0x28] ;  /* 0x00002800011a7983 */ /* 0x002ea80000100a00 */
[----:B--2---:R1:W-:Y:S04]  /*140a0*/  STL.64 [R1+0xc18], R26 ;  /* 0x000c181a01007387 */ /* 0x0043e80000100a00 */
[----:B------:R-:W2:Y:S04]  /*140b0*/  LDL.LU R24, [R1+0x130] ;  /* 0x0001300001187983 */ /* 0x000ea80000300800 */
[----:B------:R-:W2:Y:S04]  /*140c0*/  LDL.LU R25, [R1+0x134] ;  /* 0x0001340001197983 */ /* 0x000ea80000300800 */
[----:B-1----:R-:W2:Y:S04]  /*140d0*/  LDL.LU R26, [R1+0x138] ;  /* 0x00013800011a7983 */ /* 0x002ea80000300800 */
[----:B------:R-:W2:Y:S01]  /*140e0*/  LDL.LU R27, [R1+0x13c] ;  /* 0x00013c00011b7983 */ /* 0x000ea20000300800 */
[----:B------:R-:W-:-:S03]  /*140f0*/  IMAD.MOV.U32 R6, RZ, RZ, R5 ;  /* 0x000000ffff067224 */ /* 0x000fc600078e0005 */
[----:B--2---:R-:W-:Y:S04]  /*14100*/  STL.64 [R1+0xc30], R26 ;  /* 0x000c301a01007387 */ /* 0x004fe80000100a00 */
[----:B------:R1:W-:Y:S04]  /*14110*/  STL.64 [R1+0xc28], R24 ;  /* 0x000c281801007387 */ /* 0x0003e80000100a00 */
[----:B-1----:R-:W2:Y:S04]  /*14120*/  LDL.LU R24, [R1+0x140] ;  /* 0x0001400001187983 */ /* 0x002ea80000300800 */
[----:B------:R-:W2:Y:S04]  /*14130*/  LDL.LU R25, [R1+0x144] ;  /* 0x0001440001197983 */ /* 0x000ea80000300800 */
[----:B------:R-:W2:Y:S04]  /*14140*/  LDL.LU R26, [R1+0x148] ;  /* 0x00014800011a7983 */ /* 0x000ea80000300800 */
[----:B------:R-:W2:Y:S04]  /*14150*/  LDL.LU R27, [R1+0x14c] ;  /* 0x00014c00011b7983 */ /* 0x000ea80000300800 */
[----:B---3--:R-:W-:Y:S04]  /*14160*/  STL.64 [R1+0xad0], R14 ;  /* 0x000ad00e01007387 */ /* 0x008fe80000100a00 */
[----:B------:R1:W-:Y:S04]  /*14170*/  STL.64 [R1+0xac8], R12 ;  /* 0x000ac80c01007387 */ /* 0x0003e80000100a00 */
[----:B-1----:R-:W3:Y:S04]  /*14180*/  LDL.LU R12, [R1+0x430] ;  /* 0x00043000010c7983 */ /* 0x002ee80000300800 */
[----:B------:R-:W3:Y:S04]  /*14190*/  LDL.LU R13, [R1+0x434] ;  /* 0x00043400010d7983 */ /* 0x000ee80000300800 */
[----:B------:R-:W2:Y:S04]  /*141a0*/  LDL.LU R14, [R1+0x438] ;  /* 0x00043800010e7983 */ /* 0x000ea80000300800 */
[----:B------:R-:W2:Y:S04]  /*141b0*/  LDL.LU R15, [R1+0x43c] ;  /* 0x00043c00010f7983 */ /* 0x000ea80000300800 */
[----:B------:R-:W2:Y:S01]  /*141c0*/  LDL.64 R10, [R1+0x8] ;  /* 0x00000800010a7983 */ /* 0x000ea20000100a00 */
[----:B------:R-:W-:-:S07]  /*141d0*/  IMAD.MOV.U32 R7, RZ, RZ, R4 ;  /* 0x000000ffff077224 */ /* 0x000fce00078e0004 */
[C---:B----4-:R-:W-:Y:S01]  /*141e0*/  HMMA.1688.F32.TF32 R4, R16.reuse, R6, R20 ;  /* 0x000000061004723c */ /* 0x050fe20000081014 */
[----:B--2---:R1:W-:Y:S04]  /*141f0*/  STL.64 [R1+0xc10], R10 ;  /* 0x000c100a01007387 */ /* 0x0043e80000100a00 */
[----:B------:R-:W2:Y:S04]  /*14200*/  LDL.LU R8, [R1+0x120] ;  /* 0x0001200001087983 */ /* 0x000ea80000300800 */
[----:B------:R-:W2:Y:S04]  /*14210*/  LDL.LU R9, [R1+0x124] ;  /* 0x0001240001097983 */ /* 0x000ea80000300800 */
[----:B-1----:R-:W2:Y:S04]  /*14220*/  LDL.LU R10, [R1+0x128] ;  /* 0x00012800010a7983 */ /* 0x002ea80000300800 */
[----:B------:R-:W2:Y:S04]  /*14230*/  LDL.LU R11, [R1+0x12c] ;  /* 0x00012c00010b7983 */ /* 0x000ea80000300800 */
[----:B------:R-:W-:Y:S04]  /*14240*/  STL.64 [R1+0xae0], R14 ;  /* 0x000ae00e01007387 */ /* 0x000fe80000100a00 */
[----:B---3--:R-:W-:Y:S04]  /*14250*/  STL.64 [R1+0xad8], R12 ;  /* 0x000ad80c01007387 */ /* 0x008fe80000100a00 */
[----:B------:R-:W3:Y:S04]  /*14260*/  LDL.LU.64 R22, [R1+0xc38] ;  /* 0x000c380001167983 */ /* 0x000ee80000300a00 */
[----:B------:R1:W-:Y:S04]  /*14270*/  STL.64 [R1+0x250], R4 ;  /* 0x0002500401007387 */ /* 0x0003e80000100a00 */
[----:B------:R4:W-:Y:S04]  /*14280*/  STL.64 [R1+0x258], R6 ;  /* 0x0002580601007387 */ /* 0x0009e80000100a00 */
[----:B-1----:R-:W2:Y:S04]  /*14290*/  LDL.LU R4, [R1+0xf0] ;  /* 0x0000f00001047983 */ /* 0x002ea80000300800 */
[----:B------:R-:W2:Y:S04]  /*142a0*/  LDL.LU R5, [R1+0xf4] ;  /* 0x0000f40001057983 */ /* 0x000ea80000300800 */
[----:B----4-:R-:W4:Y:S04]  /*142b0*/  LDL.LU R6, [R1+0xf8] ;  /* 0x0000f80001067983 */ /* 0x010f280000300800 */
[----:B------:R-:W4:Y:S01]  /*142c0*/  LDL.LU R7, [R1+0xfc] ;  /* 0x0000fc0001077983 */ /* 0x000f220000300800 */
[C---:B---3--:R-:W-:Y:S03]  /*142d0*/  HMMA.1688.F32.TF32 R20, R16.reuse, R22, R24 ;  /* 0x000000161014723c */ /* 0x048fe60000081018 */
[----:B----4-:R-:W-:Y:S04]  /*142e0*/  STL.64 [R1+0xbf8], R6 ;  /* 0x000bf80601007387 */ /* 0x010fe80000100a00 */
[----:B--2---:R1:W-:Y:S04]  /*142f0*/  STL.64 [R1+0xbf0], R4 ;  /* 0x000bf00401007387 */ /* 0x0043e80000100a00 */
[----:B-1----:R-:W2:Y:S04]  /*14300*/  LDL.LU R4, [R1+0x100] ;  /* 0x0001000001047983 */ /* 0x002ea80000300800 */
[----:B------:R-:W2:Y:S04]  /*14310*/  LDL.LU R5, [R1+0x104] ;  /* 0x0001040001057983 */ /* 0x000ea80000300800 */
[----:B------:R-:W2:Y:S04]  /*14320*/  LDL.LU R6, [R1+0x108] ;  /* 0x0001080001067983 */ /* 0x000ea80000300800 */
[----:B------:R-:W2:Y:S04]  /*14330*/  LDL.LU R7, [R1+0x10c] ;  /* 0x00010c0001077983 */ /* 0x000ea80000300800 */
[----:B------:R-:W3:Y:S04]  /*14340*/  LDL.LU.64 R26, [R1+0xc30] ;  /* 0x000c3000011a7983 */ /* 0x000ee80000300a00 */
[----:B------:R-:W3:Y:S04]  /*14350*/  LDL.LU.64 R24, [R1+0xc28] ;  /* 0x000c280001187983 */ /* 0x000ee80000300a00 */
[----:B------:R-:W-:Y:S04]  /*14360*/  STL.64 [R1+0x240], R20 ;  /* 0x0002401401007387 */ /* 0x000fe80000100a00 */
[----:B------:R1:W-:Y:S04]  /*14370*/  STL.64 [R1+0x248], R22 ;  /* 0x0002481601007387 */ /* 0x0003e80000100a00 */
[----:B-1----:R-:W3:Y:S02]  /*14380*/  LDL.LU.64 R22, [R1+0xc20] ;  /* 0x000c200001167983 */ /* 0x002ee40000300a00 */
[----:B---3--:R-:W-:Y:S02]  /*14390*/  HMMA.1688.F32.TF32 R20, R16, R22, R24 ;  /* 0x000000161014723c */ /* 0x008fe40000081018 */
[----:B------:R-:W3:Y:S01]  /*143a0*/  LDL.LU.64 R26, [R1+0xc18] ;  /* 0x000c1800011a7983 */ /* 0x000ee20000300a00 */
[----:B------:R-:W-:-:S02]  /*143b0*/  IMAD.MOV.U32 R14, RZ, RZ, R3 ;  /* 0x000000ffff0e7224 */ /* 0x000fc400078e0003 */
[----:B------:R-:W-:-:S14]  /*143c0*/  IMAD.MOV.U32 R15, RZ, RZ, R2 ;  /* 0x000000ffff0f7224 */ /* 0x000fdc00078e0002 */
[----:B------:R1:W-:Y:S04]  /*143d0*/  STL.64 [R1+0x230], R20 ;  /* 0x0002301401007387 */ /* 0x0003e80000100a00 */
[----:B------:R4:W-:Y:S04]  /*143e0*/  STL.64 [R1+0x238], R22 ;  /* 0x0002381601007387 */ /* 0x0009e80000100a00 */
[----:B-1----:R-:W2:Y:S04]  /*143f0*/  LDL.LU R20, [R1+0xe0] ;  /* 0x0000e00001147983 */ /* 0x002ea80000300800 */
[----:B------:R-:W2:Y:S04]  /*14400*/  LDL.LU R21, [R1+0xe4] ;  /* 0x0000e40001157983 */ /* 0x000ea80000300800 */
[----:B----4-:R-:W4:Y:S04]  /*14410*/  LDL.LU R22, [R1+0xe8] ;  /* 0x0000e80001167983 */ /* 0x010f280000300800 */
[----:B------:R-:W4:Y:S01]  /*14420*/  LDL.LU R23, [R1+0xec] ;  /* 0x0000ec0001177983 */ /* 0x000f220000300800 */
[----:B---3--:R-:W-:Y:S01]  /*14430*/  HMMA.1688.F32.TF32 R8, R16, R26, R8 ;  /* 0x0000001a1008723c */ /* 0x008fe20000081008 */
[----:B------:R-:W-:-:S02]  /*14440*/  IMAD.MOV.U32 R2, RZ, RZ, R26 ;  /* 0x000000ffff027224 */ /* 0x000fc400078e001a */
[----:B------:R-:W-:-:S15]  /*14450*/  IMAD.MOV.U32 R3, RZ, RZ, R27 ;  /* 0x000000ffff037224 */ /* 0x000fde00078e001b */
[----:B------:R-:W-:Y:S01]  /*14460*/  NOP ;  /* 0x0000000000007918 */ /* 0x000fe20000000000 */
[----:B------:R-:W-:Y:S04]  /*14470*/  STL.64 [R1+0x220], R8 ;  /* 0x0002200801007387 */ /* 0x000fe80000100a00 */
[----:B------:R1:W-:Y:S04]  /*14480*/  STL.64 [R1+0x228], R10 ;  /* 0x0002280a01007387 */ /* 0x0003e80000100a00 */
[----:B-1----:R-:W2:Y:S04]  /*14490*/  LDL.LU.64 R10, [R1+0xc10] ;  /* 0x000c1000010a7983 */ /* 0x002ea80000300a00 */
[----:B------:R-:W3:Y:S04]  /*144a0*/  LDL.LU.64 R26, [R1+0xc08] ;  /* 0x000c0800011a7983 */ /* 0x000ee80000300a00 */
[----:B------:R-:W3:Y:S02]  /*144b0*/  LDL.LU.64 R24, [R1+0xc00] ;  /* 0x000c000001187983 */ /* 0x000ee40000300a00 */
[----:B---3--:R-:W-:-:S15]  /*144c0*/  HMMA.1688.F32.TF32 R24, R16, R14, R24 ;  /* 0x0000000e1018723c */ /* 0x008fde0000081018 */
[----:B------:R-:W-:-:S04]  /*144d0*/  NOP ;  /* 0x0000000000007918 */ /* 0x000fc80000000000 */
[----:B------:R1:W-:Y:S04]  /*144e0*/  STL.64 [R1+0x210], R24 ;  /* 0x0002101801007387 */ /* 0x0003e80000100a00 */
[----:B------:R3:W-:Y:S04]  /*144f0*/  STL.64 [R1+0x218], R26 ;  /* 0x0002181a01007387 */ /* 0x0007e80000100a00 */
[----:B-1----:R-:W2:Y:S04]  /*14500*/  LDL.LU R24, [R1+0xa0] ;  /* 0x0000a00001187983 */ /* 0x002ea80000300800 */
[----:B------:R-:W2:Y:S04]  /*14510*/  LDL.LU R25, [R1+0xa4] ;  /* 0x0000a40001197983 */ /* 0x000ea80000300800 */
[----:B---3--:R-:W3:Y:S04]  /*14520*/  LDL.LU R26, [R1+0xa8] ;  /* 0x0000a800011a7983 */ /* 0x008ee80000300800 */
[----:B------:R-:W3:Y:S04]  /*14530*/  LDL.LU R27, [R1+0xac] ;  /* 0x0000ac00011b7983 */ /* 0x000ee80000300800 */
[----:B---3--:R1:W-:Y:S04]  /*14540*/  STL.64 [R1+0xba0], R26 ;  /* 0x000ba01a01007387 */ /* 0x0083e80000100a00 */
[----:B--2---:R-:W-:Y:S04]  /*14550*/  STL.64 [R1+0xb98], R24 ;  /* 0x000b981801007387 */ /* 0x004fe80000100a00 */
[----:B-1----:R-:W2:Y:S01]  /*14560*/  LDL.64 R26, [R1+0x38] ;  /* 0x00003800011a7983 */ /* 0x002ea20000100a00 */
[----:B------:R-:W-:Y:S03]  /*14570*/  HMMA.1688.F32.TF32 R4, R16, R10, R4 ;  /* 0x0000000a1004723c */ /* 0x000fe60000081004 */
[----:B--2---:R1:W-:Y:S04]  /*14580*/  STL.64 [R1+0xba8], R26 ;  /* 0x000ba81a01007387 */ /* 0x0043e80000100a00 */
[----:B-1----:R-:W2:Y:S01]  /*14590*/  LDL.64 R26, [R1+0x48] ;  /* 0x00004800011a7983 */ /* 0x002ea20000100a00 */
[----:B------:R-:W-:-:S02]  /*145a0*/  IMAD.MOV.U32 R28, RZ, RZ, R10 ;  /* 0x000000ffff1c7224 */ /* 0x000fc400078e000a */
[----:B------:R-:W-:Y:S01]  /*145b0*/  IMAD.MOV.U32 R13, RZ, RZ, R11 ;  /* 0x000000ffff0d7224 */ /* 0x000fe200078e000b */
[----:B--2---:R1:W-:Y:S04]  /*145c0*/  STL.64 [R1+0xbc0], R26 ;  /* 0x000bc01a01007387 */ /* 0x0043e80000100a00 */
[----:B-1----:R-:W2:Y:S04]  /*145d0*/  LDL.64 R26, [R1+0x58] ;  /* 0x00005800011a7983 */ /* 0x002ea80000100a00 */
[----:B------:R-:W-:Y:S04]  /*145e0*/  STL.64 [R1+0x200], R4 ;  /* 0x0002000401007387 */ /* 0x000fe80000100a00 */
[----:B------:R1:W-:Y:S04]  /*145f0*/  STL.64 [R1+0x208], R6 ;  /* 0x0002080601007387 */ /* 0x0003e80000100a00 */
[----:B-1----:R-:W3:Y:S04]  /*14600*/  LDL.LU.64 R6, [R1+0xbf8] ;  /* 0x000bf80001067983 */ /* 0x002ee80000300a00 */
[----:B------:R-:W3:Y:S04]  /*14610*/  LDL.LU.64 R4, [R1+0xbf0] ;  /* 0x000bf00001047983 */ /* 0x000ee80000300a00 */
[----:B------:R-:W3:Y:S04]  /*14620*/  LDL.LU.64 R10, [R1+0xbe8] ;  /* 0x000be800010a7983 */ /* 0x000ee80000300a00 */
[----:B------:R-:W-:Y:S04]  /*14630*/  STL.64 [R1+0xbb8], R14 ;  /* 0x000bb80e01007387 */ /* 0x000fe80000100a00 */
[----:B------:R1:W-:Y:S04]  /*14640*/  STL [R1+0xbb0], R13 ;  /* 0x000bb00d01007387 */ /* 0x0003e80000100800 */
[----:B------:R-:W2:Y:S04]  /*14650*/  LDL.LU R12, [R1+0xc0] ;  /* 0x0000c000010c7983 */ /* 0x000ea80000300800 */
[----:B-1----:R-:W2:Y:S04]  /*14660*/  LDL.LU R13, [R1+0xc4] ;  /* 0x0000c400010d7983 */ /* 0x002ea80000300800 */
[----:B------:R-:W2:Y:S04]  /*14670*/  LDL.LU R14, [R1+0xc8] ;  /* 0x0000c800010e7983 */ /* 0x000ea80000300800 */
[----:B------:R-:W2:Y:S01]  /*14680*/  LDL.LU R15, [R1+0xcc] ;  /* 0x0000cc00010f7983 */ /* 0x000ea20000300800 */
[----:B---3--:R-:W-:-:S15]  /*14690*/  HMMA.1688.F32.TF32 R4, R16, R10, R4 ;  /* 0x0000000a1004723c */ /* 0x008fde0000081004 */
[----:B------:R-:W-:-:S04]  /*146a0*/  NOP ;  /* 0x0000000000007918 */ /* 0x000fc80000000000 */
[----:B------:R-:W-:Y:S04]  /*146b0*/  STL.64 [R1+0x1f0], R4 ;  /* 0x0001f00401007387 */ /* 0x000fe80000100a00 */
[----:B------:R1:W-:Y:S04]  /*146c0*/  STL.64 [R1+0x1f8], R6 ;  /* 0x0001f80601007387 */ /* 0x0003e80000100a00 */
[----:B-1----:R-:W4:Y:S04]  /*146d0*/  LDL.LU.64 R6, [R1+0xbe0] ;  /* 0x000be00001067983 */ /* 0x002f280000300a00 */
[----:B------:R1:W-:Y:S04]  /*146e0*/  STL.64 [R1+0xb70], R10 ;  /* 0x000b700a01007387 */ /* 0x0003e80000100a00 */
[----:B------:R-:W2:Y:S04]  /*146f0*/  LDL.LU R8, [R1+0xd0] ;  /* 0x0000d00001087983 */ /* 0x000ea80000300800 */
[----:B------:R-:W2:Y:S04]  /*14700*/  LDL.LU R9, [R1+0xd4] ;  /* 0x0000d40001097983 */ /* 0x000ea80000300800 */
[----:B-1----:R-:W2:Y:S04]  /*14710*/  LDL.LU R10, [R1+0xd8] ;  /* 0x0000d800010a7983 */ /* 0x002ea80000300800 */
[----:B------:R-:W2:Y:S01]  /*14720*/  LDL.LU R11, [R1+0xdc] ;  /* 0x0000dc00010b7983 */ /* 0x000ea20000300800 */
[----:B----4-:R-:W-:Y:S03]  /*14730*/  HMMA.1688.F32.TF32 R16, R16, R6, R20 ;  /* 0x000000061010723c */ /* 0x010fe60000081014 */
[----:B------:R-:W2:Y:S04]  /*14740*/  LDL.LU.64 R22, [R1+0xbd8] ;  /* 0x000bd80001167983 */ /* 0x000ea80000300a00 */
[----:B------:R-:W2:Y:S04]  /*14750*/  LDL.LU.64 R20, [R1+0xbd0] ;  /* 0x000bd00001147983 */ /* 0x000ea80000300a00 */
[----:B------:R1:W-:Y:S04]  /*14760*/  STL.64 [R1+0xb68], R6 ;  /* 0x000b680601007387 */ /* 0x0003e80000100a00 */
[----:B------:R-:W3:Y:S04]  /*14770*/  LDL.LU R4, [R1+0xb0] ;  /* 0x0000b00001047983 */ /* 0x000ee80000300800 */
[----:B------:R4:W-:Y:S04]  /*14780*/  STL.64 [R1+0x1d0], R16 ;  /* 0x0001d01001007387 */ /* 0x0009e80000100a00 */
[----:B------:R4:W-:Y:S04]  /*14790*/  STL.64 [R1+0x1d8], R18 ;  /* 0x0001d81201007387 */ /* 0x0009e80000100a00 */
[----:B------:R-:W3:Y:S04]  /*147a0*/  LDL.LU R5, [R1+0xb4] ;  /* 0x0000b40001057983 */ /* 0x000ee80000300800 */
[----:B-1----:R-:W3:Y:S04]  /*147b0*/  LDL.LU R6, [R1+0xb8] ;  /* 0x0000b80001067983 */ /* 0x002ee80000300800 */
[----:B------:R-:W3:Y:S04]  /*147c0*/  LDL.LU R7, [R1+0xbc] ;  /* 0x0000bc0001077983 */ /* 0x000ee80000300800 */
[----:B----4-:R-:W4:Y:S04]  /*147d0*/  LDL.LU R16, [R1+0x420] ;  /* 0x0004200001107983 */ /* 0x010f280000300800 */
        /* <DEDUP_REMOVED lines=10> */
[----:B----4-:R1:W-:Y:S04]  /*14880*/  STL.64 [R1+0xb00], R18 ;  /* 0x000b001201007387 */ /* 0x0103e80000100a00 */
[----:B--2---:R-:W-:Y:S01]  /*14890*/  STL.64 [R1+0xaf8], R16 ;  /* 0x000af81001007387 */ /* 0x004fe20000100a00 */
[----:B-1----:R-:W-:-:S03]  /*148a0*/  IMAD.MOV.U32 R18, RZ, RZ, R2 ;  /* 0x000000ffff127224 */ /* 0x002fc600078e0002 */
[----:B------:R-:W2:Y:S01]  /*148b0*/  LDL.LU R2, [R1+0xbc8] ;  /* 0x000bc80001027983 */ /* 0x000ea20000300800 */
[----:B------:R-:W-:Y:S02]  /*148c0*/  IMAD.MOV.U32 R19, RZ, RZ, R3 ;  /* 0x000000ffff137224 */ /* 0x000fe400078e0003 */
[----:B------:R-:W-:-:S05]  /*148d0*/  IMAD.MOV.U32 R3, RZ, RZ, R27 ;  /* 0x000000ffff037224 */ /* 0x000fca00078e001b */
[----:B------:R1:W-:Y:S04]  /*148e0*/  STL.64 [R1+0x1e0], R8 ;  /* 0x0001e00801007387 */ /* 0x0003e80000100a00 */
[----:B------:R-:W-:Y:S01]  /*148f0*/  STL.64 [R1+0x1e8], R10 ;  /* 0x0001e80a01007387 */ /* 0x000fe20000100a00 */
[----:B-1----:R-:W-:-:S03]  /*14900*/  IMAD.MOV.U32 R8, RZ, RZ, R26 ;  /* 0x000000ffff087224 */ /* 0x002fc600078e001a */
[----:B------:R-:W4:Y:S02]  /*14910*/  LDL.LU.64 R26, [R1+0xbc0] ;  /* 0x000bc000011a7983 */ /* 0x000f240000300a00 */
[----:B----4-:R-:W-:Y:S01]  /*14920*/  HMMA.1688.F32.TF32 R12, R20, R26, R12 ;  /* 0x0000001a140c723c */ /* 0x010fe2000008100c */
[----:B------:R-:W-:-:S15]  /*14930*/  IMAD.MOV.U32 R9, RZ, RZ, R27 ;  /* 0x000000ffff097224 */ /* 0x000fde00078e001b */
[----:B------:R-:W-:-:S03]  /*14940*/  NOP ;  /* 0x0000000000007918 */ /* 0x000fc60000000000 */
[----:B------:R1:W-:Y:S04]  /*14950*/  STL.64 [R1+0x1c0], R12 ;  /* 0x0001c00c01007387 */ /* 0x0003e80000100a00 */
[----:B------:R4:W-:Y:S01]  /*14960*/  STL.64 [R1+0x1c8], R14 ;  /* 0x0001c80e01007387 */ /* 0x0009e20000100a00 */
[----:B-1----:R-:W-:-:S03]  /*14970*/  IMAD.MOV.U32 R12, RZ, RZ, R26 ;  /* 0x000000ffff0c7224 */ /* 0x002fc600078e001a */
[----:B----4-:R-:W4:Y:S04]  /*14980*/  LDL.LU.64 R14, [R1+0xbb8] ;  /* 0x000bb800010e7983 */ /* 0x010f280000300a00 */
[----:B------:R-:W2:Y:S04]  /*14990*/  LDL.LU R13, [R1+0xbb0] ;  /* 0x000bb000010d7983 */ /* 0x000ea80000300800 */
[----:B------:R-:W3:Y:S02]  /*149a0*/  LDL.LU.64 R26, [R1+0xba8] ;  /* 0x000ba800011a7983 */ /* 0x000ee40000300a00 */
[----:B---3--:R-:W-:-:S15]  /*149b0*/  HMMA.1688.F32.TF32 R4, R20, R26, R4 ;  /* 0x0000001a1404723c */ /* 0x008fde0000081004 */
[----:B------:R-:W-:-:S04]  /*149c0*/  NOP ;  /* 0x0000000000007918 */ /* 0x000fc80000000000 */
[----:B------:R1:W-:Y:S04]  /*149d0*/  STL.64 [R1+0x1b0], R4 ;  /* 0x0001b00401007387 */ /* 0x0003e80000100a00 */
[----:B------:R-:W-:Y:S01]  /*149e0*/  STL.64 [R1+0x1b8], R6 ;  /* 0x0001b80601007387 */ /* 0x000fe20000100a00 */
[----:B-1----:R-:W-:Y:S02]  /*149f0*/  IMAD.MOV.U32 R5, RZ, RZ, R26 ;  /* 0x000000ffff057224 */ /* 0x002fe400078e001a */
[----:B------:R-:W-:Y:S02]  /*14a00*/  IMAD.MOV.U32 R4, RZ, RZ, R27 ;  /* 0x000000ffff047224 */ /* 0x000fe400078e001b */
[----:B------:R-:W3:Y:S04]  /*14a10*/  LDL.LU.64 R26, [R1+0xba0] ;  /* 0x000ba000011a7983 */ /* 0x000ee80000300a00 */
[----:B------:R-:W3:Y:S04]  /*14a20*/  LDL.LU.64 R24, [R1+0xb98] ;  /* 0x000b980001187983 */ /* 0x000ee80000300a00 */
[----:B------:R-:W-:Y:S01]  /*14a30*/  STL.64 [R1+0xb10], R18 ;  /* 0x000b101201007387 */ /* 0x000fe20000100a00 */
[----:B---3--:R-:W-:-:S15]  /*14a40*/  HMMA.1688.F32.TF32 R24, R20, R18, R24 ;  /* 0x000000121418723c */ /* 0x008fde0000081018 */
[----:B------:R-:W-:-:S04]  /*14a50*/  NOP ;  /* 0x0000000000007918 */ /* 0x000fc80000000000 */
[----:B------:R1:W-:Y:S04]  /*14a60*/  STL.64 [R1+0x1a0], R24 ;  /* 0x0001a01801007387 */ /* 0x0003e80000100a00 */
[----:B------:R3:W-:Y:S04]  /*14a70*/  STL.64 [R1+0x1a8], R26 ;  /* 0x0001a81a01007387 */ /* 0x0007e80000100a00 */
[----:B-1----:R-:W2:Y:S04]  /*14a80*/  LDL.LU R24, [R1+0x60] ;  /* 0x0000600001187983 */ /* 0x002ea80000300800 */
[----:B------:R-:W2:Y:S04]  /*14a90*/  LDL.LU R25, [R1+0x64] ;  /* 0x0000640001197983 */ /* 0x000ea80000300800 */
[----:B---3--:R-:W3:Y:S04]  /*14aa0*/  LDL.LU R26, [R1+0x68] ;  /* 0x00006800011a7983 */ /* 0x008ee80000300800 */
[----:B------:R-:W3:Y:S01]  /*14ab0*/  LDL.LU R27, [R1+0x6c] ;  /* 0x00006c00011b7983 */ /* 0x000ee20000300800 */
[----:B------:R-:W-:-:S02]  /*14ac0*/  IMAD.MOV.U32 R19, RZ, RZ, R4 ;  /* 0x000000ffff137224 */ /* 0x000fc400078e0004 */
[----:B------:R-:W-:Y:S01]  /*14ad0*/  IMAD.MOV.U32 R18, RZ, RZ, R5 ;  /* 0x000000ffff127224 */ /* 0x000fe200078e0005 */
[----:B---3--:R-:W-:Y:S04]  /*14ae0*/  STL.64 [R1+0xb80], R26 ;  /* 0x000b801a01007387 */ /* 0x008fe80000100a00 */
[----:B--2---:R-:W-:Y:S04]  /*14af0*/  STL.64 [R1+0xb78], R24 ;  /* 0x000b781801007387 */ /* 0x004fe80000100a00 */
[----:B------:R-:W2:Y:S04]  /*14b00*/  LDL.LU R4, [R1+0x70] ;  /* 0x0000700001047983 */ /* 0x000ea80000300800 */
[----:B------:R-:W2:Y:S04]  /*14b10*/  LDL.LU R5, [R1+0x74] ;  /* 0x0000740001057983 */ /* 0x000ea80000300800 */
[----:B------:R-:W3:Y:S04]  /*14b20*/  LDL.LU R6, [R1+0x78] ;  /* 0x0000780001067983 */ /* 0x000ee80000300800 */
[----:B------:R-:W3:Y:S04]  /*14b30*/  LDL.LU R7, [R1+0x7c] ;  /* 0x00007c0001077983 */ /* 0x000ee80000300800 */
[----:B---3--:R-:W-:Y:S04]  /*14b40*/  STL.64 [R1+0xb90], R6 ;  /* 0x000b900601007387 */ /* 0x008fe80000100a00 */
[----:B--2---:R1:W-:Y:S04]  /*14b50*/  STL.64 [R1+0xb88], R4 ;  /* 0x000b880401007387 */ /* 0x0043e80000100a00 */
[----:B-1----:R-:W4:Y:S04]  /*14b60*/  LDL.LU R4, [R1+0x90] ;  /* 0x0000900001047983 */ /* 0x002f280000300800 */
[----:B------:R-:W4:Y:S04]  /*14b70*/  LDL.LU R5, [R1+0x94] ;  /* 0x0000940001057983 */ /* 0x000f280000300800 */
[----:B------:R-:W4:Y:S04]  /*14b80*/  LDL.LU R6, [R1+0x98] ;  /* 0x0000980001067983 */ /* 0x000f280000300800 */
[----:B------:R-:W4:Y:S04]  /*14b90*/  LDL.LU R7, [R1+0x9c] ;  /* 0x00009c0001077983 */ /* 0x000f280000300800 */
[----:B------:R-:W2:Y:S04]  /*14ba0*/  LDL.LU R24, [R1+0x80] ;  /* 0x0000800001187983 */ /* 0x000ea80000300800 */
[----:B------:R-:W2:Y:S04]  /*14bb0*/  LDL.LU R25, [R1+0x84] ;  /* 0x0000840001197983 */ /* 0x000ea80000300800 */
[----:B------:R-:W2:Y:S04]  /*14bc0*/  LDL.LU R26, [R1+0x88] ;  /* 0x00008800011a7983 */ /* 0x000ea80000300800 */
[----:B------:R-:W2:Y:S04]  /*14bd0*/  LDL.LU R27, [R1+0x8c] ;  /* 0x00008c00011b7983 */ /* 0x000ea80000300800 */
[----:B------:R1:W-:Y:S01]  /*14be0*/  STL.64 [R1+0xb28], R18 ;  /* 0x000b281201007387 */ /* 0x0003e20000100a00 */
[----:B------:R-:W-:-:S02]  /*14bf0*/  IMAD.MOV.U32 R11, RZ, RZ, R13 ;  /* 0x000000ffff0b7224 */ /* 0x000fc400078e000d */
[----:B-1----:R-:W-:Y:S02]  /*14c00*/  IMAD.MOV.U32 R18, RZ, RZ, R12 ;  /* 0x000000ffff127224 */ /* 0x002fe400078e000c */
[----:B------:R-:W-:-:S05]  /*14c10*/  IMAD.MOV.U32 R19, RZ, RZ, R9 ;  /* 0x000000ffff137224 */ /* 0x000fca00078e0009 */
[----:B------:R-:W-:Y:S01]  /*14c20*/  STL.64 [R1+0xb40], R18 ;  /* 0x000b401201007387 */ /* 0x000fe20000100a00 */
[----:B----4-:R-:W-:-:S15]  /*14c30*/  HMMA.1688.F32.TF32 R4, R20, R14, R4 ;  /* 0x0000000e1404723c */ /* 0x010fde0000081004 */
[----:B------:R-:W-:-:S04]  /*14c40*/  NOP ;  /* 0x0000000000007918 */ /* 0x000fc80000000000 */
[----:B------:R-:W-:Y:S04]  /*14c50*/  STL.64 [R1+0x190], R4 ;  /* 0x0001900401007387 */ /* 0x000fe80000100a00 */
[----:B------:R1:W-:Y:S04]  /*14c60*/  STL.64 [R1+0x198], R6 ;  /* 0x0001980601007387 */ /* 0x0003e80000100a00 */
[----:B-1----:R-:W3:Y:S04]  /*14c70*/  LDL.LU.64 R6, [R1+0xb90] ;  /* 0x000b900001067983 */ /* 0x002ee80000300a00 */
[----:B------:R-:W3:Y:S04]  /*14c80*/  LDL.LU.64 R4, [R1+0xb88] ;  /* 0x000b880001047983 */ /* 0x000ee80000300a00 */
        /* <DEDUP_REMOVED lines=11> */
[----:B------:R-:W-:-:S02]  /*14d40*/  IMAD.MOV.U32 R10, RZ, RZ, R28 ;  /* 0x000000ffff0a7224 */ /* 0x000fc400078e001c */
[----:B------:R-:W-:Y:S01]  /*14d50*/  IMAD.MOV.U32 R18, RZ, RZ, R8 ;  /* 0x000000ffff127224 */ /* 0x000fe200078e0008 */
[----:B----4-:R-:W-:Y:S04]  /*14d60*/  STL.64 [R1+0xb38], R14 ;  /* 0x000b380e01007387 */ /* 0x010fe80000100a00 */
[----:B--2---:R1:W-:Y:S04]  /*14d70*/  STL.64 [R1+0xb30], R12 ;  /* 0x000b300c01007387 */ /* 0x0043e80000100a00 */
[----:B-1----:R-:W2:Y:S04]  /*14d80*/  LDL.LU R12, [R1+0x470] ;  /* 0x00047000010c7983 */ /* 0x002ea80000300800 */
[----:B------:R-:W2:Y:S04]  /*14d90*/  LDL.LU R13, [R1+0x474] ;  /* 0x00047400010d7983 */ /* 0x000ea80000300800 */
[----:B------:R-:W4:Y:S04]  /*14da0*/  LDL.LU R14, [R1+0x478] ;  /* 0x00047800010e7983 */ /* 0x000f280000300800 */
[----:B------:R-:W4:Y:S01]  /*14db0*/  LDL.LU R15, [R1+0x47c] ;  /* 0x00047c00010f7983 */ /* 0x000f220000300800 */
[C---:B------:R-:W-:Y:S03]  /*14dc0*/  HMMA.1688.F32.TF32 R8, R20.reuse, R10, R24 ;  /* 0x0000000a1408723c */ /* 0x040fe60000081018 */
[----:B----4-:R-:W-:Y:S04]  /*14dd0*/  STL.64 [R1+0xb50], R14 ;  /* 0x000b500e01007387 */ /* 0x010fe80000100a00 */
[----:B--2---:R1:W-:Y:S04]  /*14de0*/  STL.64 [R1+0xb48], R12 ;  /* 0x000b480c01007387 */ /* 0x0043e80000100a00 */
[----:B-1----:R-:W2:Y:S04]  /*14df0*/  LDL.LU R12, [R1+0x480] ;  /* 0x00048000010c7983 */ /* 0x002ea80000300800 */
[----:B------:R-:W2:Y:S04]  /*14e00*/  LDL.LU R13, [R1+0x484] ;  /* 0x00048400010d7983 */ /* 0x000ea80000300800 */
[----:B------:R-:W2:Y:S04]  /*14e10*/  LDL.LU R14, [R1+0x488] ;  /* 0x00048800010e7983 */ /* 0x000ea80000300800 */
[----:B------:R-:W2:Y:S04]  /*14e20*/  LDL.LU R15, [R1+0x48c] ;  /* 0x00048c00010f7983 */ /* 0x000ea80000300800 */
[----:B------:R-:W4:Y:S04]  /*14e30*/  LDL.LU.64 R26, [R1+0xb80] ;  /* 0x000b8000011a7983 */ /* 0x000f280000300a00 */
[----:B------:R-:W4:Y:S04]  /*14e40*/  LDL.LU.64 R24, [R1+0xb78] ;  /* 0x000b780001187983 */ /* 0x000f280000300a00 */
[----:B------:R-:W-:Y:S04]  /*14e50*/  STL.64 [R1+0x180], R8 ;  /* 0x0001800801007387 */ /* 0x000fe80000100a00 */
[----:B------:R1:W-:Y:S04]  /*14e60*/  STL.64 [R1+0x188], R10 ;  /* 0x0001880a01007387 */ /* 0x0003e80000100a00 */
[----:B-1----:R-:W3:Y:S02]  /*14e70*/  LDL.LU.64 R10, [R1+0xb70] ;  /* 0x000b7000010a7983 */ /* 0x002ee40000300a00 */
[----:B---3--:R-:W-:-:S15]  /*14e80*/  HMMA.1688.F32.TF32 R4, R20, R10, R4 ;  /* 0x0000000a1404723c */ /* 0x008fde0000081004 */
[----:B------:R-:W-:-:S04]  /*14e90*/  NOP ;  /* 0x0000000000007918 */ /* 0x000fc80000000000 */
[----:B------:R-:W-:Y:S04]  /*14ea0*/  STL.64 [R1+0x170], R4 ;  /* 0x0001700401007387 */ /* 0x000fe80000100a00 */
[----:B------:R1:W-:Y:S04]  /*14eb0*/  STL.64 [R1+0x178], R6 ;  /* 0x0001780601007387 */ /* 0x0003e80000100a00 */
[----:B-1----:R-:W4:Y:S01]  /*14ec0*/  LDL.LU.64 R6, [R1+0xb68] ;  /* 0x000b680001067983 */ /* 0x002f220000300a00 */
[----:B------:R-:W-:Y:S01]  /*14ed0*/  IMAD.MOV.U32 R19, RZ, RZ, R3 ;  /* 0x000000ffff137224 */ /* 0x000fe200078e0003 */
[----:B----4-:R-:W-:Y:S02]  /*14ee0*/  HMMA.1688.F32.TF32 R20, R20, R6, R24 ;  /* 0x000000061414723c */ /* 0x010fe40000081018 */
[----:B------:R-:W2:Y:S04]  /*14ef0*/  LDL.LU.64 R26, [R1+0xb60] ;  /* 0x000b6000011a7983 */ /* 0x000ea80000300a00 */
[----:B------:R-:W2:-:S13]  /*14f00*/  LDL.LU.64 R24, [R1+0xb58] ;  /* 0x000b580001187983 */ /* 0x000e9a0000300a00 */
[----:B------:R-:W-:Y:S04]  /*14f10*/  STL.64 [R1+0x100], R20 ;  /* 0x0001001401007387 */ /* 0x000fe80000100a00 */
[----:B------:R1:W-:Y:S04]  /*14f20*/  STL.64 [R1+0x108], R22 ;  /* 0x0001081601007387 */ /* 0x0003e80000100a00 */
[----:B------:R-:W-:Y:S04]  /*14f30*/  LDS R20, [R0+UR10+0x26300] ;  /* 0x0263000a00147984 */ /* 0x000fe80008000800 */
[----:B------:R-:W-:Y:S04]  /*14f40*/  LDS R21, [R29+UR10+0x26300] ;  /* 0x0263000a1d157984 */ /* 0x000fe80008000800 */
[----:B-1----:R-:W3:Y:S01]  /*14f50*/  LDL.64 R22, [R1+0x8] ;  /* 0x0000080001167983 */ /* 0x002ee20000100a00 */
        /* <DEDUP_REMOVED lines=37> */
[----:B------:R-:W3:Y:S01]  /*151b0*/  LDL.LU.64 R12, [R1+0xac8] ;  /* 0x000ac800010c7983 */ /* 0x000ee20000300a00 */
[----:B--2---:R-:W-:Y:S03]  /*151c0*/  HMMA.1688.F32.TF32 R16, R24, R10, R16 ;  /* 0x0000000a1810723c */ /* 0x004fe60000081010 */
[----:B------:R3:W-:Y:S01]  /*151d0*/  STL.64 [R1+0xa88], R10 ;  /* 0x000a880a01007387 */ /* 0x0007e20000100a00 */
[----:B------:R-:W-:-:S02]  /*151e0*/  IMAD.MOV.U32 R28, RZ, RZ, R22 ;  /* 0x000000ffff1c7224 */ /* 0x000fc400078e0016 */
[----:B------:R-:W-:Y:S01]  /*151f0*/  IMAD.MOV.U32 R3, RZ, RZ, R23 ;  /* 0x000000ffff037224 */ /* 0x000fe200078e0017 */
[----:B------:R-:W-:Y:S04]  /*15200*/  LDS R22, [R0+UR10+0x27300] ;  /* 0x0273000a00167984 */ /* 0x000fe80008000800 */
[----:B------:R-:W-:Y:S08]  /*15210*/  LDS R23, [R29+UR10+0x27300] ;  /* 0x0273000a1d177984 */ /* 0x000ff00008000800 */
[----:B------:R-:W-:Y:S04]  /*15220*/  STL.64 [R1+0x90], R16 ;  /* 0x0000901001007387 */ /* 0x000fe80000100a00 */
[----:B------:R-:W-:Y:S04]  /*15230*/  STL.64 [R1+0x98], R18 ;  /* 0x0000981201007387 */ /* 0x000fe80000100a00 */
[----:B------:R-:W-:Y:S04]  /*15240*/  LDS R18, [R0+UR10+0x27280] ;  /* 0x0272800a00127984 */ /* 0x000fe80008000800 */
[----:B------:R-:W1:Y:S04]  /*15250*/  LDS R19, [R29+UR10+0x27280] ;  /* 0x0272800a1d137984 */ /* 0x000e680008000800 */
[----:B------:R-:W-:Y:S04]  /*15260*/  LDS R16, [R0+UR10+0x26280] ;  /* 0x0262800a00107984 */ /* 0x000fe80008000800 */
[----:B------:R-:W2:Y:S04]  /*15270*/  LDS R17, [R29+UR10+0x26280] ;  /* 0x0262800a1d117984 */ /* 0x000ea80008000800 */
[----:B------:R-:W-:Y:S01]  /*15280*/  STL.64 [R1+0xaa0], R6 ;  /* 0x000aa00601007387 */ /* 0x000fe20000100a00 */
[----:B---3--:R-:W-:Y:S03]  /*15290*/  HMMA.1688.F32.TF32 R8, R24, R6, R12 ;  /* 0x000000061808723c */ /* 0x008fe6000008100c */
[----:B------:R-:W-:Y:S04]  /*152a0*/  LDS R26, [R0+UR10+0x27380] ;  /* 0x0273800a001a7984 */ /* 0x000fe80008000800 */
[----:B------:R-:W3:Y:S04]  /*152b0*/  LDS R27, [R29+UR10+0x27380] ;  /* 0x0273800a1d1b7984 */ /* 0x000ee80008000800 */
[----:B------:R-:W-:Y:S04]  /*152c0*/  LDS R24, [R0+UR10+0x26380] ;  /* 0x0263800a00187984 */ /* 0x000fe80008000800 */
[----:B------:R-:W4:Y:S04]  /*152d0*/  LDS R25, [R29+UR10+0x26380] ;  /* 0x0263800a1d197984 */ /* 0x000f280008000800 */
[----:B------:R-:W-:Y:S04]  /*152e0*/  LDS R12, [R0+UR10+0x26200] ;  /* 0x0262000a000c7984 */ /* 0x000fe80008000800 */
[----:B------:R-:W-:Y:S04]  /*152f0*/  STL.64 [R1+0x60], R8 ;  /* 0x0000600801007387 */ /* 0x000fe80000100a00 */
[----:B------:R-:W-:Y:S04]  /*15300*/  STL.64 [R1+0x68], R10 ;  /* 0x0000680a01007387 */ /* 0x000fe80000100a00 */
[----:B-1----:R-:W-:Y:S04]  /*15310*/  STL.64 [R1+0xa50], R18 ;  /* 0x000a501201007387 */ /* 0x002fe80000100a00 */
[----:B--2---:R-:W-:Y:S04]  /*15320*/  STL.64 [R1+0xa48], R16 ;  /* 0x000a481001007387 */ /* 0x004fe80000100a00 */
[----:B------:R-:W-:Y:S04]  /*15330*/  STL.64 [R1+0x9c0], R22 ;  /* 0x0009c01601007387 */ /* 0x000fe80000100a00 */
[----:B------:R1:W-:Y:S04]  /*15340*/  STL.64 [R1+0x9b8], R20 ;  /* 0x0009b81401007387 */ /* 0x0003e80000100a00 */
[----:B------:R-:W-:Y:S04]  /*15350*/  LDS R14, [R0+UR10+0x27200] ;  /* 0x0272000a000e7984 */ /* 0x000fe80008000800 */
[----:B------:R-:W-:Y:S04]  /*15360*/  LDS R13, [R29+UR10+0x26200] ;  /* 0x0262000a1d0d7984 */ /* 0x000fe80008000800 */
[----:B-1----:R-:W2:Y:S04]  /*15370*/  LDL.LU R20, [R1+0x4a0] ;  /* 0x0004a00001147983 */ /* 0x002ea80000300800 */
[----:B------:R-:W2:Y:S04]  /*15380*/  LDL.LU R21, [R1+0x4a4] ;  /* 0x0004a40001157983 */ /* 0x000ea80000300800 */
        /* <DEDUP_REMOVED lines=14> */
[----:B------:R-:W1:Y:S01]  /*15470*/  LDS R15, [R29+UR10+0x27200] ;  /* 0x0272000a1d0f7984 */ /* 0x000e620008000800 */
[----:B------:R-:W-:-:S03]  /*15480*/  UIADD3 UR6, UPT, UPT, UR6, 0x1, URZ ;  /* 0x0000000106067890 */ /* 0x000fc6000fffe0ff */
[----:B--2---:R2:W-:Y:S04]  /*15490*/  STL.64 [R1+0xab0], R6 ;  /* 0x000ab00601007387 */ /* 0x0045e80000100a00 */
[----:B------:R1:W-:Y:S04]  /*154a0*/  STL.64 [R1+0xaa8], R4 ;  /* 0x000aa80401007387 */ /* 0x0003e80000100a00 */
[----:B--2---:R-:W2:Y:S01]  /*154b0*/  LDL.64 R6, [R1+0x48] ;  /* 0x0000480001067983 */ /* 0x004ea20000100a00 */
[----:B------:R-:W-:Y:S06]  /*154c0*/  BAR.SYNC.DEFER_BLOCKING 0x0 ;  /* 0x0000000000007b1d */ /* 0x000fec0000010000 */
[----:B--2---:R2:W-:Y:S04]  /*154d0*/  STL.64 [R1+0xac0], R6 ;  /* 0x000ac00601007387 */ /* 0x0045e80000100a00 */
[----:B-1----:R-:W3:Y:S04]  /*154e0*/  LDL.LU R4, [R1+0x570] ;  /* 0x0005700001047983 */ /* 0x002ee80000300800 */
[----:B------:R-:W3:Y:S04]  /*154f0*/  LDL.LU R5, [R1+0x574] ;  /* 0x0005740001057983 */ /* 0x000ee80000300800 */
[----:B--2---:R-:W2:Y:S04]  /*15500*/  LDL.LU R6, [R1+0x578] ;  /* 0x0005780001067983 */ /* 0x004ea80000300800 */
[----:B------:R-:W2:Y:S04]  /*15510*/  LDL.LU R7, [R1+0x57c] ;  /* 0x00057c0001077983 */ /* 0x000ea80000300800 */
[----:B------:R1:W-:Y:S04]  /*15520*/  STL.64 [R1+0xa98], R10 ;  /* 0x000a980a01007387 */ /* 0x0003e80000100a00 */
[----:B------:R2:W-:Y:S04]  /*15530*/  STL.64 [R1+0xa90], R8 ;  /* 0x000a900801007387 */ /* 0x0005e80000100a00 */
[----:B-1----:R-:W2:Y:S04]  /*15540*/  LDL.64 R10, [R1+0x38] ;  /* 0x00003800010a7983 */ /* 0x002ea80000100a00 */
[----:B--2---:R1:W-:Y:S04]  /*15550*/  STL.64 [R1+0xab8], R10 ;  /* 0x000ab80a01007387 */ /* 0x0043e80000100a00 */
[----:B------:R-:W2:Y:S04]  /*15560*/  LDL.LU R8, [R1+0x560] ;  /* 0x0005600001087983 */ /* 0x000ea80000300800 */
[----:B------:R-:W2:Y:S04]  /*15570*/  LDL.LU R9, [R1+0x564] ;  /* 0x0005640001097983 */ /* 0x000ea80000300800 */
[----:B-1----:R-:W2:Y:S04]  /*15580*/  LDL.LU R10, [R1+0x568] ;  /* 0x00056800010a7983 */ /* 0x002ea80000300800 */
[----:B------:R-:W2:Y:S04]  /*15590*/  LDL.LU R11, [R1+0x56c] ;  /* 0x00056c00010b7983 */ /* 0x000ea80000300800 */
[----:B------:R-:W-:Y:S04]  /*155a0*/  STL.64 [R1+0xa60], R18 ;  /* 0x000a601201007387 */ /* 0x000fe80000100a00 */
[----:B------:R1:W-:Y:S04]  /*155b0*/  STL.64 [R1+0xa58], R16 ;  /* 0x000a581001007387 */ /* 0x0003e80000100a00 */
        /* <DEDUP_REMOVED lines=11> */
[----:B-1----:R-:W-:-:S02]  /*15670*/  IMAD.MOV.U32 R22, RZ, RZ, R28 ;  /* 0x000000ffff167224 */ /* 0x002fc400078e001c */
[----:B------:R-:W-:-:S05]  /*15680*/  IMAD.MOV.U32 R23, RZ, RZ, R3 ;  /* 0x000000ffff177224 */ /* 0x000fca00078e0003 */
[----:B------:R1:W-:Y:S04]  /*15690*/  STL.64 [R1+0xa78], R22 ;  /* 0x000a781601007387 */ /* 0x0003e80000100a00 */
[----:B---3--:R-:W3:Y:S04]  /*156a0*/  LDL.LU R20, [R1+0x530] ;  /* 0x0005300001147983 */ /* 0x008ee80000300800 */
[----:B------:R-:W3:Y:S04]  /*156b0*/  LDL.LU R21, [R1+0x534] ;  /* 0x0005340001157983 */ /* 0x000ee80000300800 */
[----:B-1----:R-:W3:Y:S04]  /*156c0*/  LDL.LU R22, [R1+0x538] ;  /* 0x0005380001167983 */ /* 0x002ee80000300800 */
[----:B------:R-:W3:Y:S04]  /*156d0*/  LDL.LU R23, [R1+0x53c] ;  /* 0x00053c0001177983 */ /* 0x000ee80000300800 */
[----:B------:R-:W-:Y:S04]  /*156e0*/  STL [R1+0x7b4], R0 ;  /* 0x0007b40001007387 */ /* 0x000fe80000100800 */
[----:B------:R1:W-:Y:S04]  /*156f0*/  STL.64 [R1+0x928], R26 ;  /* 0x0009281a01007387 */ /* 0x0003e80000100a00 */
[----:B----4-:R-:W-:Y:S04]  /*15700*/  STL.64 [R1+0x920], R24 ;  /* 0x0009201801007387 */ /* 0x010fe80000100a00 */
[----:B-1----:R-:W4:Y:S02]  /*15710*/  LDL.LU.64 R26, [R1+0x58] ;  /* 0x00005800011a7983 */ /* 0x002f240000300a00 */
[----:B----4-:R-:W-:-:S15]  /*15720*/  HMMA.1688.F32.TF32 R4, R12, R26, R4 ;  /* 0x0000001a0c04723c */ /* 0x010fde0000081004 */
[----:B------:R-:W-:-:S04]  /*15730*/  NOP ;  /* 0x0000000000007918 */ /* 0x000fc80000000000 */
        /* <DEDUP_REMOVED lines=11> */
[----:B------:R-:W4:Y:S02]  /*157f0*/  LDL.LU.64 R4, [R1+0xaa8] ;  /* 0x000aa80001047983 */ /* 0x000f240000300a00 */
[----:B----4-:R-:W-:-:S15]  /*15800*/  HMMA.1688.F32.TF32 R4, R12, R10, R4 ;  /* 0x0000000a0c04723c */ /* 0x010fde0000081004 */
[----:B------:R-:W-:-:S04]  /*15810*/  NOP ;  /* 0x0000000000007918 */ /* 0x000fc80000000000 */
[----:B------:R1:W-:Y:S04]  /*15820*/  STL.64 [R1+0x140], R4 ;  /* 0x0001400401007387 */ /* 0x0003e80000100a00 */
[----:B------:R4:W-:Y:S01]  /*15830*/  STL.64 [R1+0x148], R6 ;  /* 0x0001480601007387 */ /* 0x0009e20000100a00 */
[----:B-1----:R-:W-:-:S03]  /*15840*/  IMAD.MOV.U32 R5, RZ, RZ, R10 ;  /* 0x000000ffff057224 */ /* 0x002fc600078e000a */
[----:B----4-:R-:W4:Y:S01]  /*15850*/  LDL.LU.64 R6, [R1+0xaa0] ;  /* 0x000aa00001067983 */ /* 0x010f220000300a00 */
[----:B------:R-:W-:-:S03]  /*15860*/  IMAD.MOV.U32 R4, RZ, RZ, R11 ;  /* 0x000000ffff047224 */ /* 0x000fc600078e000b */
[----:B------:R-:W2:Y:S04]  /*15870*/  LDL.LU.64 R10, [R1+0xa98] ;  /* 0x000a9800010a7983 */ /* 0x000ea80000300a00 */
[----:B------:R-:W2:Y:S02]  /*15880*/  LDL.LU.64 R8, [R1+0xa90] ;  /* 0x000a900001087983 */ /* 0x000ea40000300a00 */
[----:B--2---:R-:W-:-:S15]  /*15890*/  HMMA.1688.F32.TF32 R8, R12, R18, R8 ;  /* 0x000000120c08723c */ /* 0x004fde0000081008 */
[----:B------:R-:W-:-:S04]  /*158a0*/  NOP ;  /* 0x0000000000007918 */ /* 0x000fc80000000000 */
[----:B------:R1:W-:Y:S04]  /*158b0*/  STL.64 [R1+0x130], R8 ;  /* 0x0001300801007387 */ /* 0x0003e80000100a00 */
[----:B------:R2:W-:Y:S01]  /*158c0*/  STL.64 [R1+0x138], R10 ;  /* 0x0001380a01007387 */ /* 0x0005e20000100a00 */
[----:B-1----:R-:W-:-:S03]  /*158d0*/  IMAD.MOV.U32 R9, RZ, RZ, R18 ;  /* 0x000000ffff097224 */ /* 0x002fc600078e0012 */
[----:B--2---:R-:W2:Y:S01]  /*158e0*/  LDL.LU.64 R10, [R1+0xa88] ;  /* 0x000a8800010a7983 */ /* 0x004ea20000300a00 */
[----:B------:R-:W-:-:S03]  /*158f0*/  IMAD.MOV.U32 R8, RZ, RZ, R19 ;  /* 0x000000ffff087224 */ /* 0x000fc600078e0013 */
[----:B------:R-:W3:Y:S02]  /*15900*/  LDL.LU.64 R18, [R1+0xa80] ;  /* 0x000a800001127983 */ /* 0x000ee40000300a00 */
[----:B---3--:R-:W-:-:S15]  /*15910*/  HMMA.1688.F32.TF32 R20, R12, R18, R20 ;  /* 0x000000120c14723c */ /* 0x008fde0000081014 */
[----:B------:R-:W-:-:S04]  /*15920*/  NOP ;  /* 0x0000000000007918 */ /* 0x000fc80000000000 */
[----:B------:R1:W-:Y:S04]  /*15930*/  STL.64 [R1+0x120], R20 ;  /* 0x0001201401007387 */ /* 0x0003e80000100a00 */
[----:B------:R3:W-:Y:S01]  /*15940*/  STL.64 [R1+0x128], R22 ;  /* 0x0001281601007387 */ /* 0x0007e20000100a00 */
[----:B-1----:R-:W-:-:S03]  /*15950*/  IMAD.MOV.U32 R21, RZ, RZ, R18 ;  /* 0x000000ffff157224 */ /* 0x002fc600078e0012 */
[----:B---3--:R-:W3:Y:S01]  /*15960*/  LDL.LU.64 R22, [R1+0xa78] ;  /* 0x000a780001167983 */ /* 0x008ee20000300a00 */
[----:B------:R-:W-:-:S03]  /*15970*/  IMAD.MOV.U32 R20, RZ, RZ, R19 ;  /* 0x000000ffff147224 */ /* 0x000fc600078e0013 */
[----:B------:R-:W3:Y:S04]  /*15980*/  LDL.LU.64 R18, [R1+0xa70] ;  /* 0x000a700001127983 */ /* 0x000ee80000300a00 */
[----:B------:R-:W3:Y:S02]  /*15990*/  LDL.LU.64 R16, [R1+0xa68] ;  /* 0x000a680001107983 */ /* 0x000ee40000300a00 */
[----:B---3--:R-:W-:-:S15]  /*159a0*/  HMMA.1688.F32.TF32 R16, R12, R22, R16 ;  /* 0x000000160c10723c */ /* 0x008fde0000081010 */
        /* <DEDUP_REMOVED lines=18> */
[----:B--2---:R-:W-:Y:S02]  /*15ad0*/  HMMA.1688.F32.TF32 R20, R12, R10, R16 ;  /* 0x0000000a0c14723c */ /* 0x004fe40000081010 */
[----:B------:R-:W4:-:S15]  /*15ae0*/  LDL.LU R16, [R1+0x500] ;  /* 0x0005000001107983 */ /* 0x000f1e0000300800 */
[----:B------:R-:W-:Y:S02]  /*15af0*/  NOP ;  /* 0x0000000000007918 */ /* 0x000fe40000000000 */
[----:B------:R1:W-:Y:S04]  /*15b00*/  STL.64 [R1+0x570], R20 ;  /* 0x0005701401007387 */ /* 0x0003e80000100a00 */
[----:B------:R2:W-:Y:S04]  /*15b10*/  STL.64 [R1+0x578], R22 ;  /* 0x0005781601007387 */ /* 0x0005e80000100a00 */
[----:B------:R-:W4:Y:S04]  /*15b20*/  LDL.LU R17, [R1+0x504] ;  /* 0x0005040001117983 */ /* 0x000f280000300800 */
[----:B------:R-:W4:Y:S04]  /*15b30*/  LDL.LU R18, [R1+0x508] ;  /* 0x0005080001127983 */ /* 0x000f280000300800 */
[----:B------:R-:W4:Y:S04]  /*15b40*/  LDL.LU R19, [R1+0x50c] ;  /* 0x00050c0001137983 */ /* 0x000f280000300800 */
[----:B-1----:R-:W3:Y:S04]  /*15b50*/  LDL.LU R20, [R1+0x4f0] ;  /* 0x0004f00001147983 */ /* 0x002ee80000300800 */
[----:B------:R-:W3:Y:S04]  /*15b60*/  LDL.LU R21, [R1+0x4f4] ;  /* 0x0004f40001157983 */ /* 0x000ee80000300800 */
[----:B--2---:R-:W3:Y:S04]  /*15b70*/  LDL.LU R22, [R1+0x4f8] ;  /* 0x0004f80001167983 */ /* 0x004ee80000300800 */
[----:B------:R-:W3:Y:S04]  /*15b80*/  LDL.LU R23, [R1+0x4fc] ;  /* 0x0004fc0001177983 */ /* 0x000ee80000300800 */
[----:B------:R1:W-:Y:S04]  /*15b90*/  STL.64 [R1+0x9d8], R10 ;  /* 0x0009d80a01007387 */ /* 0x0003e80000100a00 */
[----:B------:R-:W2:Y:S04]  /*15ba0*/  LDL.LU R8, [R1+0x4b0] ;  /* 0x0004b00001087983 */ /* 0x000ea80000300800 */
[----:B------:R-:W2:Y:S04]  /*15bb0*/  LDL.LU R9, [R1+0x4b4] ;  /* 0x0004b40001097983 */ /* 0x000ea80000300800 */
[----:B-1----:R-:W2:Y:S04]  /*15bc0*/  LDL.LU R10, [R1+0x4b8] ;  /* 0x0004b800010a7983 */ /* 0x002ea80000300800 */
[----:B------:R-:W2:Y:S04]  /*15bd0*/  LDL.LU R11, [R1+0x4bc] ;  /* 0x0004bc00010b7983 */ /* 0x000ea80000300800 */
        /* <DEDUP_REMOVED lines=18> */
[----:B----4-:R-:W-:Y:S03]  /*15d00*/  HMMA.1688.F32.TF32 R12, R12, R6, R16 ;  /* 0x000000060c0c723c */ /* 0x010fe60000081010 */
[----:B--2---:R-:W-:Y:S04]  /*15d10*/  STL.64 [R1+0xa38], R10 ;  /* 0x000a380a01007387 */ /* 0x004fe80000100a00 */
[----:B------:R1:W-:Y:S04]  /*15d20*/  STL.64 [R1+0xa30], R8 ;  /* 0x000a300801007387 */ /* 0x0003e80000100a00 */
[----:B-1----:R-:W2:Y:S04]  /*15d30*/  LDL.LU R8, [R1+0x4e0] ;  /* 0x0004e00001087983 */ /* 0x002ea80000300800 */
[----:B------:R-:W2:Y:S04]  /*15d40*/  LDL.LU R9, [R1+0x4e4] ;  /* 0x0004e40001097983 */ /* 0x000ea80000300800 */
[----:B------:R-:W2:Y:S04]  /*15d50*/  LDL.LU R10, [R1+0x4e8] ;  /* 0x0004e800010a7983 */ /* 0x000ea80000300800 */
[----:B------:R-:W2:Y:S04]  /*15d60*/  LDL.LU R11, [R1+0x4ec] ;  /* 0x0004ec00010b7983 */ /* 0x000ea80000300800 */
[----:B------:R-:W3:Y:S04]  /*15d70*/  LDL.LU.64 R18, [R1+0xa50] ;  /* 0x000a500001127983 */ /* 0x000ee80000300a00 */
[----:B------:R-:W3:Y:S04]  /*15d80*/  LDL.LU.64 R16, [R1+0xa48] ;  /* 0x000a480001107983 */ /* 0x000ee80000300a00 */
[----:B------:R1:W-:Y:S04]  /*15d90*/  STL.64 [R1+0x80], R12 ;  /* 0x0000800c01007387 */ /* 0x0003e80000100a00 */
[----:B------:R4:W-:Y:S04]  /*15da0*/  STL.64 [R1+0x88], R14 ;  /* 0x0000880e01007387 */ /* 0x0009e80000100a00 */
[----:B-1----:R-:W2:Y:S04]  /*15db0*/  LDL.LU R12, [R1+0x400] ;  /* 0x00040000010c7983 */ /* 0x002ea80000300800 */
[----:B------:R-:W2:Y:S04]  /*15dc0*/  LDL.LU R13, [R1+0x404] ;  /* 0x00040400010d7983 */ /* 0x000ea80000300800 */
[----:B----4-:R-:W4:Y:S04]  /*15dd0*/  LDL.LU R14, [R1+0x408] ;  /* 0x00040800010e7983 */ /* 0x010f280000300800 */
[----:B------:R-:W4:Y:S01]  /*15de0*/  LDL.LU R15, [R1+0x40c] ;  /* 0x00040c00010f7983 */ /* 0x000f220000300800 */
[----:B---3--:R-:W-:-:S15]  /*15df0*/  HMMA.1688.F32.TF32 R20, R16, R26, R20 ;  /* 0x0000001a1014723c */ /* 0x008fde0000081014 */
[----:B------:R-:W-:-:S04]  /*15e00*/  NOP ;  /* 0x0000000000007918 */ /* 0x000fc80000000000 */
        /* <DEDUP_REMOVED lines=34> */
[C---:B----4-:R-:W-:Y:S08]  /*16030*/  HMMA.1688.F32.TF32 R12, R16.reuse, R6, R12 ;  /* 0x00000006100c723c */ /* 0x050ff0000008100c */
[----:B--2---:R-:W-:-:S15]  /*16040*/  HMMA.1688.F32.TF32 R20, R16, R10, R20 ;  /* 0x0000000a1014723c */ /* 0x004fde0000081014 */
[----:B------:R-:W-:-:S04]  /*16050*/  NOP ;  /* 0x0000000000007918 */ /* 0x000fc80000000000 */
[----:B------:R-:W-:Y:S04]  /*16060*/  STL.64 [R1+0x4e0], R20 ;  /* 0x0004e01401007387 */ /* 0x000fe80000100a00 */
[----:B------:R1:W-:Y:S04]  /*16070*/  STL.64 [R1+0x4e8], R22 ;  /* 0x0004e81601007387 */ /* 0x0003e80000100a00 */
[----:B-1----:R-:W2:Y:S04]  /*16080*/  LDL.LU.64 R22, [R1+0x9c0] ;  /* 0x0009c00001167983 */ /* 0x002ea80000300a00 */
[----:B------:R-:W2:Y:S04]  /*16090*/  LDL.LU.64 R20, [R1+0x9b8] ;  /* 0x0009b80001147983 */ /* 0x000ea80000300a00 */
[----:B------:R1:W-:Y:S04]  /*160a0*/  STL.64 [R1+0x970], R10 ;  /* 0x0009700a01007387 */ /* 0x0003e80000100a00 */
[----:B------:R-:W2:Y:S04]  /*160b0*/  LDL.LU R8, [R1+0x3f0] ;  /* 0x0003f00001087983 */ /* 0x000ea80000300800 */
[----:B------:R-:W2:Y:S04]  /*160c0*/  LDL.LU R9, [R1+0x3f4] ;  /* 0x0003f40001097983 */ /* 0x000ea80000300800 */
[----:B-1----:R-:W2:Y:S04]  /*160d0*/  LDL.LU R10, [R1+0x3f8] ;  /* 0x0003f800010a7983 */ /* 0x002ea80000300800 */
[----:B------:R-:W2:Y:S04]  /*160e0*/  LDL.LU R11, [R1+0x3fc] ;  /* 0x0003fc00010b7983 */ /* 0x000ea80000300800 */
[----:B------:R1:W-:Y:S04]  /*160f0*/  STL.64 [R1+0x988], R6 ;  /* 0x0009880601007387 */ /* 0x0003e80000100a00 */
[----:B-1----:R-:W3:Y:S04]  /*16100*/  LDL.LU.64 R6, [R1+0x38] ;  /* 0x0000380001067983 */ /* 0x002ee80000300a00 */
[----:B------:R1:W-:Y:S04]  /*16110*/  STL.64 [R1+0x4b0], R12 ;  /* 0x0004b00c01007387 */ /* 0x0003e80000100a00 */
[----:B------:R4:W-:Y:S04]  /*16120*/  STL.64 [R1+0x4b8], R14 ;  /* 0x0004b80e01007387 */ /* 0x0009e80000100a00 */
[----:B---3--:R3:W-:Y:S04]  /*16130*/  STL.64 [R1+0x9a0], R6 ;  /* 0x0009a00601007387 */ /* 0x0087e80000100a00 */
[----:B-1----:R-:W2:Y:S04]  /*16140*/  LDL.LU R12, [R1+0x3c0] ;  /* 0x0003c000010c7983 */ /* 0x002ea80000300800 */
[----:B------:R-:W2:Y:S04]  /*16150*/  LDL.LU R13, [R1+0x3c4] ;  /* 0x0003c400010d7983 */ /* 0x000ea80000300800 */
[----:B----4-:R-:W4:Y:S04]  /*16160*/  LDL.LU R14, [R1+0x3c8] ;  /* 0x0003c800010e7983 */ /* 0x010f280000300800 */
[----:B------:R-:W4:Y:S04]  /*16170*/  LDL.LU R15, [R1+0x3cc] ;  /* 0x0003cc00010f7983 */ /* 0x000f280000300800 */
[----:B---3--:R-:W3:Y:S04]  /*16180*/  LDL.LU.64 R6, [R1+0x48] ;  /* 0x0000480001067983 */ /* 0x008ee80000300a00 */
[----:B----4-:R-:W-:Y:S04]  /*16190*/  STL.64 [R1+0x998], R14 ;  /* 0x0009980e01007387 */ /* 0x010fe80000100a00 */
[----:B--2---:R1:W-:Y:S04]  /*161a0*/  STL.64 [R1+0x990], R12 ;  /* 0x0009900c01007387 */ /* 0x0043e80000100a00 */
[----:B-1----:R-:W2:Y:S04]  /*161b0*/  LDL.LU R12, [R1+0x3d0] ;  /* 0x0003d000010c7983 */ /* 0x002ea80000300800 */
[----:B------:R-:W2:Y:S04]  /*161c0*/  LDL.LU R13, [R1+0x3d4] ;  /* 0x0003d400010d7983 */ /* 0x000ea80000300800 */
[----:B------:R-:W4:Y:S04]  /*161d0*/  LDL.LU R14, [R1+0x3d8] ;  /* 0x0003d800010e7983 */ /* 0x000f280000300800 */
[----:B------:R-:W4:Y:S01]  /*161e0*/  LDL.LU R15, [R1+0x3dc] ;  /* 0x0003dc00010f7983 */ /* 0x000f220000300800 */
[----:B------:R-:W-:Y:S03]  /*161f0*/  HMMA.1688.F32.TF32 R8, R20, R26, R8 ;  /* 0x0000001a1408723c */ /* 0x000fe60000081008 */
[----:B----4-:R-:W-:Y:S04]  /*16200*/  STL.64 [R1+0x9b0], R14 ;  /* 0x0009b00e01007387 */ /* 0x010fe80000100a00 */
[----:B--2---:R1:W-:Y:S04]  /*16210*/  STL.64 [R1+0x9a8], R12 ;  /* 0x0009a80c01007387 */ /* 0x0043e80000100a00 */
[----:B-1----:R-:W3:Y:S04]  /*16220*/  LDL.LU R12, [R1+0x3e0] ;  /* 0x0003e000010c7983 */ /* 0x002ee80000300800 */
[----:B------:R-:W3:Y:S04]  /*16230*/  LDL.LU R13, [R1+0x3e4] ;  /* 0x0003e400010d7983 */ /* 0x000ee80000300800 */
[----:B------:R-:W3:Y:S04]  /*16240*/  LDL.LU R14, [R1+0x3e8] ;  /* 0x0003e800010e7983 */ /* 0x000ee80000300800 */
[----:B------:R-:W3:Y:S04]  /*16250*/  LDL.LU R15, [R1+0x3ec] ;  /* 0x0003ec00010f7983 */ /* 0x000ee80000300800 */
[----:B------:R-:W2:Y:S04]  /*16260*/  LDL R19, [R1+0x334] ;  /* 0x0003340001137983 */ /* 0x000ea80000100800 */
[----:B------:R1:W-:Y:S04]  /*16270*/  STL.64 [R1+0x560], R8 ;  /* 0x0005600801007387 */ /* 0x0003e80000100a00 */
[----:B------:R4:W-:Y:S04]  /*16280*/  STL.64 [R1+0x568], R10 ;  /* 0x0005680a01007387 */ /* 0x0009e80000100a00 */
[----:B-1----:R-:W2:Y:S04]  /*16290*/  LDL.LU R8, [R1+0x3b0] ;  /* 0x0003b00001087983 */ /* 0x002ea80000300800 */
[----:B------:R-:W2:Y:S04]  /*162a0*/  LDL.LU R9, [R1+0x3b4] ;  /* 0x0003b40001097983 */ /* 0x000ea80000300800 */
[----:B----4-:R-:W4:Y:S04]  /*162b0*/  LDL.LU R10, [R1+0x3b8] ;  /* 0x0003b800010a7983 */ /* 0x010f280000300800 */
[----:B------:R-:W4:Y:S01]  /*162c0*/  LDL.LU R11, [R1+0x3bc] ;  /* 0x0003bc00010b7983 */ /* 0x000f220000300800 */
[----:B------:R-:W-:-:S02]  /*162d0*/  IMAD.MOV.U32 R29, RZ, RZ, R26 ;  /* 0x000000ffff1d7224 */ /* 0x000fc400078e001a */
[----:B------:R-:W-:Y:S01]  /*162e0*/  IMAD.MOV.U32 R18, RZ, RZ, R27 ;  /* 0x000000ffff127224 */ /* 0x000fe200078e001b */
[----:B----4-:R1:W-:Y:S04]  /*162f0*/  STL.64 [R1+0x980], R10 ;  /* 0x0009800a01007387 */ /* 0x0103e80000100a00 */
[----:B--2---:R-:W-:Y:S04]  /*16300*/  STL.64 [R1+0x978], R8 ;  /* 0x0009780801007387 */ /* 0x004fe80000100a00 */
[----:B-1----:R-:W2:Y:S04]  /*16310*/  LDL.LU.64 R10, [R1+0x28] ;  /* 0x00002800010a7983 */ /* 0x002ea80000300a00 */
        /* <DEDUP_REMOVED lines=10> */
[----:B---3--:R-:W-:Y:S03]  /*163c0*/  HMMA.1688.F32.TF32 R12, R20, R6, R12 ;  /* 0x00000006140c723c */ /* 0x008fe6000008100c */
[----:B----4-:R1:W-:Y:S04]  /*163d0*/  STL.64 [R1+0x950], R26 ;  /* 0x0009501a01007387 */ /* 0x0103e80000100a00 */
[----:B--2---:R-:W-:Y:S04]  /*163e0*/  STL.64 [R1+0x948], R24 ;  /* 0x0009481801007387 */ /* 0x004fe80000100a00 */
[----:B-1----:R-:W2:Y:S01]  /*163f0*/  LDL.LU.64 R26, [R1+0x8] ;  /* 0x00000800011a7983 */ /* 0x002ea20000300a00 */
[----:B------:R-:W-:-:S02]  /*16400*/  IMAD.MOV.U32 R3, RZ, RZ, R6 ;  /* 0x000000ffff037224 */ /* 0x000fc400078e0006 */
[----:B------:R-:W-:Y:S01]  /*16410*/  IMAD.MOV.U32 R17, RZ, RZ, R7 ;  /* 0x000000ffff117224 */ /* 0x000fe200078e0007 */
[----:B--2---:R1:W-:Y:S04]  /*16420*/  STL.64 [R1+0x968], R26 ;  /* 0x0009681a01007387 */ /* 0x0043e80000100a00 */
[----:B-1----:R-:W2:Y:S04]  /*16430*/  LDL.LU.64 R26, [R1+0x18] ;  /* 0x00001800011a7983 */ /* 0x002ea80000300a00 */
[----:B------:R-:W-:Y:S04]  /*16440*/  STL.64 [R1+0x550], R12 ;  /* 0x0005500c01007387 */ /* 0x000fe80000100a00 */
[----:B------:R1:W-:Y:S04]  /*16450*/  STL.64 [R1+0x558], R14 ;  /* 0x0005580e01007387 */ /* 0x0003e80000100a00 */
[----:B-1----:R-:W3:Y:S04]  /*16460*/  LDL.LU.64 R14, [R1+0x9b0] ;  /* 0x0009b000010e7983 */ /* 0x002ee80000300a00 */
[----:B------:R-:W3:Y:S04]  /*16470*/  LDL.LU.64 R12, [R1+0x9a8] ;  /* 0x0009a800010c7983 */ /* 0x000ee80000300a00 */
[----:B------:R-:W3:Y:S02]  /*16480*/  LDL.LU.64 R6, [R1+0x9a0] ;  /* 0x0009a00001067983 */ /* 0x000ee40000300a00 */
[----:B---3--:R-:W-:-:S15]  /*16490*/  HMMA.1688.F32.TF32 R12, R20, R6, R12 ;  /* 0x00000006140c723c */ /* 0x008fde000008100c */
[----:B------:R-:W-:-:S04]  /*164a0*/  NOP ;  /* 0x0000000000007918 */ /* 0x000fc80000000000 */
[----:B------:R-:W-:Y:S04]  /*164b0*/  STL.64 [R1+0x540], R12 ;  /* 0x0005400c01007387 */ /* 0x000fe80000100a00 */
[----:B------:R1:W-:Y:S04]  /*164c0*/  STL.64 [R1+0x548], R14 ;  /* 0x0005480e01007387 */ /* 0x0003e80000100a00 */
[----:B-1----:R-:W3:Y:S04]  /*164d0*/  LDL.LU.64 R14, [R1+0x998] ;  /* 0x00099800010e7983 */ /* 0x002ee80000300a00 */
[----:B------:R-:W3:Y:S01]  /*164e0*/  LDL.LU.64 R12, [R1+0x990] ;  /* 0x00099000010c7983 */ /* 0x000ee20000300a00 */
[----:B------:R-:W-:-:S02]  /*164f0*/  IMAD.MOV.U32 R28, RZ, RZ, R6 ;  /* 0x000000ffff1c7224 */ /* 0x000fc400078e0006 */
[----:B------:R-:W-:Y:S02]  /*16500*/  IMAD.MOV.U32 R4, RZ, RZ, R7 ;  /* 0x000000ffff047224 */ /* 0x000fe400078e0007 */
[----:B------:R-:W4:Y:S01]  /*16510*/  LDL.LU.64 R6, [R1+0x988] ;  /* 0x0009880001067983 */ /* 0x000f220000300a00 */
[----:B------:R-:W-:Y:S01]  /*16520*/  IMAD.MOV.U32 R5, RZ, RZ, R11 ;  /* 0x000000ffff057224 */ /* 0x000fe200078e000b */
[----:B---3--:R-:W-:-:S15]  /*16530*/  HMMA.1688.F32.TF32 R12, R20, R10, R12 ;  /* 0x0000000a140c723c */ /* 0x008fde000008100c */
[----:B------:R-:W-:-:S04]  /*16540*/  NOP ;  /* 0x0000000000007918 */ /* 0x000fc80000000000 */
[----:B------:R-:W-:Y:S04]  /*16550*/  STL.64 [R1+0x530], R12 ;  /* 0x0005300c01007387 */ /* 0x000fe80000100a00 */
[----:B------:R1:W-:Y:S02]  /*16560*/  STL.64 [R1+0x538], R14 ;  /* 0x0005380e01007387 */ /* 0x0003e40000100a00 */
[----:B-1----:R-:W-:Y:S02]  /*16570*/  IMAD.MOV.U32 R15, RZ, RZ, R10 ;  /* 0x000000ffff0f7224 */ /* 0x002fe400078e000a */
[----:B------:R-:W2:Y:S04]  /*16580*/  LDL.LU.64 R10, [R1+0x980] ;  /* 0x00098000010a7983 */ /* 0x000ea80000300a00 */
[----:B------:R-:W2:Y:S04]  /*16590*/  LDL.LU.64 R8, [R1+0x978] ;  /* 0x0009780001087983 */ /* 0x000ea80000300a00 */
[----:B----4-:R-:W-:Y:S04]  /*165a0*/  STL.64 [R1+0x960], R6 ;  /* 0x0009600601007387 */ /* 0x010fe80000100a00 */
[----:B------:R1:W-:Y:S04]  /*165b0*/  STL.64 [R1+0x958], R4 ;  /* 0x0009580401007387 */ /* 0x0003e80000100a00 */
[----:B-1----:R-:W3:Y:S04]  /*165c0*/  LDL.LU R4, [R1+0x3a0] ;  /* 0x0003a00001047983 */ /* 0x002ee80000300800 */
[----:B------:R-:W3:Y:S04]  /*165d0*/  LDL.LU R5, [R1+0x3a4] ;  /* 0x0003a40001057983 */ /* 0x000ee80000300800 */
[----:B------:R-:W3:Y:S04]  /*165e0*/  LDL.LU R6, [R1+0x3a8] ;  /* 0x0003a80001067983 */ /* 0x000ee80000300800 */
[----:B------:R-:W3:Y:S04]  /*165f0*/  LDL.LU R7, [R1+0x3ac] ;  /* 0x0003ac0001077983 */ /* 0x000ee80000300800 */
[----:B------:R-:W4:Y:S01]  /*16600*/  LDL.LU R14, [R1+0x33c] ;  /* 0x00033c00010e7983 */ /* 0x000f220000300800 */
[----:B--2---:R-:W-:-:S15]  /*16610*/  HMMA.1688.F32.TF32 R8, R20, R26, R8 ;  /* 0x0000001a1408723c */ /* 0x004fde0000081008 */
[----:B------:R-:W-:-:S04]  /*16620*/  NOP ;  /* 0x0000000000007918 */ /* 0x000fc80000000000 */
[----:B------:R1:W-:Y:S04]  /*16630*/  STL.64 [R1+0x520], R8 ;  /* 0x0005200801007387 */ /* 0x0003e80000100a00 */
[----:B------:R2:W-:Y:S01]  /*16640*/  STL.64 [R1+0x528], R10 ;  /* 0x0005280a01007387 */ /* 0x0005e20000100a00 */
[----:B-1----:R-:W-:-:S03]  /*16650*/  IMAD.MOV.U32 R9, RZ, RZ, R26 ;  /* 0x000000ffff097224 */ /* 0x002fc600078e001a */
[----:B--2---:R-:W2:Y:S01]  /*16660*/  LDL.LU.64 R10, [R1+0x970] ;  /* 0x00097000010a7983 */ /* 0x004ea20000300a00 */
[----:B------:R-:W-:-:S03]  /*16670*/  IMAD.MOV.U32 R8, RZ, RZ, R27 ;  /* 0x000000ffff087224 */ /* 0x000fc600078e001b */
[----:B------:R-:W3:Y:S04]  /*16680*/  LDL.LU.64 R26, [R1+0x968] ;  /* 0x00096800011a7983 */ /* 0x000ee80000300a00 */
[----:B------:R-:W2:Y:S01]  /*16690*/  LDL R16, [R1+0x5d0] ;  /* 0x0005d00001107983 */ /* 0x000ea20000100800 */
[----:B---3--:R-:W-:Y:S01]  /*166a0*/  HMMA.1688.F32.TF32 R4, R20, R26, R4 ;  /* 0x0000001a1404723c */ /* 0x008fe20000081004 */
[----:B------:R-:W-:Y:S02]  /*166b0*/  IMAD.MOV.U32 R13, RZ, RZ, R26 ;  /* 0x000000ffff0d7224 */ /* 0x000fe400078e001a */
[----:B------:R-:W-:-:S15]  /*166c0*/  IMAD.MOV.U32 R12, RZ, RZ, R27 ;  /* 0x000000ffff0c7224 */ /* 0x000fde00078e001b */
[----:B------:R-:W-:Y:S01]  /*166d0*/  NOP ;  /* 0x0000000000007918 */ /* 0x000fe20000000000 */
[----:B------:R-:W-:Y:S04]  /*166e0*/  STL.64 [R1+0x510], R4 ;  /* 0x0005100401007387 */ /* 0x000fe80000100a00 */
[----:B------:R1:W-:Y:S04]  /*166f0*/  STL.64 [R1+0x518], R6 ;  /* 0x0005180601007387 */ /* 0x0003e80000100a00 */
[----:B-1----:R-:W3:Y:S04]  /*16700*/  LDL.LU.64 R6, [R1+0x960] ;  /* 0x0009600001067983 */ /* 0x002ee80000300a00 */
[----:B------:R-:W2:Y:S04]  /*16710*/  LDL.LU.64 R4, [R1+0x958] ;  /* 0x0009580001047983 */ /* 0x000ea80000300a00 */
[----:B------:R-:W2:Y:S04]  /*16720*/  LDL.LU.64 R26, [R1+0x950] ;  /* 0x00095000011a7983 */ /* 0x000ea80000300a00 */
[----:B------:R-:W2:Y:S04]  /*16730*/  LDL.LU.64 R24, [R1+0x948] ;  /* 0x0009480001187983 */ /* 0x000ea80000300a00 */
[----:B----4-:R-:W-:Y:S04]  /*16740*/  STL.64 [R1+0x910], R14 ;  /* 0x0009100e01007387 */ /* 0x010fe80000100a00 */
[----:B------:R1:W-:Y:S04]  /*16750*/  STL.64 [R1+0x908], R12 ;  /* 0x0009080c01007387 */ /* 0x0003e80000100a00 */
[----:B-1----:R-:W4:Y:S04]  /*16760*/  LDL.LU R12, [R1+0x370] ;  /* 0x00037000010c7983 */ /* 0x002f280000300800 */
[----:B------:R-:W4:Y:S04]  /*16770*/  LDL.LU R13, [R1+0x374] ;  /* 0x00037400010d7983 */ /* 0x000f280000300800 */
[----:B------:R-:W4:Y:S01]  /*16780*/  LDL.LU R14, [R1+0x378] ;  /* 0x00037800010e7983 */ /* 0x000f220000300800 */
[----:B--2---:R-:W-:-:S15]  /*16790*/  HMMA.1688.F32.TF32 R24, R20, R10, R24 ;  /* 0x0000000a1418723c */ /* 0x004fde0000081018 */
[----:B------:R-:W-:-:S04]  /*167a0*/  NOP ;  /* 0x0000000000007918 */ /* 0x000fc80000000000 */
[----:B------:R-:W-:Y:S04]  /*167b0*/  STL.64 [R1+0x500], R24 ;  /* 0x0005001801007387 */ /* 0x000fe80000100a00 */
[----:B------:R1:W-:Y:S04]  /*167c0*/  STL.64 [R1+0x508], R26 ;  /* 0x0005081a01007387 */ /* 0x0003e80000100a00 */
[----:B-1----:R-:W3:Y:S04]  /*167d0*/  LDL.LU.64 R26, [R1+0x940] ;  /* 0x00094000011a7983 */ /* 0x002ee80000300a00 */
[----:B------:R-:W3:Y:S01]  /*167e0*/  LDL.LU.64 R24, [R1+0x938] ;  /* 0x0009380001187983 */ /* 0x000ee20000300a00 */
[----:B------:R-:W-:-:S03]  /*167f0*/  IMAD.MOV.U32 R15, RZ, RZ, R2 ;  /* 0x000000ffff0f7224 */ /* 0x000fc600078e0002 */
[----:B------:R-:W2:Y:S04]  /*16800*/  LDL R2, [R1+0x7b0] ;  /* 0x0007b00001027983 */ /* 0x000ea80000100800 */
[----:B------:R1:W-:Y:S04]  /*16810*/  STL.64 [R1+0x8c8], R10 ;  /* 0x0008c80a01007387 */ /* 0x0003e80000100a00 */
[----:B------:R-:W-:Y:S01]  /*16820*/  STL.64 [R1+0x8c0], R8 ;  /* 0x0008c00801007387 */ /* 0x000fe20000100a00 */
[----:B-1----:R-:W-:-:S03]  /*16830*/  IMAD.MOV.U32 R10, RZ, RZ, R29 ;  /* 0x000000ffff0a7224 */ /* 0x002fc600078e001d */
[----:B------:R-:W2:Y:S01]  /*16840*/  LDL.LU R29, [R1+0x930] ;  /* 0x00093000011d7983 */ /* 0x000ea20000300800 */
[----:B---3--:R-:W-:Y:S03]  /*16850*/  HMMA.1688.F32.TF32 R20, R20, R6, R24 ;  /* 0x000000061414723c */ /* 0x008fe60000081018 */
[----:B------:R-:W4:Y:S04]  /*16860*/  LDL.LU.64 R26, [R1+0x928] ;  /* 0x00092800011a7983 */ /* 0x000f280000300a00 */
[----:B------:R-:W4:-:S12]  /*16870*/  LDL.LU.64 R24, [R1+0x920] ;  /* 0x0009200001187983 */ /* 0x000f180000300a00 */
[----:B------:R-:W-:Y:S04]  /*16880*/  STL.64 [R1+0x4d0], R20 ;  /* 0x0004d01401007387 */ /* 0x000fe80000100a00 */
[----:B------:R1:W-:Y:S02]  /*16890*/  STL.64 [R1+0x4d8], R22 ;  /* 0x0004d81601007387 */ /* 0x0003e40000100a00 */
[----:B-1----:R-:W-:Y:S02]  /*168a0*/  IMAD.MOV.U32 R22, RZ, RZ, R28 ;  /* 0x000000ffff167224 */ /* 0x002fe400078e001c */
[----:B------:R-:W-:Y:S01]  /*168b0*/  IMAD.MOV.U32 R23, RZ, RZ, R4 ;  /* 0x000000ffff177224 */ /* 0x000fe200078e0004 */
[----:B------:R-:W3:Y:S04]  /*168c0*/  LDL.LU R28, [R1+0x91c] ;  /* 0x00091c00011c7983 */ /* 0x000ee80000300800 */
[----:B------:R-:W2:Y:S01]  /*168d0*/  LDL R4, [R1+0x75c] ;  /* 0x00075c0001047983 */ /* 0x000ea20000100800 */
[----:B------:R-:W-:-:S03]  /*168e0*/  IMAD.MOV.U32 R11, RZ, RZ, R18 ;  /* 0x000000ffff0b7224 */ /* 0x000fc600078e0012 */
[----:B------:R1:W-:Y:S01]  /*168f0*/  STL.64 [R1+0x8f0], R22 ;  /* 0x0008f01601007387 */ /* 0x0003e20000100a00 */
[----:B------:R-:W1:Y:S02]  /*16900*/  S2R R0, SR_TID.X ;  /* 0x0000000000007919 */ /* 0x000e640000002100 */
[----:B-1----:R-:W-:Y:S02]  /*16910*/  IMAD.MOV.U32 R22, RZ, RZ, R3 ;  /* 0x000000ffff167224 */ /* 0x002fe400078e0003 */
[----:B------:R-:W3:Y:S01]  /*16920*/  LDL.LU R3, [R1+0x918] ;  /* 0x0009180001037983 */ /* 0x000ee20000300800 */
[----:B------:R-:W-:Y:S01]  /*16930*/  IMAD.MOV.U32 R23, RZ, RZ, R17 ;  /* 0x000000ffff177224 */ /* 0x000fe200078e0011 */
[----:B------:R-:W-:-:S04]  /*16940*/  SHF.R.U32.HI R18, RZ, 0x8, R0 ;  /* 0x00000008ff127819 */ /* 0x000fc80000011600 */
[----:B------:R-:W-:-:S04]  /*16950*/  SGXT.U32 R18, R18, 0x1 ;  /* 0x000000011212781a */ /* 0x000fc80000000000 */
[----:B------:R-:W-:Y:S01]  /*16960*/  ISETP.GE.AND P0, PT, R18, R19, PT ;  /* 0x000000131200720c */ /* 0x000fe20003f06270 */
[----:B----4-:R-:W-:Y:S01]  /*16970*/  HMMA.1688.F32.TF32 R8, R24, R10, R12 ;  /* 0x0000000a1808723c */ /* 0x010fe2000008100c */
[----:B------:R-:W4:Y:S04]  /*16980*/  LDL.LU.64 R14, [R1+0x910] ;  /* 0x00091000010e7983 */ /* 0x000f280000300a00 */
[----:B------:R-:W3:-:S14]  /*16990*/  LDL.LU.64 R12, [R1+0x908] ;  /* 0x00090800010c7983 */ /* 0x000edc0000300a00 */
[----:B------:R1:W-:Y:S04]  /*169a0*/  STL.64 [R1+0x4a0], R8 ;  /* 0x0004a00801007387 */ /* 0x0003e80000100a00 */
[----:B------:R-:W-:Y:S04]  /*169b0*/  STL.64 [R1+0x4a8], R10 ;  /* 0x0004a80a01007387 */ /* 0x000fe80000100a00 */
[----:B-1----:R-:W3:Y:S04]  /*169c0*/  LDL R8, [R1+0x700] ;  /* 0x0007000001087983 */ /* 0x002ee80000100800 */
[----:B------:R-:W3:Y:S04]  /*169d0*/  LDL R9, [R1+0x73c] ;  /* 0x00073c0001097983 */ /* 0x000ee80000100800 */
[----:B------:R-:W-:Y:S01]  /*169e0*/  STL.64 [R1+0x900], R18 ;  /* 0x0009001201007387 */ /* 0x000fe20000100a00 */
[----:B--2---:R-:W-:-:S03]  /*169f0*/  LEA R4, P1, R4, R16, 0x2 ;  /* 0x0000001004047211 */ /* 0x004fc600078210ff */
[----:B------:R1:W-:Y:S04]  /*16a00*/  STL [R1+0x8f8], R16 ;  /* 0x0008f81001007387 */ /* 0x0003e80000100800 */
[----:B-1----:R-:W2:Y:S04]  /*16a10*/  LDL.LU R16, [R1+0x360] ;  /* 0x0003600001107983 */ /* 0x002ea80000300800 */
[----:B------:R-:W2:Y:S04]  /*16a20*/  LDL.LU R17, [R1+0x364] ;  /* 0x0003640001117983 */ /* 0x000ea80000300800 */
[----:B------:R-:W2:Y:S04]  /*16a30*/  LDL.LU R18, [R1+0x368] ;  /* 0x0003680001127983 */ /* 0x000ea80000300800 */
[----:B------:R-:W2:Y:S01]  /*16a40*/  LDL.LU R19, [R1+0x36c] ;  /* 0x00036c0001137983 */ /* 0x000ea20000300800 */
[----:B------:R-:W-:Y:S01]  /*16a50*/  UISETP.GT.AND UP0, UPT, UR6, 0x1, UPT ;  /* 0x000000010600788c */ /* 0x000fe2000bf04270 */
[----:B------:R-:W-:-:S02]  /*16a60*/  ISETP.LE.AND P2, PT, R2, UR4, PT ;  /* 0x0000000402007c0c */ /* 0x000fc4000bf43270 */
[----:B------:R-:W-:Y:S01]  /*16a70*/  SEL R2, RZ, 0x4, P0 ;  /* 0x00000004ff027807 */ /* 0x000fe20000000000 */
[----:B------:R-:W-:-:S03]  /*16a80*/  USEL UR6, UR6, URZ, !UP0 ;  /* 0x000000ff06067287 */ /* 0x000fc6000c000000 */
[----:B------:R-:W-:Y:S01]  /*16a90*/  SEL R2, R2, RZ, !P2 ;  /* 0x000000ff02027207 */ /* 0x000fe20005000000 */
[----:B------:R-:W-:-:S03]  /*16aa0*/  ULEA UR10, UR6, UR5, 0xf ;  /* 0x00000005060a7291 */ /* 0x000fc6000f8e78ff */
[----:B------:R-:W-:Y:S01]  /*16ab0*/  ISETP.NE.U32.AND P0, PT, R2, RZ, PT ;  /* 0x000000ff0200720c */ /* 0x000fe20003f05070 */
[----:B------:R-:W-:Y:S02]  /*16ac0*/  IMAD.MOV.U32 R11, RZ, RZ, R5 ;  /* 0x000000ffff0b7224 */ /* 0x000fe400078e0005 */
[----:B----4-:R-:W-:Y:S02]  /*16ad0*/  IMAD.MOV.U32 R10, RZ, RZ, R15 ;  /* 0x000000ffff0a7224 */ /* 0x010fe400078e000f */
[----:B------:R-:W1:Y:S01]  /*16ae0*/  S2R R15, SR_TID.X ;  /* 0x00000000000f7919 */ /* 0x000e620000002100 */
[----:B------:R-:W-:Y:S04]  /*16af0*/  STL [R1+0x8e8], R14 ;  /* 0x0008e80e01007387 */ /* 0x000fe80000100800 */
[----:B---3--:R3:W-:Y:S04]  /*16b00*/  STL.64 [R1+0x8e0], R12 ;  /* 0x0008e00c01007387 */ /* 0x0087e80000100a00 */
[----:B---3--:R-:W3:Y:S04]  /*16b10*/  LDL.LU R12, [R1+0x350] ;  /* 0x00035000010c7983 */ /* 0x008ee80000300800 */
[----:B------:R-:W3:Y:S01]  /*16b20*/  LDL.LU R13, [R1+0x354] ;  /* 0x00035400010d7983 */ /* 0x000ee20000300800 */
[----:B-1----:R-:W-:-:S02]  /*16b30*/  LOP3.LUT R20, R15, 0xff, RZ, 0xc0, !PT ;  /* 0x000000ff0f147812 */ /* 0x002fc400078ec0ff */
[----:B------:R-:W-:-:S03]  /*16b40*/  SHF.R.S32.HI R21, RZ, 0x8, R15 ;  /* 0x00000008ff157819 */ /* 0x000fc6000001140f */
[----:B------:R-:W-:Y:S01]  /*16b50*/  IMAD.SHL.U32 R20, R20, 0x4, RZ ;  /* 0x0000000414147824 */ /* 0x000fe200078e00ff */
[----:B------:R-:W-:-:S04]  /*16b60*/  SGXT R21, R21, 0x1 ;  /* 0x000000011515781a */ /* 0x000fc80000000200 */
[----:B------:R-:W-:-:S05]  /*16b70*/  LOP3.LUT R20, R20, 0x420, R21, 0x78, !PT ;  /* 0x0000042014147812 */ /* 0x000fca00078e7815 */
[----:B------:R-:W-:Y:S02]  /*16b80*/  VIADD R2, R20, UR10 ;  /* 0x0000000a14027c36 */ /* 0x000fe40008000000 */
[----:B--2---:R-:W-:Y:S01]  /*16b90*/  HMMA.1688.F32.TF32 R20, R24, R22, R16 ;  /* 0x000000161814723c */ /* 0x004fe20000081010 */
[----:B------:R-:W-:Y:S01]  /*16ba0*/  IMAD.X R5, R14, 0x1, R8, P1 ;  /* 0x000000010e057824 */ /* 0x000fe200008e0608 */
[----:B------:R-:W-:Y:S01]  /*16bb0*/  SHF.R.U32.HI R8, RZ, 0x8, R15 ;  /* 0x00000008ff087819 */ /* 0x000fe2000001160f */
[----:B------:R-:W3:Y:S04]  /*16bc0*/  LDL.LU R14, [R1+0x358] ;  /* 0x00035800010e7983 */ /* 0x000ee80000300800 */
[----:B------:R-:W3:Y:S04]  /*16bd0*/  LDL.LU R15, [R1+0x35c] ;  /* 0x00035c00010f7983 */ /* 0x000ee80000300800 */
[----:B------:R-:W2:Y:S04]  /*16be0*/  LDL.LU.64 R18, [R1+0x900] ;  /* 0x0009000001127983 */ /* 0x000ea80000300a00 */
[----:B------:R-:W4:Y:S04]  /*16bf0*/  LDL.LU R16, [R1+0x8f8] ;  /* 0x0008f80001107983 */ /* 0x000f280000300800 */
[----:B------:R-:W-:Y:S01]  /*16c00*/  @!PT LDS RZ, [RZ] ;  /* 0x00000000fffff984 */ /* 0x000fe20000000800 */
[----:B------:R-:W-:Y:S01]  /*16c10*/  @!PT LDS RZ, [RZ] ;  /* 0x00000000fffff984 */ /* 0x000fe20000000800 */
[----:B------:R-:W-:Y:S01]  /*16c20*/  @!PT LDS RZ, [RZ] ;  /* 0x00000000fffff984 */ /* 0x000fe20000000800 */
[----:B------:R1:W-:Y:S04]  /*16c30*/  LDGSTS.E [R2+0x20000], desc[UR8][R4.64], P0 ;  /* 0x2000000004027fae */ /* 0x0003e800081a1008 */
[----:B------:R-:W-:Y:S04]  /*16c40*/  STL.64 [R1+0x480], R20 ;  /* 0x0004801401007387 */ /* 0x000fe80000100a00 */
[----:B------:R1:W-:Y:S04]  /*16c50*/  STL.64 [R1+0x488], R22 ;  /* 0x0004881601007387 */ /* 0x0003e80000100a00 */
[----:B-1----:R-:W3:Y:S04]  /*16c60*/  LDL.LU.64 R22, [R1+0x8f0] ;  /* 0x0008f00001167983 */ /* 0x002ee80000300a00 */
[----:B------:R-:W4:Y:S01]  /*16c70*/  LDL R17, [R1+0x738] ;  /* 0x0007380001117983 */ /* 0x000f220000100800 */
[----:B------:R-:W-:-:S04]  /*16c80*/  SGXT.U32 R8, R8, 0x1 ;  /* 0x000000010808781a */ /* 0x000fc80000000000 */
[----:B------:R-:W-:-:S04]  /*16c90*/  LOP3.LUT R8, R8, 0x4, RZ, 0xfc, !PT ;  /* 0x0000000408087812 */ /* 0x000fc800078efcff */
[----:B--2---:R-:W-:Y:S02]  /*16ca0*/  ISETP.GE.AND P0, PT, R8, R19, PT ;  /* 0x000000130800720c */ /* 0x004fe40003f06270 */
[----:B------:R-:W2:Y:S02]  /*16cb0*/  LDL R8, [R1+0x6f8] ;  /* 0x0006f80001087983 */ /* 0x000ea40000100800 */
[----:B------:R-:W-:-:S04]  /*16cc0*/  SEL R4, RZ, 0x4, P0 ;  /* 0x00000004ff047807 */ /* 0x000fc80000000000 */
[----:B------:R-:W-:Y:S01]  /*16cd0*/  SEL R4, R4, RZ, !P2 ;  /* 0x000000ff04047207 */ /* 0x000fe20005000000 */
[----:B---3--:R-:W-:Y:S01]  /*16ce0*/  HMMA.1688.F32.TF32 R20, R24, R22, R12 ;  /* 0x000000161814723c */ /* 0x008fe2000008100c */
[----:B------:R-:W2:Y:S04]  /*16cf0*/  LDL.LU R14, [R1+0x8e8] ;  /* 0x0008e800010e7983 */ /* 0x000ea80000300800 */
[----:B------:R-:W3:Y:S01]  /*16d00*/  LDL.LU.64 R12, [R1+0x8e0] ;  /* 0x0008e000010c7983 */ /* 0x000ee20000300a00 */
[----:B------:R-:W-:Y:S02]  /*16d10*/  ISETP.NE.U32.AND P0, PT, R4, RZ, PT ;  /* 0x000000ff0400720c */ /* 0x000fe40003f05070 */
[----:B----4-:R-:W-:-:S11]  /*16d20*/  LEA R4, P1, R9, R16, 0x2 ;  /* 0x0000001009047211 */ /* 0x010fd600078210ff */
[----:B------:R1:W-:Y:S04]  /*16d30*/  STL.64 [R1+0x450], R20 ;  /* 0x0004501401007387 */ /* 0x0003e80000100a00 */
[----:B------:R-:W-:Y:S04]  /*16d40*/  STL.64 [R1+0x458], R22 ;  /* 0x0004581601007387 */ /* 0x000fe80000100a00 */
[----:B-1----:R-:W4:Y:S04]  /*16d50*/  LDL R21, [R1+0x6f0] ;  /* 0x0006f00001157983 */ /* 0x002f280000100800 */
[----:B------:R-:W-:Y:S04]  /*16d60*/  STL.64 [R1+0x8d8], R18 ;  /* 0x0008d81201007387 */ /* 0x000fe80000100a00 */
[----:B------:R1:W-:Y:S04]  /*16d70*/  STL.64 [R1+0x8d0], R16 ;  /* 0x0008d01001007387 */ /* 0x0003e80000100a00 */
[----:B-1----:R-:W3:Y:S04]  /*16d80*/  LDL.LU R16, [R1+0x340] ;  /* 0x0003400001107983 */ /* 0x002ee80000300800 */
[----:B------:R-:W3:Y:S04]  /*16d90*/  LDL.LU R17, [R1+0x344] ;  /* 0x0003440001117983 */ /* 0x000ee80000300800 */
[----:B------:R-:W3:Y:S04]  /*16da0*/  LDL.LU R18, [R1+0x348] ;  /* 0x0003480001127983 */ /* 0x000ee80000300800 */
[----:B------:R-:W3:Y:S01]  /*16db0*/  LDL.LU R19, [R1+0x34c] ;  /* 0x00034c0001137983 */ /* 0x000ee20000300800 */
[----:B------:R-:W1:Y:S03]  /*16dc0*/  S2R R15, SR_TID.X ;  /* 0x00000000000f7919 */ /* 0x000e660000002100 */
[----:B------:R-:W4:Y:S01]  /*16dd0*/  LDL R20, [R1+0x754] ;  /* 0x0007540001147983 */ /* 0x000f220000100800 */
[----:B-1----:R-:W-:-:S03]  /*16de0*/  SHF.R.U32.HI R22, RZ, 0x8, R15 ;  /* 0x00000008ff167819 */ /* 0x002fc6000001160f */
[----:B------:R-:W4:Y:S01]  /*16df0*/  LDL R15, [R1+0x72c] ;  /* 0x00072c00010f7983 */ /* 0x000f220000100800 */
[----:B--2---:R-:W-:Y:S01]  /*16e00*/  IMAD.X R5, R14, 0x1, R8, P1 ;  /* 0x000000010e057824 */ /* 0x004fe200008e0608 */
[----:B------:R-:W-:Y:S01]  /*16e10*/  SGXT.U32 R22, R22, 0x1 ;  /* 0x000000011616781a */ /* 0x000fe20000000000 */
[----:B---3--:R-:W-:Y:S01]  /*16e20*/  HMMA.1688.F32.TF32 R8, R24, R10, R16 ;  /* 0x0000000a1808723c */ /* 0x008fe20000081010 */
[----:B------:R-:W2:Y:S04]  /*16e30*/  LDL.LU.64 R18, [R1+0x8d8] ;  /* 0x0008d80001127983 */ /* 0x000ea80000300a00 */
[----:B------:R-:W3:Y:S01]  /*16e40*/  LDL.LU.64 R16, [R1+0x8d0] ;  /* 0x0008d00001107983 */ /* 0x000ee20000300a00 */
[----:B------:R-:W-:-:S03]  /*16e50*/  LOP3.LUT R23, R22, 0x8, RZ, 0xfc, !PT ;  /* 0x0000000816177812 */ /* 0x000fc600078efcff */
[----:B------:R1:W-:Y:S01]  /*16e60*/  LDGSTS.E [R2+0x21000], desc[UR8][R4.64], P0 ;  /* 0x2100000004027fae */ /* 0x0003e200081a1008 */
[----:B------:R-:W-:-:S09]  /*16e70*/  LOP3.LUT R22, R22, 0xc, RZ, 0xfc, !PT ;  /* 0x0000000c16167812 */ /* 0x000fd200078efcff */
[----:B------:R-:W-:Y:S04]  /*16e80*/  STL.64 [R1+0x430], R8 ;  /* 0x0004300801007387 */ /* 0x000fe80000100a00 */
[----:B------:R1:W-:Y:S04]  /*16e90*/  STL.64 [R1+0x438], R10 ;  /* 0x0004380a01007387 */ /* 0x0003e80000100a00 */
[----:B-1----:R-:W4:Y:S04]  /*16ea0*/  LDL.LU.64 R10, [R1+0x8c8] ;  /* 0x0008c800010a7983 */ /* 0x002f280000300a00 */
[----:B------:R-:W4:Y:S01]  /*16eb0*/  LDL.LU.64 R8, [R1+0x8c0] ;  /* 0x0008c00001087983 */ /* 0x000f220000300a00 */
[----:B--2---:R-:W-:-:S04]  /*16ec0*/  ISETP.GE.AND P0, PT, R23, R19, PT ;  /* 0x000000131700720c */ /* 0x004fc80003f06270 */
[----:B------:R-:W-:Y:S02]  /*16ed0*/  SEL R4, RZ, 0x4, P0 ;  /* 0x00000004ff047807 */ /* 0x000fe40000000000 */
[----:B------:R-:W-:Y:S02]  /*16ee0*/  ISETP.GE.AND P0, PT, R22, R19, PT ;  /* 0x000000131600720c */ /* 0x000fe40003f06270 */
[----:B------:R-:W-:-:S04]  /*16ef0*/  SEL R4, R4, RZ, !P2 ;  /* 0x000000ff04047207 */ /* 0x000fc80005000000 */
[----:B------:R-:W-:Y:S02]  /*16f00*/  ISETP.NE.U32.AND P1, PT, R4, RZ, PT ;  /* 0x000000ff0400720c */ /* 0x000fe40003f25070 */
[----:B------:R-:W-:-:S04]  /*16f10*/  SEL R4, RZ, 0x4, P0 ;  /* 0x00000004ff047807 */ /* 0x000fc80000000000 */
[----:B------:R-:W-:-:S04]  /*16f20*/  SEL R4, R4, RZ, !P2 ;  /* 0x000000ff04047207 */ /* 0x000fc80005000000 */
[----:B------:R-:W-:Y:S02]  /*16f30*/  ISETP.NE.U32.AND P0, PT, R4, RZ, PT ;  /* 0x000000ff0400720c */ /* 0x000fe40003f05070 */
[----:B---3--:R-:W-:-:S05]  /*16f40*/  LEA R4, P3, R17, R16, 0x2 ;  /* 0x0000001011047211 */ /* 0x008fca00078610ff */
[----:B----4-:R-:W-:Y:S01]  /*16f50*/  IMAD.X R5, R14, 0x1, R21, P3 ;  /* 0x000000010e057824 */ /* 0x010fe200018e0615 */
[----:B------:R-:W1:Y:S01]  /*16f60*/  S2R R17, SR_TID.X ;  /* 0x0000000000117919 */ /* 0x000e620000002100 */
[----:B------:R-:W2:Y:S03]  /*16f70*/  S2R R23, SR_TID.X ;  /* 0x0000000000177919 */ /* 0x000ea60000002100 */
[----:B------:R3:W-:Y:S04]  /*16f80*/  LDGSTS.E [R2+0x22000], desc[UR8][R4.64], P1 ;  /* 0x2200000004027fae */ /* 0x0007e800089a1008 */
[----:B------:R-:W4:Y:S01]  /*16f90*/  LDL R21, [R1+0x724] ;  /* 0x0007240001157983 */ /* 0x000f220000100800 */
[----:B---3--:R-:W-:-:S03]  /*16fa0*/  IADD3 R4, P1, PT, R20, R16, RZ ;  /* 0x0000001014047210 */ /* 0x008fc60007f3e0ff */
[----:B------:R-:W3:Y:S02]  /*16fb0*/  LDL R20, [R1+0x71c] ;  /* 0x00071c0001147983 */ /* 0x000ee40000100800 */
[----:B------:R-:W-:Y:S02]  /*16fc0*/  IMAD.X R5, R14, 0x1, R15, P1 ;  /* 0x000000010e057824 */ /* 0x000fe400008e060f */
[----:B------:R-:W3:Y:S04]  /*16fd0*/  LDL R15, [R1+0x74c] ;  /* 0x00074c00010f7983 */ /* 0x000ee80000100800 */
[----:B------:R2:W-:Y:S01]  /*16fe0*/  LDGSTS.E [R2+0x23000], desc[UR8][R4.64], P0 ;  /* 0x2300000004027fae */ /* 0x0005e200081a1008 */
[----:B-1----:R-:W-:-:S04]  /*16ff0*/  SHF.R.U32.HI R17, RZ, 0x8, R17 ;  /* 0x00000008ff117819 */ /* 0x002fc80000011611 */
[----:B------:R-:W-:-:S04]  /*17000*/  SGXT.U32 R17, R17, 0x1 ;  /* 0x000000011111781a */ /* 0x000fc80000000000 */
[----:B------:R-:W-:-:S04]  /*17010*/  LOP3.LUT R17, R17, 0x10, RZ, 0xfc, !PT ;  /* 0x0000001011117812 */ /* 0x000fc800078efcff */
[----:B------:R-:W-:Y:S02]  /*17020*/  ISETP.GE.AND P0, PT, R17, R19, PT ;  /* 0x000000131100720c */ /* 0x000fe40003f06270 */
[----:B------:R-:W4:Y:S01]  /*17030*/  LDL R17, [R1+0x744] ;  /* 0x0007440001117983 */ /* 0x000f220000100800 */
[----:B--2---:R-:W-:Y:S02]  /*17040*/  SHF.R.U32.HI R23, RZ, 0x8, R23 ;  /* 0x00000008ff177819 */ /* 0x004fe40000011617 */
[----:B------:R-:W-:Y:S02]  /*17050*/  SEL R4, RZ, 0x4, P0 ;  /* 0x00000004ff047807 */ /* 0x000fe40000000000 */
[----:B------:R-:W-:Y:S02]  /*17060*/  SGXT.U32 R23, R23, 0x1 ;  /* 0x000000011717781a */ /* 0x000fe40000000000 */
[----:B------:R-:W-:Y:S02]  /*17070*/  SEL R4, R4, RZ, !P2 ;  /* 0x000000ff04047207 */ /* 0x000fe40005000000 */
[----:B------:R-:W-:-:S02]  /*17080*/  LOP3.LUT R22, R23, 0x14, RZ, 0xfc, !PT ;  /* 0x0000001417167812 */ /* 0x000fc400078efcff */
[----:B------:R-:W-:Y:S02]  /*17090*/  ISETP.NE.U32.AND P1, PT, R4, RZ, PT ;  /* 0x000000ff0400720c */ /* 0x000fe40003f25070 */
[----:B------:R-:W-:Y:S01]  /*170a0*/  ISETP.GE.AND P0, PT, R22, R19, PT ;  /* 0x000000131600720c */ /* 0x000fe20003f06270 */
[----:B------:R-:W-:Y:S02]  /*170b0*/  IMAD.MOV.U32 R23, RZ, RZ, R8 ;  /* 0x000000ffff177224 */ /* 0x000fe400078e0008 */
[----:B------:R-:W2:Y:S01]  /*170c0*/  LDL R8, [R1+0x704] ;  /* 0x0007040001087983 */ /* 0x000ea20000100800 */
[----:B------:R-:W-:-:S04]  /*170d0*/  SEL R4, RZ, 0x4, P0 ;  /* 0x00000004ff047807 */ /* 0x000fc80000000000 */
[----:B------:R-:W-:-:S04]  /*170e0*/  SEL R4, R4, RZ, !P2 ;  /* 0x000000ff04047207 */ /* 0x000fc80005000000 */
[----:B------:R-:W-:Y:S01]  /*170f0*/  ISETP.NE.U32.AND P0, PT, R4, RZ, PT ;  /* 0x000000ff0400720c */ /* 0x000fe20003f05070 */
[----:B------:R-:W-:Y:S02]  /*17100*/  IMAD.MOV.U32 R22, RZ, RZ, R9 ;  /* 0x000000ffff167224 */ /* 0x000fe400078e0009 */
[----:B------:R-:W1:Y:S01]  /*17110*/  S2R R9, SR_TID.X ;  /* 0x0000000000097919 */ /* 0x000e620000002100 */
[----:B---3--:R-:W-:Y:S02]  /*17120*/  IADD3 R4, P3, PT, R15, R16, RZ ;  /* 0x000000100f047210 */ /* 0x008fe40007f7e0ff */
[----:B------:R-:W3:Y:S03]  /*17130*/  LDL R15, [R1+0x70c] ;  /* 0x00070c00010f7983 */ /* 0x000ee60000100800 */
[----:B----4-:R-:W-:Y:S01]  /*17140*/  IMAD.X R5, R14, 0x1, R21, P3 ;  /* 0x000000010e057824 */ /* 0x010fe200018e0615 */
[----:B-1----:R-:W-:-:S04]  /*17150*/  SHF.R.U32.HI R9, RZ, 0x8, R9 ;  /* 0x00000008ff097819 */ /* 0x002fc80000011609 */
[----:B------:R1:W-:Y:S01]  /*17160*/  LDGSTS.E [R2+0x24000], desc[UR8][R4.64], P1 ;  /* 0x2400000004027fae */ /* 0x0003e200089a1008 */
[----:B------:R-:W-:Y:S02]  /*17170*/  SGXT.U32 R9, R9, 0x1 ;  /* 0x000000010909781a */ /* 0x000fe40000000000 */
[----:B-1----:R-:W-:Y:S02]  /*17180*/  IADD3 R4, P1, PT, R17, R16, RZ ;  /* 0x0000001011047210 */ /* 0x002fe40007f3e0ff */
[----:B------:R-:W-:-:S03]  /*17190*/  LOP3.LUT R17, R9, 0x18, RZ, 0xfc, !PT ;  /* 0x0000001809117812 */ /* 0x000fc600078efcff */
[----:B------:R-:W-:-:S05]  /*171a0*/  IMAD.X R5, R14, 0x1, R20, P1 ;  /* 0x000000010e057824 */ /* 0x000fca00008e0614 */
[----:B------:R1:W-:Y:S01]  /*171b0*/  LDGSTS.E [R2+0x25000], desc[UR8][R4.64], P0 ;  /* 0x2500000004027fae */ /* 0x0003e200081a1008 */
[-C--:B------:R-:W-:Y:S02]  /*171c0*/  ISETP.GE.AND P0, PT, R17, R19.reuse, PT ;  /* 0x000000131100720c */ /* 0x080fe40003f06270 */
[----:B------:R-:W-:Y:S02]  /*171d0*/  LOP3.LUT R9, R9, 0x1c, RZ, 0xfc, !PT ;  /* 0x0000001c09097812 */ /* 0x000fe400078efcff */
[----:B-1----:R-:W-:Y:S02]  /*171e0*/  SEL R4, RZ, 0x4, P0 ;  /* 0x00000004ff047807 */ /* 0x002fe40000000000 */
[----:B------:R-:W-:Y:S02]  /*171f0*/  ISETP.GE.AND P0, PT, R9, R19, PT ;  /* 0x000000130900720c */ /* 0x000fe40003f06270 */
[----:B------:R-:W-:-:S04]  /*17200*/  SEL R4, R4, RZ, !P2 ;  /* 0x000000ff04047207 */ /* 0x000fc80005000000 */
[----:B------:R-:W-:Y:S02]  /*17210*/  ISETP.NE.U32.AND P1, PT, R4, RZ, PT ;  /* 0x000000ff0400720c */ /* 0x000fe40003f25070 */
[----:B------:R-:W-:-:S04]  /*17220*/  SEL R4, RZ, 0x4, P0 ;  /* 0x00000004ff047807 */ /* 0x000fc80000000000 */
[----:B------:R-:W-:Y:S01]  /*17230*/  SEL R4, R4, RZ, !P2 ;  /* 0x000000ff04047207 */ /* 0x000fe20005000000 */
[----:B------:R-:W-:-:S03]  /*17240*/  IMAD.MOV.U32 R5, RZ, RZ, R14 ;  /* 0x000000ffff057224 */ /* 0x000fc600078e000e */
[----:B------:R-:W-:Y:S01]  /*17250*/  ISETP.NE.U32.AND P0, PT, R4, RZ, PT ;  /* 0x000000ff0400720c */ /* 0x000fe20003f05070 */
[----:B------:R-:W-:Y:S01]  /*17260*/  IMAD.MOV.U32 R4, RZ, RZ, R16 ;  /* 0x000000ffff047224 */ /* 0x000fe200078e0010 */
[----:B------:R1:W-:Y:S03]  /*17270*/  STL.64 [R1+0x8a0], R6 ;  /* 0x0008a00601007387 */ /* 0x0003e60000100a00 */
[----:B--2---:R-:W-:Y:S01]  /*17280*/  IMAD.WIDE R8, R8, 0x4, R4 ;  /* 0x0000000408087825 */ /* 0x004fe200078e0204 */
[----:B------:R2:W-:Y:S04]  /*17290*/  STL.64 [R1+0x898], R4 ;  /* 0x0008980401007387 */ /* 0x0005e80000100a00 */
[----:B------:R3:W-:Y:S01]  /*172a0*/  LDGSTS.E [R2+0x26000], desc[UR8][R8.64], P1 ;  /* 0x2600000008027fae */ /* 0x0007e200089a1008 */
[----:B-1----:R-:W-:-:S02]  /*172b0*/  IMAD.MOV.U32 R6, RZ, RZ, R13 ;  /* 0x000000ffff067224 */ /* 0x002fc400078e000d */
[----:B------:R-:W-:-:S05]  /*172c0*/  IMAD.MOV.U32 R7, RZ, RZ, R12 ;  /* 0x000000ffff077224 */ /* 0x000fca00078e000c */
[----:B------:R1:W-:Y:S01]  /*172d0*/  STL.64 [R1+0x8b8], R6 ;  /* 0x0008b80601007387 */ /* 0x0003e20000100a00 */
[----:B---3--:R-:W-:-:S03]  /*172e0*/  IMAD.WIDE R8, R15, 0x4, R4 ;  /* 0x000000040f087825 */ /* 0x008fc600078e0204 */
[----:B--2---:R-:W2:Y:S04]  /*172f0*/  LDL.LU R4, [R1+0x320] ;  /* 0x0003200001047983 */ /* 0x004ea80000300800 */
[----:B------:R-:W2:Y:S04]  /*17300*/  LDL.LU R5, [R1+0x324] ;  /* 0x0003240001057983 */ /* 0x000ea80000300800 */
[----:B-1----:R-:W2:Y:S04]  /*17310*/  LDL.LU R6, [R1+0x328] ;  /* 0x0003280001067983 */ /* 0x002ea80000300800 */
[----:B------:R-:W2:Y:S01]  /*17320*/  LDL.LU R7, [R1+0x32c] ;  /* 0x00032c0001077983 */ /* 0x000ea20000300800 */
[----:B------:R-:W1:Y:S03]  /*17330*/  S2R R15, SR_TID.X ;  /* 0x00000000000f7919 */ /* 0x000e660000002100 */
[----:B------:R3:W-:Y:S01]  /*17340*/  LDGSTS.E [R2+0x27000], desc[UR8][R8.64], P0 ;  /* 0x2700000008027fae */ /* 0x0007e200081a1008 */
[----:B-1----:R-:W-:-:S02]  /*17350*/  SHF.R.U32.HI R13, RZ, 0x8, R15 ;  /* 0x00000008ff0d7819 */ /* 0x002fc4000001160f */
[----:B------:R-:W-:Y:S02]  /*17360*/  SHF.R.U32.HI R15, RZ, 0x8, R15 ;  /* 0x00000008ff0f7819 */ /* 0x000fe4000001160f */
[----:B------:R-:W-:Y:S02]  /*17370*/  SGXT.U32 R13, R13, 0x1 ;  /* 0x000000010d0d781a */ /* 0x000fe40000000000 */
[----:B------:R-:W-:Y:S02]  /*17380*/  SGXT.U32 R15, R15, 0x1 ;  /* 0x000000010f0f781a */ /* 0x000fe40000000000 */
[----:B------:R-:W-:-:S04]  /*17390*/  LOP3.LUT R12, R13, 0x2, RZ, 0xfc, !PT ;  /* 0x000000020d0c7812 */ /* 0x000fc800078efcff */
[----:B------:R-:W-:Y:S02]  /*173a0*/  ISETP.GE.AND P0, PT, R12, R19, PT ;  /* 0x000000130c00720c */ /* 0x000fe40003f06270 */
[----:B------:R-:W-:Y:S01]  /*173b0*/  LOP3.LUT R12, R15, 0x6, RZ, 0xfc, !PT ;  /* 0x000000060f0c7812 */ /* 0x000fe200078efcff */
[----:B--2---:R-:W-:Y:S01]  /*173c0*/  HMMA.1688.F32.TF32 R20, R24, R22, R4 ;  /* 0x000000161814723c */ /* 0x004fe20000081004 */
[----:B------:R-:W2:Y:S04]  /*173d0*/  LDL.LU.64 R6, [R1+0x8b8] ;  /* 0x0008b80001067983 */ /* 0x000ea80000300a00 */
[----:B------:R-:W4:-:S14]  /*173e0*/  LDL R4, [R1+0x734] ;  /* 0x0007340001047983 */ /* 0x000f1c0000100800 */
[----:B------:R1:W-:Y:S04]  /*173f0*/  STL.64 [R1+0x400], R20 ;  /* 0x0004001401007387 */ /* 0x0003e80000100a00 */
[----:B------:R1:W-:Y:S04]  /*17400*/  STL.64 [R1+0x408], R22 ;  /* 0x0004081601007387 */ /* 0x0003e80000100a00 */
[----:B------:R-:W2:Y:S04]  /*17410*/  LDL R9, [R1+0x714] ;  /* 0x0007140001097983 */ /* 0x000ea80000100800 */
[----:B------:R-:W2:Y:S04]  /*17420*/  LDL R15, [R1+0x6f4] ;  /* 0x0006f400010f7983 */ /* 0x000ea80000100800 */
[----:B-1----:R-:W2:Y:S04]  /*17430*/  LDL.LU R20, [R1+0x300] ;  /* 0x0003000001147983 */ /* 0x002ea80000300800 */
[----:B------:R-:W2:Y:S04]  /*17440*/  LDL.LU R21, [R1+0x304] ;  /* 0x0003040001157983 */ /* 0x000ea80000300800 */
[----:B------:R-:W2:Y:S04]  /*17450*/  LDL.LU R22, [R1+0x308] ;  /* 0x0003080001167983 */ /* 0x000ea80000300800 */
[----:B------:R-:W2:Y:S01]  /*17460*/  LDL.LU R23, [R1+0x30c] ;  /* 0x00030c0001177983 */ /* 0x000ea20000300800 */
[----:B---3--:R-:W-:-:S02]  /*17470*/  SEL R2, RZ, 0x4, P0 ;  /* 0x00000004ff027807 */ /* 0x008fc40000000000 */
[----:B------:R-:W-:Y:S02]  /*17480*/  ISETP.GE.AND P0, PT, R12, R19, PT ;  /* 0x000000130c00720c */ /* 0x000fe40003f06270 */
[----:B------:R-:W-:Y:S02]  /*17490*/  SEL R2, R2, RZ, !P2 ;  /* 0x000000ff02027207 */ /* 0x000fe40005000000 */
[----:B------:R-:W-:Y:S02]  /*174a0*/  SEL R8, RZ, 0x4, P0 ;  /* 0x00000004ff087807 */ /* 0x000fe40000000000 */
[----:B------:R-:W-:Y:S02]  /*174b0*/  ISETP.NE.U32.AND P0, PT, R2, RZ, PT ;  /* 0x000000ff0200720c */ /* 0x000fe40003f05070 */
[----:B------:R-:W-:Y:S01]  /*174c0*/  SEL R2, R8, RZ, !P2 ;  /* 0x000000ff08027207 */ /* 0x000fe20005000000 */
[----:B--2---:R-:W-:Y:S04]  /*174d0*/  STL.64 [R1+0x8b0], R22 ;  /* 0x0008b01601007387 */ /* 0x004fe80000100a00 */
[----:B------:R1:W-:Y:S04]  /*174e0*/  STL.64 [R1+0x8a8], R20 ;  /* 0x0008a81401007387 */ /* 0x0003e80000100a00 */
[----:B-1----:R-:W2:Y:S04]  /*174f0*/  LDL.LU R20, [R1+0x310] ;  /* 0x0003100001147983 */ /* 0x002ea80000300800 */
[----:B------:R-:W2:Y:S04]  /*17500*/  LDL.LU R21, [R1+0x314] ;  /* 0x0003140001157983 */ /* 0x000ea80000300800 */
[----:B------:R-:W2:Y:S04]  /*17510*/  LDL.LU R22, [R1+0x318] ;  /* 0x0003180001167983 */ /* 0x000ea80000300800 */
[----:B------:R-:W2:Y:S04]  /*17520*/  LDL.LU R23, [R1+0x31c] ;  /* 0x00031c0001177983 */ /* 0x000ea80000300800 */
[----:B------:R-:W3:Y:S04]  /*17530*/  LDL R8, [R1+0x7ac] ;  /* 0x0007ac0001087983 */ /* 0x000ee80000100800 */
[----:B------:R-:W3:Y:S01]  /*17540*/  LDL R13, [R1+0x6fc] ;  /* 0x0006fc00010d7983 */ /* 0x000ee20000100800 */
[----:B----4-:R-:W-:-:S02]  /*17550*/  LEA R12, P3, R4, R16, 0x2 ;  /* 0x00000010040c7211 */ /* 0x010fc400078610ff */
[----:B------:R-:W-:Y:S01]  /*17560*/  ISETP.NE.U32.AND P1, PT, R2, RZ, PT ;  /* 0x000000ff0200720c */ /* 0x000fe20003f25070 */
[----:B------:R-:W1:Y:S02]  /*17570*/  S2R R17, SR_TID.X ;  /* 0x0000000000117919 */ /* 0x000e640000002100 */
[----:B-1----:R-:W-:Y:S01]  /*17580*/  SHF.R.U32.HI R17, RZ, 0x8, R17 ;  /* 0x00000008ff117819 */ /* 0x002fe20000011611 */
[----:B--2---:R-:W-:Y:S01]  /*17590*/  HMMA.1688.F32.TF32 R4, R24, R6, R20 ;  /* 0x000000061804723c */ /* 0x004fe20000081014 */
[----:B------:R-:W2:Y:S04]  /*175a0*/  LDL.LU.64 R22, [R1+0x8b0] ;  /* 0x0008b00001167983 */ /* 0x000ea80000300a00 */
[----:B------:R-:W2:Y:S01]  /*175b0*/  LDL.LU.64 R20, [R1+0x8a8] ;  /* 0x0008a80001147983 */ /* 0x000ea20000300a00 */
[----:B---3--:R-:W-:-:S02]  /*175c0*/  IMAD.X R13, R14, 0x1, R13, P3 ;  /* 0x000000010e0d7824 */ /* 0x008fc400018e060d */
[----:B------:R-:W-:Y:S01]  /*175d0*/  VIADD R2, R8, UR10 ;  /* 0x0000000a08027c36 */ /* 0x000fe20008000000 */
[----:B------:R-:W-:-:S04]  /*175e0*/  LEA R8, P3, R9, R16, 0x2 ;  /* 0x0000001009087211 */ /* 0x000fc800078610ff */
[----:B------:R-:W-:Y:S01]  /*175f0*/  LDGSTS.E [R2+0x20800], desc[UR8][R12.64], P0 ;  /* 0x208000000c027fae */ /* 0x000fe200081a1008 */
[----:B------:R-:W-:Y:S01]  /*17600*/  IMAD.X R9, R14, 0x1, R15, P3 ;  /* 0x000000010e097824 */ /* 0x000fe200018e060f */
[----:B------:R-:W-:-:S04]  /*17610*/  SGXT.U32 R17, R17, 0x1 ;  /* 0x000000011111781a */ /* 0x000fc80000000000 */
[----:B------:R1:W-:Y:S04]  /*17620*/  LDGSTS.E [R2+0x21800], desc[UR8][R8.64], P1 ;  /* 0x2180000008027fae */ /* 0x0003e800089a1008 */
[----:B------:R-:W-:Y:S04]  /*17630*/  STL.64 [R1+0x3f0], R4 ;  /* 0x0003f00401007387 */ /* 0x000fe80000100a00 */
[----:B------:R3:W-:Y:S04]  /*17640*/  STL.64 [R1+0x3f8], R6 ;  /* 0x0003f80601007387 */ /* 0x0007e80000100a00 */
[----:B---3--:R-:W3:Y:S04]  /*17650*/  LDL.LU.64 R6, [R1+0x8a0] ;  /* 0x0008a00001067983 */ /* 0x008ee80000300a00 */
[----:B------:R-:W4:Y:S04]  /*17660*/  LDL.LU.64 R4, [R1+0x898] ;  /* 0x0008980001047983 */ /* 0x000f280000300a00 */
[----:B------:R-:W3:Y:S04]  /*17670*/  LDL R15, [R1+0x758] ;  /* 0x00075800010f7983 */ /* 0x000ee80000100800 */
[----:B------:R-:W4:Y:S01]  /*17680*/  LDL R13, [R1+0x730] ;  /* 0x00073000010d7983 */ /* 0x000f220000100800 */
[----:B-1----:R-:W1:Y:S01]  /*17690*/  S2R R9, SR_TID.X ;  /* 0x0000000000097919 */ /* 0x002e620000002100 */
[----:B------:R-:W-:-:S04]  /*176a0*/  LOP3.LUT R17, R17, 0xa, RZ, 0xfc, !PT ;  /* 0x0000000a11117812 */ /* 0x000fc800078efcff */
[----:B------:R-:W-:Y:S02]  /*176b0*/  ISETP.GE.AND P0, PT, R17, R19, PT ;  /* 0x000000131100720c */ /* 0x000fe40003f06270 */
[----:B------:R-:W1:Y:S02]  /*176c0*/  S2R R17, SR_TID.X ;  /* 0x0000000000117919 */ /* 0x000e640000002100 */
[----:B------:R-:W-:Y:S02]  /*176d0*/  SEL R12, RZ, 0x4, P0 ;  /* 0x00000004ff0c7807 */ /* 0x000fe40000000000 */
[--C-:B-1----:R-:W-:Y:S02]  /*176e0*/  SHF.R.U32.HI R8, RZ, 0x8, R9.reuse ;  /* 0x00000008ff087819 */ /* 0x102fe40000011609 */
[----:B------:R-:W-:Y:S02]  /*176f0*/  SHF.R.U32.HI R9, RZ, 0x8, R9 ;  /* 0x00000008ff097819 */ /* 0x000fe40000011609 */
[----:B------:R-:W-:-:S02]  /*17700*/  SGXT.U32 R8, R8, 0x1 ;  /* 0x000000010808781a */ /* 0x000fc40000000000 */
[----:B------:R-:W-:Y:S02]  /*17710*/  SGXT.U32 R9, R9, 0x1 ;  /* 0x000000010909781a */ /* 0x000fe40000000000 */
[----:B------:R-:W-:Y:S02]  /*17720*/  LOP3.LUT R8, R8, 0xe, RZ, 0xfc, !PT ;  /* 0x0000000e08087812 */ /* 0x000fe400078efcff */
[----:B------:R-:W-:Y:S02]  /*17730*/  LOP3.LUT R9, R9, 0x12, RZ, 0xfc, !PT ;  /* 0x0000001209097812 */ /* 0x000fe400078efcff */
[----:B------:R-:W-:Y:S02]  /*17740*/  SHF.R.U32.HI R17, RZ, 0x8, R17 ;  /* 0x00000008ff117819 */ /* 0x000fe40000011611 */
[----:B------:R-:W-:Y:S02]  /*17750*/  ISETP.GE.AND P0, PT, R8, R19, PT ;  /* 0x000000130800720c */ /* 0x000fe40003f06270 */
[----:B------:R-:W-:-:S02]  /*17760*/  SEL R8, R12, RZ, !P2 ;  /* 0x000000ff0c087207 */ /* 0x000fc40005000000 */
[----:B------:R-:W-:Y:S02]  /*17770*/  SGXT.U32 R17, R17, 0x1 ;  /* 0x000000011111781a */ /* 0x000fe40000000000 */
[----:B------:R-:W-:Y:S02]  /*17780*/  ISETP.GE.AND P1, PT, R9, R19, PT ;  /* 0x000000130900720c */ /* 0x000fe40003f26270 */
[----:B------:R-:W-:Y:S02]  /*17790*/  ISETP.NE.U32.AND P3, PT, R8, RZ, PT ;  /* 0x000000ff0800720c */ /* 0x000fe40003f65070 */
[----:B------:R-:W-:Y:S02]  /*177a0*/  LOP3.LUT R17, R17, 0x16, RZ, 0xfc, !PT ;  /* 0x0000001611117812 */ /* 0x000fe400078efcff */
[----:B------:R-:W-:Y:S02]  /*177b0*/  SEL R8, RZ, 0x4, P1 ;  /* 0x00000004ff087807 */ /* 0x000fe40000800000 */
[----:B------:R-:W-:-:S02]  /*177c0*/  SEL R9, RZ, 0x4, P0 ;  /* 0x00000004ff097807 */ /* 0x000fc40000000000 */
[----:B------:R-:W-:Y:S02]  /*177d0*/  ISETP.GE.AND P0, PT, R17, R19, PT ;  /* 0x000000131100720c */ /* 0x000fe40003f06270 */
[----:B------:R-:W-:Y:S02]  /*177e0*/  SEL R8, R8, RZ, !P2 ;  /* 0x000000ff08087207 */ /* 0x000fe40005000000 */
[----:B------:R-:W-:Y:S02]  /*177f0*/  SEL R9, R9, RZ, !P2 ;  /* 0x000000ff09097207 */ /* 0x000fe40005000000 */
[----:B------:R-:W-:Y:S02]  /*17800*/  SEL R12, RZ, 0x4, P0 ;  /* 0x00000004ff0c7807 */ /* 0x000fe40000000000 */
[----:B------:R-:W-:Y:S02]  /*17810*/  ISETP.NE.U32.AND P1, PT, R8, RZ, PT ;  /* 0x000000ff0800720c */ /* 0x000fe40003f25070 */
[----:B------:R-:W-:Y:S01]  /*17820*/  ISETP.NE.U32.AND P4, PT, R9, RZ, PT ;  /* 0x000000ff0900720c */ /* 0x000fe20003f85070 */
[----:B--2---:R-:W-:Y:S01]  /*17830*/  HMMA.1688.F32.TF32 R20, R24, R10, R20 ;  /* 0x0000000a1814723c */ /* 0x004fe20000081014 */
[----:B---3--:R-:W-:-:S02]  /*17840*/  IADD3 R8, P0, PT, R15, R16, RZ ;  /* 0x000000100f087210 */ /* 0x008fc40007f1e0ff */
[----:B------:R-:W2:Y:S04]  /*17850*/  LDL R16, [R1+0x750] ;  /* 0x0007500001107983 */ /* 0x000ea80000100800 */
[----:B------:R-:W3:Y:S01]  /*17860*/  LDL R15, [R1+0x728] ;  /* 0x00072800010f7983 */ /* 0x000ee20000100800 */
[----:B----4-:R-:W-:-:S03]  /*17870*/  IMAD.X R9, R14, 0x1, R13, P0 ;  /* 0x000000010e097824 */ /* 0x010fc600000e060d */
[----:B------:R-:W4:Y:S08]  /*17880*/  LDL R13, [R1+0x748] ;  /* 0x00074800010d7983 */ /* 0x000f300000100800 */
[----:B------:R-:W-:Y:S04]  /*17890*/  STL [R1+0x7c4], R20 ;  /* 0x0007c41401007387 */ /* 0x000fe80000100800 */
[----:B------:R-:W-:Y:S04]  /*178a0*/  STL [R1+0x7c0], R21 ;  /* 0x0007c01501007387 */ /* 0x000fe80000100800 */
[----:B------:R-:W-:Y:S04]  /*178b0*/  STL [R1+0x7bc], R22 ;  /* 0x0007bc1601007387 */ /* 0x000fe80000100800 */
[----:B------:R1:W-:Y:S01]  /*178c0*/  STL [R1+0x7b8], R23 ;  /* 0x0007b81701007387 */ /* 0x0003e20000100800 */
[----:B------:R-:W-:-:S03]  /*178d0*/  SHF.R.U32.HI R0, RZ, 0x8, R0 ;  /* 0x00000008ff007819 */ /* 0x000fc60000011600 */
[----:B------:R2:W-:Y:S04]  /*178e0*/  LDGSTS.E [R2+0x22800], desc[UR8][R8.64], P3 ;  /* 0x2280000008027fae */ /* 0x0005e800099a1008 */
[----:B-1----:R-:W2:Y:S01]  /*178f0*/  LDL.LU R23, [R1+0x5d0] ;  /* 0x0005d00001177983 */ /* 0x002ea20000300800 */
[----:B------:R-:W-:-:S04]  /*17900*/  SGXT.U32 R0, R0, 0x1 ;  /* 0x000000010000781a */ /* 0x000fc80000000000 */
[----:B------:R-:W-:-:S04]  /*17910*/  LOP3.LUT R0, R0, 0x1a, RZ, 0xfc, !PT ;  /* 0x0000001a00007812 */ /* 0x000fc800078efcff */
[----:B------:R-:W-:Y:S02]  /*17920*/  ISETP.GE.AND P5, PT, R0, R19, PT ;  /* 0x000000130000720c */ /* 0x000fe40003fa6270 */
[----:B------:R-:W1:Y:S02]  /*17930*/  S2R R0, SR_TID.X ;  /* 0x0000000000007919 */ /* 0x000e640000002100 */
[----:B------:R-:W-:Y:S02]  /*17940*/  SEL R10, RZ, 0x4, P5 ;  /* 0x00000004ff0a7807 */ /* 0x000fe40002800000 */
[----:B-1----:R-:W-:-:S04]  /*17950*/  LOP3.LUT R0, R0, 0x1f, RZ, 0xc0, !PT ;  /* 0x0000001f00007812 */ /* 0x002fc800078ec0ff */
[----:B------:R-:W-:Y:S02]  /*17960*/  ISETP.GE.AND P5, PT, R0, R19, PT ;  /* 0x000000130000720c */ /* 0x000fe40003fa6270 */
[----:B------:R-:W4:Y:S01]  /*17970*/  LDL R0, [R1+0x720] ;  /* 0x0007200001007983 */ /* 0x000f220000100800 */
[----:B--2---:R-:W-:-:S03]  /*17980*/  IADD3 R8, P6, PT, R16, R23, RZ ;  /* 0x0000001710087210 */ /* 0x004fc60007fde0ff */
[----:B------:R-:W2:Y:S04]  /*17990*/  LDL R16, [R1+0x740] ;  /* 0x0007400001107983 */ /* 0x000ea80000100800 */
[----:B------:R-:W2:Y:S01]  /*179a0*/  LDL.LU R21, [R1+0x6d8] ;  /* 0x0006d80001157983 */ /* 0x000ea20000300800 */
[----:B------:R-:W-:Y:S01]  /*179b0*/  SEL R12, R12, RZ, !P2 ;  /* 0x000000ff0c0c7207 */ /* 0x000fe20005000000 */
[----:B---3--:R-:W-:-:S03]  /*179c0*/  IMAD.X R9, R14, 0x1, R15, P6 ;  /* 0x000000010e097824 */ /* 0x008fc600030e060f */
[----:B------:R-:W-:Y:S02]  /*179d0*/  ISETP.NE.U32.AND P0, PT, R12, RZ, PT ;  /* 0x000000ff0c00720c */ /* 0x000fe40003f05070 */
[----:B------:R-:W-:Y:S01]  /*179e0*/  SEL R12, RZ, 0x4, P5 ;  /* 0x00000004ff0c7807 */ /* 0x000fe20002800000 */
[----:B------:R4:W-:Y:S02]  /*179f0*/  LDGSTS.E [R2+0x23800], desc[UR8][R8.64], P4 ;  /* 0x2380000008027fae */ /* 0x0009e4000a1a1008 */
[----:B----4-:R-:W-:Y:S02]  /*17a00*/  IADD3 R8, P5, PT, R13, R23, RZ ;  /* 0x000000170d087210 */ /* 0x010fe40007fbe0ff */
[----:B------:R-:W3:Y:S04]  /*17a10*/  LDL R13, [R1+0x718] ;  /* 0x00071800010d7983 */ /* 0x000ee80000100800 */
[----:B------:R-:W4:Y:S04]  /*17a20*/  LDL.LU R15, [R1+0x6d4] ;  /* 0x0006d400010f7983 */ /* 0x000f280000300800 */
[----:B------:R-:W-:Y:S01]  /*17a30*/  STL [R1+0x7cc], R23 ;  /* 0x0007cc1701007387 */ /* 0x000fe20000100800 */
[----:B------:R-:W-:-:S03]  /*17a40*/  LOP3.LUT R17, R18, 0x1e, RZ, 0xfc, !PT ;  /* 0x0000001e12117812 */ /* 0x000fc600078efcff */
[----:B--2---:R1:W-:Y:S04]  /*17a50*/  STL [R1+0x888], R21 ;  /* 0x0008881501007387 */ /* 0x0043e80000100800 */
[----:B------:R-:W2:Y:S01]  /*17a60*/  LDL.LU R20, [R1+0x2b0] ;  /* 0x0002b00001147983 */ /* 0x000ea20000300800 */
[----:B------:R-:W-:Y:S02]  /*17a70*/  ISETP.GE.AND P3, PT, R17, R19, PT ;  /* 0x000000131100720c */ /* 0x000fe40003f66270 */
[----:B------:R-:W-:Y:S02]  /*17a80*/  SEL R10, R10, RZ, !P2 ;  /* 0x000000ff0a0a7207 */ /* 0x000fe40005000000 */
[----:B------:R-:W-:Y:S02]  /*17a90*/  SEL R11, RZ, 0x4, P3 ;  /* 0x00000004ff0b7807 */ /* 0x000fe40001800000 */
[----:B------:R-:W-:-:S02]  /*17aa0*/  ISETP.NE.U32.AND P3, PT, R10, RZ, PT ;  /* 0x000000ff0a00720c */ /* 0x000fc40003f65070 */
[----:B------:R-:W-:Y:S01]  /*17ab0*/  SEL R10, R11, RZ, !P2 ;  /* 0x000000ff0b0a7207 */ /* 0x000fe20005000000 */
[----:B-1----:R-:W-:Y:S02]  /*17ac0*/  IMAD.MOV.U32 R21, RZ, RZ, R3 ;  /* 0x000000ffff157224 */ /* 0x002fe400078e0003 */
[----:B------:R-:W-:Y:S01]  /*17ad0*/  IMAD.MOV.U32 R22, RZ, RZ, R28 ;  /* 0x000000ffff167224 */ /* 0x000fe200078e001c */
[----:B------:R-:W3:Y:S01]  /*17ae0*/  LDL.LU R3, [R1+0x890] ;  /* 0x0008900001037983 */ /* 0x000ee20000300800 */
[----:B------:R-:W-:Y:S02]  /*17af0*/  ISETP.NE.U32.AND P4, PT, R10, RZ, PT ;  /* 0x000000ff0a00720c */ /* 0x000fe40003f85070 */
[----:B------:R-:W-:Y:S01]  /*17b00*/  IADD3 R10, P6, PT, R16, R23, RZ ;  /* 0x00000017100a7210 */ /* 0x000fe20007fde0ff */
[----:B------:R-:W-:Y:S01]  /*17b10*/  IMAD.MOV.U32 R23, RZ, RZ, R29 ;  /* 0x000000ffff177224 */ /* 0x000fe200078e001d */
[----:B------:R-:W-:Y:S01]  /*17b20*/  SEL R11, R12, RZ, !P2 ;  /* 0x000000ff0c0b7207 */ /* 0x000fe20005000000 */
[----:B------:R-:W4:Y:S01]  /*17b30*/  LDL.LU R28, [R1+0x88c] ;  /* 0x00088c00011c7983 */ /* 0x000f220000300800 */
[----:B------:R-:W-:-:S03]  /*17b40*/  IMAD.X R9, R14, 0x1, R0, P5 ;  /* 0x000000010e097824 */ /* 0x000fc600028e0600 */
[----:B------:R-:W3:Y:S04]  /*17b50*/  LDL R12, [R1+0x708] ;  /* 0x00070800010c7983 */ /* 0x000ee80000100800 */
[----:B------:R-:W3:Y:S04]  /*17b60*/  LDL R0, [R1+0x710] ;  /* 0x0007100001007983 */ /* 0x000ee80000100800 */
[----:B------:R-:W3:Y:S04]  /*17b70*/  LDL.LU R16, [R1+0x6cc] ;  /* 0x0006cc0001107983 */ /* 0x000ee80000300800 */
[----:B------:R3:W-:Y:S01]  /*17b80*/  LDGSTS.E [R2+0x24800], desc[UR8][R8.64], P1 ;  /* 0x2480000008027fae */ /* 0x0007e200089a1008 */
[----:B--2---:R-:W-:Y:S03]  /*17b90*/  HMMA.1688.F32.TF32 R24, R24, R6, R20 ;  /* 0x000000061818723c */ /* 0x004fe60000081014 */
[----:B------:R-:W3:-:S15]  /*17ba0*/  LDL.LU R21, [R1+0x888] ;  /* 0x0008880001157983 */ /* 0x000ede0000300800 */
[----:B------:R-:W-:Y:S01]  /*17bb0*/  NOP ;  /* 0x0000000000007918 */ /* 0x000fe20000000000 */
[----:B------:R-:W-:Y:S04]  /*17bc0*/  STL [R1+0x7d8], R24 ;  /* 0x0007d81801007387 */ /* 0x000fe80000100800 */
[----:B------:R-:W-:Y:S04]  /*17bd0*/  STL [R1+0x7d4], R25 ;  /* 0x0007d41901007387 */ /* 0x000fe80000100800 */
[----:B------:R-:W-:Y:S04]  /*17be0*/  STL [R1+0x7d0], R26 ;  /* 0x0007d01a01007387 */ /* 0x000fe80000100800 */
[----:B------:R1:W-:Y:S04]  /*17bf0*/  STL [R1+0x7c8], R27 ;  /* 0x0007c81b01007387 */ /* 0x0003e80000100800 */
[----:B-1----:R-:W2:Y:S04]  /*17c00*/  LDL.LU R27, [R1+0x6d0] ;  /* 0x0006d000011b7983 */ /* 0x002ea80000300800 */
[----:B------:R-:W-:Y:S04]  /*17c10*/  STL [R1+0x7dc], R14 ;  /* 0x0007dc0e01007387 */ /* 0x000fe80000100800 */
[----:B------:R-:W2:Y:S04]  /*17c20*/  LDL.LU R26, [R1+0x6c8] ;  /* 0x0006c800011a7983 */ /* 0x000ea80000300800 */
[----:B------:R-:W2:Y:S01]  /*17c30*/  LDL.LU R17, [R1+0x6c4] ;  /* 0x0006c40001117983 */ /* 0x000ea20000300800 */
[----:B------:R-:W1:Y:S01]  /*17c40*/  S2R R29, SR_TID.X ;  /* 0x00000000001d7919 */ /* 0x000e620000002100 */
[----:B---3--:R-:W-:-:S02]  /*17c50*/  IADD3 R8, P1, PT, R3, R21, RZ ;  /* 0x0000001503087210 */ /* 0x008fc40007f3e0ff */
[----:B------:R3:W-:Y:S04]  /*17c60*/  STL [R1+0x7e0], R21 ;  /* 0x0007e01501007387 */ /* 0x0007e80000100800 */
[----:B---3--:R-:W3:Y:S04]  /*17c70*/  LDL.LU R21, [R1+0x6b8] ;  /* 0x0006b80001157983 */ /* 0x008ee80000300800 */
[----:B------:R-:W3:Y:S01]  /*17c80*/  LDL.LU R24, [R1+0x6c0] ;  /* 0x0006c00001187983 */ /* 0x000ee20000300800 */
[----:B------:R-:W-:Y:S01]  /*17c90*/  ISETP.NE.U32.AND P2, PT, R11, RZ, PT ;  /* 0x000000ff0b00720c */ /* 0x000fe20003f45070 */
[----:B------:R-:W-:Y:S01]  /*17ca0*/  IMAD.X R11, R14, 0x1, R13, P6 ;  /* 0x000000010e0b7824 */ /* 0x000fe200030e060d */
[----:B-1----:R-:W-:-:S02]  /*17cb0*/  LOP3.LUT R13, R29, 0xe0, RZ, 0xc0, !PT ;  /* 0x000000e01d0d7812 */ /* 0x002fc400078ec0ff */
[----:B------:R-:W-:Y:S01]  /*17cc0*/  LOP3.LUT R29, R29, 0x1ff, RZ, 0xc0, !PT ;  /* 0x000001ff1d1d7812 */ /* 0x000fe200078ec0ff */
[----:B------:R-:W-:-:S04]  /*17cd0*/  IMAD.WIDE R6, R12, 0x4, R4 ;  /* 0x000000040c067825 */ /* 0x000fc800078e0204 */
[----:B------:R-:W-:-:S04]  /*17ce0*/  IMAD.WIDE R4, R0, 0x4, R4 ;  /* 0x0000000400047825 */ /* 0x000fc800078e0204 */
[----:B------:R-:W-:Y:S01]  /*17cf0*/  IMAD.SHL.U32 R12, R29, 0x4, RZ ;  /* 0x000000041d0c7824 */ /* 0x000fe200078e00ff */
[----:B------:R-:W3:Y:S04]  /*17d00*/  LDL.LU R0, [R1+0x6ac] ;  /* 0x0006ac0001007983 */ /* 0x000ee80000300800 */
[----:B------:R-:W3:Y:S01]  /*17d10*/  LDL.LU R19, [R1+0x6b4] ;  /* 0x0006b40001137983 */ /* 0x000ee20000300800 */
[----:B------:R-:W-:-:S03]  /*17d20*/  SHF.R.U32.HI R13, RZ, 0x1, R13 ;  /* 0x00000001ff0d7819 */ /* 0x000fc6000001160d */
[----:B------:R-:W3:Y:S01]  /*17d30*/  LDL.LU R18, [R1+0x6bc] ;  /* 0x0006bc0001127983 */ /* 0x000ee20000300800 */
[----:B------:R-:W-:-:S03]  /*17d40*/  ULEA UR10, UR6, UR5, 0x10 ;  /* 0x00000005060a7291 */ /* 0x000fc6000f8e80ff */
[----:B------:R-:W-:Y:S04]  /*17d50*/  LDGSTS.E [R2+0x25800], desc[UR8][R10.64], P0 ;  /* 0x258000000a027fae */ /* 0x000fe800081a1008 */
[----:B------:R1:W-:Y:S01]  /*17d60*/  LDGSTS.E [R2+0x26800], desc[UR8][R6.64], P3 ;  /* 0x2680000006027fae */ /* 0x0003e200099a1008 */
[----:B------:R-:W-:Y:S01]  /*17d70*/  LOP3.LUT R12, R12, R13, RZ, 0x3c, !PT ;  /* 0x0000000d0c0c7212 */ /* 0x000fe200078e3cff */
[----:B----4-:R-:W-:Y:S02]  /*17d80*/  IMAD.X R9, R15, 0x1, R28, P1 ;  /* 0x000000010f097824 */ /* 0x010fe400008e061c */
[----:B------:R4:W-:Y:S04]  /*17d90*/  LDGSTS.E [R2+0x27800], desc[UR8][R4.64], P4 ;  /* 0x2780000004027fae */ /* 0x0009e8000a1a1008 */
[----:B--2---:R-:W-:Y:S04]  /*17da0*/  STL [R1+0x7e4], R27 ;  /* 0x0007e41b01007387 */ /* 0x004fe80000100800 */
[----:B------:R2:W-:Y:S04]  /*17db0*/  STL [R1+0x7e8], R15 ;  /* 0x0007e80f01007387 */ /* 0x0005e80000100800 */
[----:B------:R-:W0:Y:S04]  /*17dc0*/  LDGDEPBAR ;  /* 0x00000000000079af */ /* 0x000e280000000000 */
[----:B------:R-:W3:Y:S04]  /*17dd0*/  LDL R11, [R1+0x6a8] ;  /* 0x0006a800010b7983 */ /* 0x000ee80000100800 */
[----:B------:R-:W3:Y:S01]  /*17de0*/  LDL R10, [R1+0x688] ;  /* 0x00068800010a7983 */ /* 0x000ee20000100800 */
[----:B-1----:R-:W-:-:S03]  /*17df0*/  IADD3 R6, P0, PT, R3, R27, RZ ;  /* 0x0000001b03067210 */ /* 0x002fc60007f1e0ff */
[----:B--2---:R-:W2:Y:S04]  /*17e00*/  LDL.LU R15, [R1+0x6b0] ;  /* 0x0006b000010f7983 */ /* 0x004ea80000300800 */
[----:B------:R-:W2:Y:S04]  /*17e10*/  LDL.LU R27, [R1+0x67c] ;  /* 0x00067c00011b7983 */ /* 0x000ea80000300800 */
[----:B------:R-:W2:Y:S04]  /*17e20*/  LDL.LU R14, [R1+0x684] ;  /* 0x00068400010e7983 */ /* 0x000ea80000300800 */
[----:B------:R-:W2:Y:S01]  /*17e30*/  LDL.LU R25, [R1+0x68c] ;  /* 0x00068c0001197983 */ /* 0x000ea20000300800 */
[----:B----4-:R-:W-:-:S03]  /*17e40*/  VIADD R2, R12, UR10 ;  /* 0x0000000a0c027c36 */ /* 0x010fc60008000000 */
[----:B------:R-:W4:Y:S04]  /*17e50*/  LDL.LU R23, [R1+0x694] ;  /* 0x0006940001177983 */ /* 0x000f280000300800 */
[----:B------:R-:W4:Y:S04]  /*17e60*/  LDL.LU R20, [R1+0x69c] ;  /* 0x00069c0001147983 */ /* 0x000f280000300800 */
[----:B------:R-:W4:Y:S01]  /*17e70*/  LDL.LU R22, [R1+0x6a4] ;  /* 0x0006a40001167983 */ /* 0x000f220000300800 */
[----:B------:R-:W-:-:S03]  /*17e80*/  IADD3 R4, P1, PT, R3, R26, RZ ;  /* 0x0000001a03047210 */ /* 0x000fc60007f3e0ff */
[----:B------:R1:W-:Y:S01]  /*17e90*/  STL [R1+0x7ec], R26 ;  /* 0x0007ec1a01007387 */ /* 0x0003e20000100800 */
[----:B------:R-:W-:-:S03]  /*17ea0*/  IMAD.X R7, R16, 0x1, R28, P0 ;  /* 0x0000000110077824 */ /* 0x000fc600000e061c */
[----:B------:R3:W-:Y:S01]  /*17eb0*/  LDGSTS.E [R2], desc[UR8][R8.64], P2 ;  /* 0x0000000008027fae */ /* 0x0007e200091a1008 */
[----:B------:R-:W-:-:S03]  /*17ec0*/  IMAD.X R5, R17, 0x1, R28, P1 ;  /* 0x0000000111057824 */ /* 0x000fc600008e061c */
[----:B------:R3:W-:Y:S04]  /*17ed0*/  LDGSTS.E [R2+0x800], desc[UR8][R6.64], P2 ;  /* 0x0080000006027fae */ /* 0x0007e800091a1008 */
[----:B------:R2:W-:Y:S04]  /*17ee0*/  LDGSTS.E [R2+0x1000], desc[UR8][R4.64], P2 ;  /* 0x0100000004027fae */ /* 0x0005e800091a1008 */
[----:B-1----:R-:W4:Y:S04]  /*17ef0*/  LDL.LU R26, [R1+0x674] ;  /* 0x00067400011a7983 */ /* 0x002f280000300800 */
[----:B------:R-:W-:Y:S01]  /*17f00*/  STL [R1+0x7f0], R16 ;  /* 0x0007f01001007387 */ /* 0x000fe20000100800 */
[----:B---3--:R-:W-:-:S03]  /*17f10*/  IADD3 R8, P0, PT, R3, R24, RZ ;  /* 0x0000001803087210 */ /* 0x008fc60007f1e0ff */
[----:B------:R1:W-:Y:S01]  /*17f20*/  STL [R1+0x7f4], R24 ;  /* 0x0007f41801007387 */ /* 0x0003e20000100800 */
[----:B------:R-:W-:-:S03]  /*17f30*/  IADD3 R6, P1, PT, R3, R21, RZ ;  /* 0x0000001503067210 */ /* 0x000fc60007f3e0ff */
[----:B-1----:R-:W3:Y:S04]  /*17f40*/  LDL.LU R24, [R1+0x6a0] ;  /* 0x0006a00001187983 */ /* 0x002ee80000300800 */
[----:B------:R-:W-:Y:S04]  /*17f50*/  STL [R1+0x7f8], R17 ;  /* 0x0007f81101007387 */ /* 0x000fe80000100800 */
[----:B------:R1:W-:Y:S04]  /*17f60*/  STL [R1+0x7fc], R21 ;  /* 0x0007fc1501007387 */ /* 0x0003e80000100800 */
[----:B-1----:R-:W3:Y:S01]  /*17f70*/  LDL.LU R21, [R1+0x698] ;  /* 0x0006980001157983 */ /* 0x002ee20000300800 */
[----:B------:R-:W-:-:S03]  /*17f80*/  IMAD.X R9, R18, 0x1, R28, P0 ;  /* 0x0000000112097824 */ /* 0x000fc600000e061c */
[----:B------:R-:W-:Y:S01]  /*17f90*/  STL [R1+0x800], R18 ;  /* 0x0008001201007387 */ /* 0x000fe20000100800 */
[--C-:B------:R-:W-:Y:S01]  /*17fa0*/  IMAD.X R7, R19, 0x1, R28.reuse, P1 ;  /* 0x0000000113077824 */ /* 0x100fe200008e061c */
[----:B--2---:R-:W-:Y:S02]  /*17fb0*/  IADD3 R4, P0, PT, R3, R15, RZ ;  /* 0x0000000f03047210 */ /* 0x004fe40007f1e0ff */
[----:B------:R1:W-:Y:S04]  /*17fc0*/  STL [R1+0x804], R15 ;  /* 0x0008040f01007387 */ /* 0x0003e80000100800 */
[----:B------:R2:W-:Y:S04]  /*17fd0*/  LDGSTS.E [R2+0x1800], desc[UR8][R8.64], P2 ;  /* 0x0180000008027fae */ /* 0x0005e800091a1008 */
[----:B------:R3:W-:Y:S01]  /*17fe0*/  LDGSTS.E [R2+0x2000], desc[UR8][R6.64], P2 ;  /* 0x0200000006027fae */ /* 0x0007e200091a1008 */
[----:B------:R-:W-:-:S05]  /*17ff0*/  IMAD.X R5, R0, 0x1, R28, P0 ;  /* 0x0000000100057824 */ /* 0x000fca00000e061c */
[----:B------:R3:W-:Y:S04]  /*18000*/  LDGSTS.E [R2+0x2800], desc[UR8][R4.64], P2 ;  /* 0x0280000004027fae */ /* 0x0007e800091a1008 */
[----:B-1----:R-:W3:Y:S04]  /*18010*/  LDL.LU R15, [R1+0x690] ;  /* 0x00069000010f7983 */ /* 0x002ee80000300800 */
[----:B------:R1:W-:Y:S01]  /*18020*/  STL [R1+0x808], R19 ;  /* 0x0008081301007387 */ /* 0x0003e20000100800 */
[----:B--2---:R-:W-:-:S03]  /*18030*/  IADD3 R8, P1, PT, R3, R11, RZ ;  /* 0x0000000b03087210 */ /* 0x004fc60007f3e0ff */
[----:B------:R-:W2:Y:S04]  /*18040*/  LDL R11, [R1+0x668] ;  /* 0x00066800010b7983 */ /* 0x000ea80000100800 */
[----:B-1----:R-:W2:Y:S04]  /*18050*/  LDL.LU R19, [R1+0x654] ;  /* 0x0006540001137983 */ /* 0x002ea80000300800 */
[----:B------:R-:W2:Y:S04]  /*18060*/  LDL.LU R18, [R1+0x65c] ;  /* 0x00065c0001127983 */ /* 0x000ea80000300800 */
[----:B------:R-:W2:Y:S04]  /*18070*/  LDL.LU R17, [R1+0x664] ;  /* 0x0006640001117983 */ /* 0x000ea80000300800 */
[----:B------:R-:W2:Y:S04]  /*18080*/  LDL.LU R16, [R1+0x66c] ;  /* 0x00066c0001107983 */ /* 0x000ea80000300800 */
[----:B------:R-:W-:Y:S01]  /*18090*/  STL [R1+0x80c], R0 ;  /* 0x00080c0001007387 */ /* 0x000fe20000100800 */
[----:B----4-:R-:W-:-:S05]  /*180a0*/  IMAD.X R9, R22, 0x1, R28, P1 ;  /* 0x0000000116097824 */ /* 0x010fca00008e061c */
[----:B------:R1:W-:Y:S01]  /*180b0*/  LDGSTS.E [R2+0x3000], desc[UR8][R8.64], P2 ;  /* 0x0300000008027fae */ /* 0x0003e200091a1008 */
[----:B---3--:R-:W-:-:S03]  /*180c0*/  IADD3 R6, P0, PT, R3, R24, RZ ;  /* 0x0000001803067210 */ /* 0x008fc60007f1e0ff */
[----:B------:R3:W-:Y:S04]  /*180d0*/  STL [R1+0x810], R24 ;  /* 0x0008101801007387 */ /* 0x0007e80000100800 */
[----:B---3--:R-:W3:Y:S04]  /*180e0*/  LDL.LU R24, [R1+0x680] ;  /* 0x0006800001187983 */ /* 0x008ee80000300800 */
[----:B------:R-:W-:Y:S01]  /*180f0*/  STL [R1+0x814], R22 ;  /* 0x0008141601007387 */ /* 0x000fe20000100800 */
[----:B------:R-:W-:-:S03]  /*18100*/  IADD3 R4, P1, PT, R3, R21, RZ ;  /* 0x0000001503047210 */ /* 0x000fc60007f3e0ff */
[----:B------:R4:W-:Y:S04]  /*18110*/  STL [R1+0x818], R21 ;  /* 0x0008181501007387 */ /* 0x0009e80000100800 */
[----:B----4-:R-:W4:Y:S01]  /*18120*/  LDL.LU R21, [R1+0x678] ;  /* 0x0006780001157983 */ /* 0x010f220000300800 */
[----:B------:R-:W-:-:S03]  /*18130*/  IMAD.X R7, R20, 0x1, R28, P0 ;  /* 0x0000000114077824 */ /* 0x000fc600000e061c */
[----:B------:R-:W-:Y:S01]  /*18140*/  STL [R1+0x81c], R20 ;  /* 0x00081c1401007387 */ /* 0x000fe20000100800 */
[----:B-1----:R-:W-:-:S03]  /*18150*/  IADD3 R8, P0, PT, R3, R15, RZ ;  /* 0x0000000f03087210 */ /* 0x002fc60007f1e0ff */
[----:B------:R1:W-:Y:S01]  /*18160*/  STL [R1+0x820], R15 ;  /* 0x0008200f01007387 */ /* 0x0003e20000100800 */
[----:B------:R-:W-:-:S03]  /*18170*/  IMAD.X R5, R23, 0x1, R28, P1 ;  /* 0x0000000117057824 */ /* 0x000fc600008e061c */
[----:B------:R1:W-:Y:S01]  /*18180*/  LDGSTS.E [R2+0x3800], desc[UR8][R6.64], P2 ;  /* 0x0380000006027fae */ /* 0x0003e200091a1008 */
[----:B------:R-:W-:-:S03]  /*18190*/  IMAD.X R9, R25, 0x1, R28, P0 ;  /* 0x0000000119097824 */ /* 0x000fc600000e061c */
[----:B------:R3:W-:Y:S04]  /*181a0*/  LDGSTS.E [R2+0x4000], desc[UR8][R4.64], P2 ;  /* 0x0400000004027fae */ /* 0x0007e800091a1008 */
[----:B------:R4:W-:Y:S04]  /*181b0*/  LDGSTS.E [R2+0x4800], desc[UR8][R8.64], P2 ;  /* 0x0480000008027fae */ /* 0x0009e800091a1008 */
[----:B-1----:R-:W2:Y:S04]  /*181c0*/  LDL.LU R15, [R1+0x670] ;  /* 0x00067000010f7983 */ /* 0x002ea80000300800 */
[----:B------:R1:W-:Y:S01]  /*181d0*/  STL [R1+0x824], R23 ;  /* 0x0008241701007387 */ /* 0x0003e20000100800 */
[----:B------:R-:W-:-:S03]  /*181e0*/  IADD3 R6, P1, PT, R3, R10, RZ ;  /* 0x0000000a03067210 */ /* 0x000fc60007f3e0ff */
[----:B------:R-:W2:Y:S04]  /*181f0*/  LDL R10, [R1+0x648] ;  /* 0x00064800010a7983 */ /* 0x000ea80000100800 */
[----:B-1----:R-:W2:Y:S04]  /*18200*/  LDL.LU R23, [R1+0x634] ;  /* 0x0006340001177983 */ /* 0x002ea80000300800 */
[----:B------:R-:W2:Y:S04]  /*18210*/  LDL.LU R20, [R1+0x63c] ;  /* 0x00063c0001147983 */ /* 0x000ea80000300800 */
[----:B------:R-:W2:Y:S04]  /*18220*/  LDL.LU R22, [R1+0x644] ;  /* 0x0006440001167983 */ /* 0x000ea80000300800 */
[----:B------:R-:W2:Y:S04]  /*18230*/  LDL.LU R0, [R1+0x64c] ;  /* 0x00064c0001007983 */ /* 0x000ea80000300800 */
[----:B------:R-:W-:Y:S01]  /*18240*/  STL [R1+0x828], R25 ;  /* 0x0008281901007387 */ /* 0x000fe20000100800 */
[----:B------:R-:W-:-:S05]  /*18250*/  IMAD.X R7, R14, 0x1, R28, P1 ;  /* 0x000000010e077824 */ /* 0x000fca00008e061c */
[----:B------:R2:W-:Y:S01]  /*18260*/  LDGSTS.E [R2+0x5000], desc[UR8][R6.64], P2 ;  /* 0x0500000006027fae */ /* 0x0005e200091a1008 */
[----:B---3--:R-:W-:-:S03]  /*18270*/  IADD3 R4, P0, PT, R3, R24, RZ ;  /* 0x0000001803047210 */ /* 0x008fc60007f1e0ff */
[----:B------:R1:W-:Y:S04]  /*18280*/  STL [R1+0x82c], R24 ;  /* 0x00082c1801007387 */ /* 0x0003e80000100800 */
[----:B-1----:R-:W3:Y:S04]  /*18290*/  LDL.LU R24, [R1+0x660] ;  /* 0x0006600001187983 */ /* 0x002ee80000300800 */
[----:B------:R-:W-:Y:S01]  /*182a0*/  STL [R1+0x830], R14 ;  /* 0x0008300e01007387 */ /* 0x000fe20000100800 */
[----:B----4-:R-:W-:-:S03]  /*182b0*/  IADD3 R8, P1, PT, R3, R21, RZ ;  /* 0x0000001503087210 */ /* 0x010fc60007f3e0ff */
[----:B------:R1:W-:Y:S04]  /*182c0*/  STL [R1+0x834], R21 ;  /* 0x0008341501007387 */ /* 0x0003e80000100800 */
[----:B-1----:R-:W4:Y:S01]  /*182d0*/  LDL.LU R21, [R1+0x658] ;  /* 0x0006580001157983 */ /* 0x002f220000300800 */
[----:B------:R-:W-:-:S03]  /*182e0*/  IMAD.X R5, R27, 0x1, R28, P0 ;  /* 0x000000011b057824 */ /* 0x000fc600000e061c */
[----:B------:R-:W-:Y:S01]  /*182f0*/  STL [R1+0x838], R27 ;  /* 0x0008381b01007387 */ /* 0x000fe20000100800 */
[----:B--2---:R-:W-:-:S03]  /*18300*/  IADD3 R6, P0, PT, R3, R15, RZ ;  /* 0x0000000f03067210 */ /* 0x004fc60007f1e0ff */
[----:B------:R1:W-:Y:S01]  /*18310*/  STL [R1+0x83c], R15 ;  /* 0x00083c0f01007387 */ /* 0x0003e20000100800 */
[----:B------:R-:W-:-:S03]  /*18320*/  IMAD.X R9, R26, 0x1, R28, P1 ;  /* 0x000000011a097824 */ /* 0x000fc600008e061c */
[----:B------:R2:W-:Y:S01]  /*18330*/  LDGSTS.E [R2+0x5800], desc[UR8][R4.64], P2 ;  /* 0x0580000004027fae */ /* 0x0005e200091a1008 */
[----:B------:R-:W-:-:S03]  /*18340*/  IMAD.X R7, R16, 0x1, R28, P0 ;  /* 0x0000000110077824 */ /* 0x000fc600000e061c */
[----:B------:R3:W-:Y:S04]  /*18350*/  LDGSTS.E [R2+0x6000], desc[UR8][R8.64], P2 ;  /* 0x0600000008027fae */ /* 0x0007e800091a1008 */
[----:B------:R4:W-:Y:S04]  /*18360*/  LDGSTS.E [R2+0x6800], desc[UR8][R6.64], P2 ;  /* 0x0680000006027fae */ /* 0x0009e800091a1008 */
[----:B-1----:R-:W4:Y:S04]  /*18370*/  LDL.LU R15, [R1+0x650] ;  /* 0x00065000010f7983 */ /* 0x002f280000300800 */
[----:B------:R1:W-:Y:S01]  /*18380*/  STL [R1+0x840], R26 ;  /* 0x0008401a01007387 */ /* 0x0003e20000100800 */
[----:B--2---:R-:W-:-:S03]  /*18390*/  IADD3 R4, P1, PT, R3, R11, RZ ;  /* 0x0000000b03047210 */ /* 0x004fc60007f3e0ff */
        /* <DEDUP_REMOVED lines=9> */
[----:B---3--:R-:W3:Y:S04]  /*18430*/  LDL.LU R24, [R1+0x640] ;  /* 0x0006400001187983 */ /* 0x008ee80000300800 */
[----:B------:R-:W-:Y:S01]  /*18440*/  STL [R1+0x84c], R17 ;  /* 0x00084c1101007387 */ /* 0x000fe20000100800 */
[----:B----4-:R-:W-:-:S03]  /*18450*/  IADD3 R6, P1, PT, R3, R21, RZ ;  /* 0x0000001503067210 */ /* 0x010fc60007f3e0ff */
[----:B------:R4:W-:Y:S04]  /*18460*/  STL [R1+0x850], R21 ;  /* 0x0008501501007387 */ /* 0x0009e80000100800 */
[----:B----4-:R-:W4:Y:S01]  /*18470*/  LDL.LU R21, [R1+0x638] ;  /* 0x0006380001157983 */ /* 0x010f220000300800 */
[----:B------:R-:W-:-:S03]  /*18480*/  IMAD.X R9, R18, 0x1, R28, P0 ;  /* 0x0000000112097824 */ /* 0x000fc600000e061c */
[----:B------:R1:W-:Y:S02]  /*18490*/  STL [R1+0x854], R18 ;  /* 0x0008541201007387 */ /* 0x0003e40000100800 */
[----:B-1----:R-:W-:Y:S01]  /*184a0*/  IADD3 R4, P0, PT, R3, R15, RZ ;  /* 0x0000000f03047210 */ /* 0x002fe20007f1e0ff */
[--C-:B------:R-:W-:Y:S01]  /*184b0*/  IMAD.X R7, R19, 0x1, R28.reuse, P1 ;  /* 0x0000000113077824 */ /* 0x100fe200008e061c */
[----:B------:R1:W-:Y:S04]  /*184c0*/  LDGSTS.E [R2+0x7800], desc[UR8][R8.64], P2 ;  /* 0x0780000008027fae */ /* 0x0003e800091a1008 */
[----:B------:R3:W-:Y:S04]  /*184d0*/  LDGSTS.E [R2+0x8000], desc[UR8][R6.64], P2 ;  /* 0x0800000006027fae */ /* 0x0007e800091a1008 */
[----:B------:R-:W2:Y:S04]  /*184e0*/  LDL.LU R18, [R1+0x630] ;  /* 0x0006300001127983 */ /* 0x000ea80000300800 */
[----:B------:R-:W-:Y:S04]  /*184f0*/  STL [R1+0x858], R15 ;  /* 0x0008580f01007387 */ /* 0x000fe80000100800 */
[----:B------:R1:W-:Y:S01]  /*18500*/  STL [R1+0x85c], R19 ;  /* 0x00085c1301007387 */ /* 0x0003e20000100800 */
[----:B------:R-:W-:Y:S01]  /*18510*/  IMAD.X R5, R0, 0x1, R28, P0 ;  /* 0x0000000100057824 */ /* 0x000fe200000e061c */
[----:B-1----:R-:W-:-:S04]  /*18520*/  IADD3 R8, P1, PT, R3, R10, RZ ;  /* 0x0000000a03087210 */ /* 0x002fc80007f3e0ff */
[----:B------:R4:W-:Y:S04]  /*18530*/  LDGSTS.E [R2+0x8800], desc[UR8][R4.64], P2 ;  /* 0x0880000004027fae */ /* 0x0009e800091a1008 */
[----:B------:R-:W2:Y:S04]  /*18540*/  LDL.LU R19, [R1+0x628] ;  /* 0x0006280001137983 */ /* 0x000ea80000300800 */
[----:B------:R-:W2:Y:S04]  /*18550*/  LDL R10, [R1+0x620] ;  /* 0x00062000010a7983 */ /* 0x000ea80000100800 */
        /* <DEDUP_REMOVED lines=13> */
[--C-:B------:R-:W-:Y:S01]  /*18630*/  IMAD.X R7, R20, 0x1, R28.reuse, P0 ;  /* 0x0000000114077824 */ /* 0x100fe200000e061c */
[----:B--2---:R-:W-:Y:S01]  /*18640*/  IADD3 R8, P0, PT, R3, R18, RZ ;  /* 0x0000001203087210 */ /* 0x004fe20007f1e0ff */
[----:B------:R-:W-:-:S03]  /*18650*/  IMAD.X R5, R23, 0x1, R28, P1 ;  /* 0x0000000117057824 */ /* 0x000fc600008e061c */
[----:B------:R1:W-:Y:S01]  /*18660*/  LDGSTS.E [R2+0x9800], desc[UR8][R6.64], P2 ;  /* 0x0980000006027fae */ /* 0x0003e200091a1008 */
[----:B------:R-:W-:-:S03]  /*18670*/  IMAD.X R9, R25, 0x1, R28, P0 ;  /* 0x0000000119097824 */ /* 0x000fc600000e061c */
[----:B------:R2:W-:Y:S04]  /*18680*/  LDGSTS.E [R2+0xa000], desc[UR8][R4.64], P2 ;  /* 0x0a00000004027fae */ /* 0x0005e800091a1008 */
[----:B------:R2:W-:Y:S04]  /*18690*/  STL [R1+0x870], R20 ;  /* 0x0008701401007387 */ /* 0x0005e80000100800 */
[----:B------:R3:W-:Y:S01]  /*186a0*/  LDGSTS.E [R2+0xa800], desc[UR8][R8.64], P2 ;  /* 0x0a80000008027fae */ /* 0x0007e200091a1008 */
[----:B-1----:R-:W-:-:S03]  /*186b0*/  IADD3 R6, P1, PT, R3, R19, RZ ;  /* 0x0000001303067210 */ /* 0x002fc60007f3e0ff */
[----:B--2---:R-:W2:Y:S01]  /*186c0*/  LDL.LU R20, [R1+0x608] ;  /* 0x0006080001147983 */ /* 0x004ea20000300800 */
[----:B------:R-:W-:Y:S01]  /*186d0*/  IADD3 R4, P0, PT, R3, R10, RZ ;  /* 0x0000000a03047210 */ /* 0x000fe20007f1e0ff */
[--C-:B------:R-:W-:Y:S02]  /*186e0*/  IMAD.X R7, R14, 0x1, R28.reuse, P1 ;  /* 0x000000010e077824 */ /* 0x100fe400008e061c */
[----:B------:R1:W-:Y:S02]  /*186f0*/  STL [R1+0x874], R18 ;  /* 0x0008741201007387 */ /* 0x0003e40000100800 */
[----:B------:R-:W-:Y:S02]  /*18700*/  IMAD.X R5, R27, 0x1, R28, P0 ;  /* 0x000000011b057824 */ /* 0x000fe400000e061c */
[----:B------:R4:W-:Y:S04]  /*18710*/  LDGSTS.E [R2+0xb000], desc[UR8][R6.64], P2 ;  /* 0x0b00000006027fae */ /* 0x0009e800091a1008 */
[----:B------:R2:W-:Y:S04]  /*18720*/  LDGSTS.E [R2+0xb800], desc[UR8][R4.64], P2 ;  /* 0x0b80000004027fae */ /* 0x0005e800091a1008 */
[----:B-1----:R-:W2:Y:S04]  /*18730*/  LDL.LU R18, [R1+0x600] ;  /* 0x0006000001127983 */ /* 0x002ea80000300800 */
[----:B------:R-:W-:Y:S04]  /*18740*/  STL [R1+0x87c], R23 ;  /* 0x00087c1701007387 */ /* 0x000fe80000100800 */
[----:B------:R-:W-:Y:S04]  /*18750*/  STL [R1+0x880], R19 ;  /* 0x0008801301007387 */ /* 0x000fe80000100800 */
[----:B------:R1:W-:Y:S04]  /*18760*/  STL [R1+0x884], R25 ;  /* 0x0008841901007387 */ /* 0x0003e80000100800 */
[----:B-1----:R-:W2:Y:S04]  /*18770*/  LDL.LU R25, [R1+0x5e0] ;  /* 0x0005e00001197983 */ /* 0x002ea80000300800 */
[----:B------:R-:W2:Y:S04]  /*18780*/  LDL.LU R19, [R1+0x5e8] ;  /* 0x0005e80001137983 */ /* 0x000ea80000300800 */
[----:B------:R-:W2:Y:S04]  /*18790*/  LDL.LU R23, [R1+0x5f0] ;  /* 0x0005f00001177983 */ /* 0x000ea80000300800 */
[----:B------:R-:W2:Y:S04]  /*187a0*/  LDL.LU R29, [R1+0x5f8] ;  /* 0x0005f800011d7983 */ /* 0x000ea80000300800 */
[----:B------:R-:W2:Y:S04]  /*187b0*/  LDL.LU R22, [R1+0x5dc] ;  /* 0x0005dc0001167983 */ /* 0x000ea80000300800 */
[----:B------:R-:W2:Y:S01]  /*187c0*/  LDL.LU R0, [R1+0x5e4] ;  /* 0x0005e40001007983 */ /* 0x000ea20000300800 */
[----:B---3--:R-:W-:-:S05]  /*187d0*/  IADD3 R8, P1, PT, R3, R24, RZ ;  /* 0x0000001803087210 */ /* 0x008fca0007f3e0ff */
[----:B------:R-:W-:-:S05]  /*187e0*/  IMAD.X R9, R26, 0x1, R28, P1 ;  /* 0x000000011a097824 */ /* 0x000fca00008e061c */
[----:B------:R1:W-:Y:S01]  /*187f0*/  LDGSTS.E [R2+0xc000], desc[UR8][R8.64], P2 ;  /* 0x0c00000008027fae */ /* 0x0003e200091a1008 */
[----:B----4-:R-:W-:-:S05]  /*18800*/  IADD3 R6, P0, PT, R3, R21, RZ ;  /* 0x0000001503067210 */ /* 0x010fca0007f1e0ff */
[----:B------:R-:W-:-:S05]  /*18810*/  IMAD.X R7, R16, 0x1, R28, P0 ;  /* 0x0000000110077824 */ /* 0x000fca00000e061c */
[----:B------:R3:W-:Y:S04]  /*18820*/  LDGSTS.E [R2+0xc800], desc[UR8][R6.64], P2 ;  /* 0x0c80000006027fae */ /* 0x0007e800091a1008 */
[----:B------:R-:W4:Y:S01]  /*18830*/  LDL.LU R7, [R1+0x5fc] ;  /* 0x0005fc0001077983 */ /* 0x000f220000300800 */
[----:B--2---:R-:W-:-:S05]  /*18840*/  IADD3 R4, P1, PT, R3, R20, RZ ;  /* 0x0000001403047210 */ /* 0x004fca0007f3e0ff */
[----:B------:R-:W-:-:S05]  /*18850*/  IMAD.X R5, R17, 0x1, R28, P1 ;  /* 0x0000000111057824 */ /* 0x000fca00008e061c */
[----:B------:R2:W-:Y:S01]  /*18860*/  LDGSTS.E [R2+0xd000], desc[UR8][R4.64], P2 ;  /* 0x0d00000004027fae */ /* 0x0005e200091a1008 */
[C---:B------:R-:W-:Y:S02]  /*18870*/  IADD3 R12, P0, PT, R3.reuse, R18, RZ ;  /* 0x00000012030c7210 */ /* 0x040fe40007f1e0ff */
[----:B------:R-:W-:-:S05]  /*18880*/  IADD3 R10, P1, PT, R3, R29, RZ ;  /* 0x0000001d030a7210 */ /* 0x000fca0007f3e0ff */
[--C-:B------:R-:W-:Y:S02]  /*18890*/  IMAD.X R11, R15, 0x1, R28.reuse, P1 ;  /* 0x000000010f0b7824 */ /* 0x100fe400008e061c */
[----:B----4-:R-:W-:-:S05]  /*188a0*/  IMAD.X R13, R7, 0x1, R28, P0 ;  /* 0x00000001070d7824 */ /* 0x010fca00000e061c */
[----:B------:R-:W-:Y:S04]  /*188b0*/  LDGSTS.E [R2+0xd800], desc[UR8][R12.64], P2 ;  /* 0x0d8000000c027fae */ /* 0x000fe800091a1008 */
[----:B------:R4:W-:Y:S04]  /*188c0*/  LDGSTS.E [R2+0xe000], desc[UR8][R10.64], P2 ;  /* 0x0e0000000a027fae */ /* 0x0009e800091a1008 */
[----:B------:R-:W4:Y:S04]  /*188d0*/  LDL.LU R12, [R1+0x5ec] ;  /* 0x0005ec00010c7983 */ /* 0x000f280000300800 */
[----:B------:R-:W4:Y:S04]  /*188e0*/  LDL R13, [R1+0x330] ;  /* 0x00033000010d7983 */ /* 0x000f280000100800 */
[----:B------:R-:W4:Y:S01]  /*188f0*/  LDL.LU R11, [R1+0x334] ;  /* 0x00033400010b7983 */ /* 0x000f220000300800 */
[----:B-1----:R-:W-:Y:S01]  /*18900*/  IMAD.MOV.U32 R9, RZ, RZ, R7 ;  /* 0x000000ffff097224 */ /* 0x002fe200078e0007 */
[----:B------:R-:W-:-:S02]  /*18910*/  IADD3 R8, P0, PT, R3, R23, RZ ;  /* 0x0000001703087210 */ /* 0x000fc40007f1e0ff */
[C---:B---3--:R-:W-:Y:S02]  /*18920*/  IADD3 R6, P3, PT, R3.reuse, R19, RZ ;  /* 0x0000001303067210 */ /* 0x048fe40007f7e0ff */
[----:B--2---:R-:W-:Y:S01]  /*18930*/  IADD3 R4, P1, PT, R3, R25, RZ ;  /* 0x0000001903047210 */ /* 0x004fe20007f3e0ff */
[----:B------:R-:W-:Y:S02]  /*18940*/  IMAD.MOV.U32 R5, RZ, RZ, R9 ;  /* 0x000000ffff057224 */ /* 0x000fe400078e0009 */
[--C-:B------:R-:W-:Y:S02]  /*18950*/  IMAD.X R7, R0, 0x1, R28.reuse, P3 ;  /* 0x0000000100077824 */ /* 0x100fe400018e061c */
[----:B----4-:R-:W-:Y:S02]  /*18960*/  IMAD.MOV.U32 R10, RZ, RZ, R5 ;  /* 0x000000ffff0a7224 */ /* 0x010fe400078e0005 */
[--C-:B------:R-:W-:Y:S02]  /*18970*/  IMAD.X R5, R22, 0x1, R28.reuse, P1 ;  /* 0x0000000116057824 */ /* 0x100fe400008e061c */
[----:B------:R-:W-:Y:S01]  /*18980*/  IMAD.X R9, R12, 0x1, R28, P0 ;  /* 0x000000010c097824 */ /* 0x000fe200000e061c */
[-C--:B------:R-:W-:Y:S01]  /*18990*/  IADD3 R25, P0, PT, R25, R13.reuse, RZ ;  /* 0x0000000d19197210 */ /* 0x080fe20007f1e0ff */
[----:B------:R-:W-:Y:S01]  /*189a0*/  VIADD R11, R11, 0xffffffe0 ;  /* 0xffffffe00b0b7836 */ /* 0x000fe20000000000 */
[----:B------:R-:W-:-:S02]  /*189b0*/  IADD3 R19, P1, PT, R19, R13, RZ ;  /* 0x0000000d13137210 */ /* 0x000fc40007f3e0ff */
[----:B------:R1:W-:Y:S04]  /*189c0*/  LDGSTS.E [R2+0xe800], desc[UR8][R8.64], P2 ;  /* 0x0e80000008027fae */ /* 0x0003e800091a1008 */
[----:B------:R2:W-:Y:S04]  /*189d0*/  LDGSTS.E [R2+0xf000], desc[UR8][R6.64], P2 ;  /* 0x0f00000006027fae */ /* 0x0005e800091a1008 */
[----:B------:R3:W-:Y:S01]  /*189e0*/  LDGSTS.E [R2+0xf800], desc[UR8][R4.64], P2 ;  /* 0x0f80000004027fae */ /* 0x0007e200091a1008 */
[-C--:B------:R-:W-:Y:S02]  /*189f0*/  IADD3 R23, P2, PT, R23, R13.reuse, RZ ;  /* 0x0000000d17177210 */ /* 0x080fe40007f5e0ff */
[----:B------:R-:W-:-:S02]  /*18a00*/  IADD3 R29, P3, PT, R29, R13, RZ ;  /* 0x0000000d1d1d7210 */ /* 0x000fc40007f7e0ff */
[-C--:B------:R-:W-:Y:S02]  /*18a10*/  IADD3 R18, P4, PT, R18, R13.reuse, RZ ;  /* 0x0000000d12127210 */ /* 0x080fe40007f9e0ff */
[-C--:B------:R-:W-:Y:S02]  /*18a20*/  IADD3 R20, P5, PT, R20, R13.reuse, RZ ;  /* 0x0000000d14147210 */ /* 0x080fe40007fbe0ff */
[----:B------:R-:W-:Y:S01]  /*18a30*/  IADD3 R21, P6, PT, R21, R13, RZ ;  /* 0x0000000d15157210 */ /* 0x000fe20007fde0ff */
[----:B------:R-:W-:Y:S01]  /*18a40*/  UIADD3 UR4, UPT, UPT, UR4, 0x1, URZ ;  /* 0x0000000104047890 */ /* 0x000fe2000fffe0ff */
[----:B------:R-:W0:Y:S04]  /*18a50*/  LDGDEPBAR ;  /* 0x00000000000079af */ /* 0x000e280000000000 */
[----:B------:R-:W4:Y:S04]  /*18a60*/  LDL.LU R9, [R1+0x648] ;  /* 0x0006480001097983 */ /* 0x000f280000300800 */
[----:B------:R-:W2:Y:S01]  /*18a70*/  LDL.LU R7, [R1+0x620] ;  /* 0x0006200001077983 */ /* 0x000ea20000300800 */
[----:B-1----:R-:W-:-:S03]  /*18a80*/  IMAD.MOV.U32 R8, RZ, RZ, R10 ;  /* 0x000000ffff087224 */ /* 0x002fc600078e000a */
[----:B------:R-:W2:Y:S04]  /*18a90*/  LDL.LU R10, [R1+0x668] ;  /* 0x00066800010a7983 */ /* 0x000ea80000300800 */
[----:B------:R1:W-:Y:S04]  /*18aa0*/  STL [R1+0x5e0], R25 ;  /* 0x0005e01901007387 */ /* 0x0003e80000100800 */
[----:B------:R-:W-:Y:S04]  /*18ab0*/  STL [R1+0x334], R11 ;  /* 0x0003340b01007387 */ /* 0x000fe80000100800 */
[----:B-1----:R-:W2:Y:S04]  /*18ac0*/  LDL.LU R25, [R1+0x884] ;  /* 0x0008840001197983 */ /* 0x002ea80000300800 */
[----:B------:R1:W-:Y:S04]  /*18ad0*/  STL [R1+0x5e8], R19 ;  /* 0x0005e81301007387 */ /* 0x0003e80000100800 */
[----:B-1----:R-:W2:Y:S04]  /*18ae0*/  LDL.LU R19, [R1+0x880] ;  /* 0x0008800001137983 */ /* 0x002ea80000300800 */
[----:B------:R1:W-:Y:S04]  /*18af0*/  STL [R1+0x5f0], R23 ;  /* 0x0005f01701007387 */ /* 0x0003e80000100800 */
[----:B-1----:R-:W2:Y:S04]  /*18b00*/  LDL.LU R23, [R1+0x87c] ;  /* 0x00087c0001177983 */ /* 0x002ea80000300800 */
[----:B------:R1:W-:Y:S04]  /*18b10*/  STL [R1+0x5f8], R29 ;  /* 0x0005f81d01007387 */ /* 0x0003e80000100800 */
[----:B-1----:R-:W2:Y:S04]  /*18b20*/  LDL.LU R29, [R1+0x878] ;  /* 0x00087800011d7983 */ /* 0x002ea80000300800 */
[----:B------:R1:W-:Y:S04]  /*18b30*/  STL [R1+0x600], R18 ;  /* 0x0006001201007387 */ /* 0x0003e80000100800 */
[----:B-1----:R-:W3:Y:S04]  /*18b40*/  LDL.LU R18, [R1+0x874] ;  /* 0x0008740001127983 */ /* 0x002ee80000300800 */
[----:B------:R1:W-:Y:S04]  /*18b50*/  STL [R1+0x608], R20 ;  /* 0x0006081401007387 */ /* 0x0003e80000100800 */
[----:B-1----:R-:W3:Y:S04]  /*18b60*/  LDL.LU R20, [R1+0x870] ;  /* 0x0008700001147983 */ /* 0x002ee80000300800 */
[----:B------:R1:W-:Y:S04]  /*18b70*/  STL [R1+0x610], R21 ;  /* 0x0006101501007387 */ /* 0x0003e80000100800 */
[----:B-1----:R-:W4:Y:S04]  /*18b80*/  LDL.LU R21, [R1+0x86c] ;  /* 0x00086c0001157983 */ /* 0x002f280000300800 */
[----:B------:R-:W4:Y:S01]  /*18b90*/  LDL.LU R11, [R1+0x688] ;  /* 0x00068800010b7983 */ /* 0x000f220000300800 */
[----:B--2---:R-:W-:Y:S01]  /*18ba0*/  IMAD.X R22, R22, 0x1, R29, P0 ;  /* 0x0000000116167824 */ /* 0x004fe200000e061d */
[----:B------:R-:W-:-:S04]  /*18bb0*/  IADD3 R24, P0, PT, R24, R13, RZ ;  /* 0x0000000d18187210 */ /* 0x000fc80007f1e0ff */
[----:B------:R1:W-:Y:S04]  /*18bc0*/  STL [R1+0x5dc], R22 ;  /* 0x0005dc1601007387 */ /* 0x0003e80000100800 */
[----:B-1----:R-:W2:Y:S04]  /*18bd0*/  LDL.LU R22, [R1+0x868] ;  /* 0x0008680001167983 */ /* 0x002ea80000300800 */
[----:B------:R1:W-:Y:S04]  /*18be0*/  STL [R1+0x618], R24 ;  /* 0x0006181801007387 */ /* 0x0003e80000100800 */
[----:B-1----:R-:W2:Y:S01]  /*18bf0*/  LDL.LU R24, [R1+0x864] ;  /* 0x0008640001187983 */ /* 0x002ea20000300800 */
[----:B------:R-:W-:-:S02]  /*18c00*/  IMAD.X R0, R0, 0x1, R29, P1 ;  /* 0x0000000100007824 */ /* 0x000fc400008e061d */
[--C-:B------:R-:W-:Y:S01]  /*18c10*/  IMAD.X R12, R12, 0x1, R29.reuse, P2 ;  /* 0x000000010c0c7824 */ /* 0x100fe200010e061d */
[-C--:B------:R-:W-:Y:S02]  /*18c20*/  IADD3 R19, P2, PT, R19, R13.reuse, RZ ;  /* 0x0000000d13137210 */ /* 0x080fe40007f5e0ff */
[-C--:B------:R-:W-:Y:S01]  /*18c30*/  IADD3 R7, P1, PT, R7, R13.reuse, RZ ;  /* 0x0000000d07077210 */ /* 0x080fe20007f3e0ff */
[--C-:B------:R-:W-:Y:S01]  /*18c40*/  IMAD.X R15, R15, 0x1, R29.reuse, P3 ;  /* 0x000000010f0f7824 */ /* 0x100fe200018e061d */
[----:B------:R1:W-:Y:S01]  /*18c50*/  STL [R1+0x5e4], R0 ;  /* 0x0005e40001007387 */ /* 0x0003e20000100800 */
[-C--:B---3--:R-:W-:Y:S01]  /*18c60*/  IADD3 R18, P3, PT, R18, R13.reuse, RZ ;  /* 0x0000000d12127210 */ /* 0x088fe20007f7e0ff */
[--C-:B------:R-:W-:Y:S01]  /*18c70*/  IMAD.X R8, R8, 0x1, R29.reuse, P4 ;  /* 0x0000000108087824 */ /* 0x100fe200020e061d */
[----:B----4-:R-:W-:Y:S01]  /*18c80*/  IADD3 R21, P4, PT, R21, R13, RZ ;  /* 0x0000000d15157210 */ /* 0x010fe20007f9e0ff */
[----:B-1----:R-:W3:Y:S04]  /*18c90*/  LDL.LU R0, [R1+0x860] ;  /* 0x0008600001007983 */ /* 0x002ee80000300800 */
[----:B------:R1:W-:Y:S04]  /*18ca0*/  STL [R1+0x628], R19 ;  /* 0x0006281301007387 */ /* 0x0003e80000100800 */
[----:B------:R-:W-:Y:S01]  /*18cb0*/  STL [R1+0x620], R7 ;  /* 0x0006200701007387 */ /* 0x000fe20000100800 */
[----:B------:R-:W-:-:S03]  /*18cc0*/  IMAD.X R17, R17, 0x1, R29, P5 ;  /* 0x0000000111117824 */ /* 0x000fc600028e061d */
[----:B-1----:R-:W4:Y:S04]  /*18cd0*/  LDL.LU R19, [R1+0x85c] ;  /* 0x00085c0001137983 */ /* 0x002f280000300800 */
[----:B------:R-:W-:Y:S04]  /*18ce0*/  STL [R1+0x5ec], R12 ;  /* 0x0005ec0c01007387 */ /* 0x000fe80000100800 */
[----:B------:R1:W-:Y:S04]  /*18cf0*/  STL [R1+0x5f4], R15 ;  /* 0x0005f40f01007387 */ /* 0x0003e80000100800 */
[----:B-1----:R-:W3:Y:S04]  /*18d00*/  LDL.LU R15, [R1+0x858] ;  /* 0x00085800010f7983 */ /* 0x002ee80000300800 */
[----:B------:R-:W4:Y:S04]  /*18d10*/  LDL.LU R12, [R1+0x6a8] ;  /* 0x0006a800010c7983 */ /* 0x000f280000300800 */
[----:B------:R1:W-:Y:S04]  /*18d20*/  STL [R1+0x630], R18 ;  /* 0x0006301201007387 */ /* 0x0003e80000100800 */
[----:B-1----:R-:W4:Y:S04]  /*18d30*/  LDL.LU R18, [R1+0x854] ;  /* 0x0008540001127983 */ /* 0x002f280000300800 */
[----:B------:R1:W-:Y:S04]  /*18d40*/  STL [R1+0x638], R21 ;  /* 0x0006381501007387 */ /* 0x0003e80000100800 */
[----:B-1----:R-:W4:Y:S04]  /*18d50*/  LDL.LU R21, [R1+0x850] ;  /* 0x0008500001157983 */ /* 0x002f280000300800 */
[----:B------:R-:W-:Y:S04]  /*18d60*/  STL [R1+0x5fc], R8 ;  /* 0x0005fc0801007387 */ /* 0x000fe80000100800 */
[----:B------:R1:W-:Y:S04]  /*18d70*/  STL [R1+0x604], R17 ;  /* 0x0006041101007387 */ /* 0x0003e80000100800 */
[----:B-1----:R-:W4:Y:S01]  /*18d80*/  LDL.LU R17, [R1+0x84c] ;  /* 0x00084c0001117983 */ /* 0x002f220000300800 */
[----:B--2---:R-:W-:-:S05]  /*18d90*/  IADD3 R24, P5, PT, R24, R13, RZ ;  /* 0x0000000d18187210 */ /* 0x004fca0007fbe0ff */
[----:B------:R1:W-:Y:S04]  /*18da0*/  STL [R1+0x640], R24 ;  /* 0x0006401801007387 */ /* 0x0003e80000100800 */
[----:B-1----:R-:W2:Y:S01]  /*18db0*/  LDL.LU R24, [R1+0x848] ;  /* 0x0008480001187983 */ /* 0x002ea20000300800 */
[--C-:B------:R-:W-:Y:S02]  /*18dc0*/  IMAD.X R16, R16, 0x1, R29.reuse, P6 ;  /* 0x0000000110107824 */ /* 0x100fe400030e061d */
[--C-:B------:R-:W-:Y:S01]  /*18dd0*/  IMAD.X R26, R26, 0x1, R29.reuse, P0 ;  /* 0x000000011a1a7824 */ /* 0x100fe200000e061d */
[----:B------:R-:W-:Y:S01]  /*18de0*/  IADD3 R9, P6, PT, R9, R13, RZ ;  /* 0x0000000d09097210 */ /* 0x000fe20007fde0ff */
[--C-:B------:R-:W-:Y:S01]  /*18df0*/  IMAD.X R27, R27, 0x1, R29.reuse, P1 ;  /* 0x000000011b1b7824 */ /* 0x100fe200008e061d */
[----:B------:R1:W-:Y:S01]  /*18e00*/  STL [R1+0x60c], R16 ;  /* 0x00060c1001007387 */ /* 0x0003e20000100800 */
[----:B------:R-:W-:-:S03]  /*18e10*/  IMAD.X R14, R14, 0x1, R29, P2 ;  /* 0x000000010e0e7824 */ /* 0x000fc600010e061d */
[----:B-1----:R-:W2:Y:S04]  /*18e20*/  LDL.LU R16, [R1+0x844] ;  /* 0x0008440001107983 */ /* 0x002ea80000300800 */
[----:B------:R1:W-:Y:S01]  /*18e30*/  STL [R1+0x614], R26 ;  /* 0x0006141a01007387 */ /* 0x0003e20000100800 */
[----:B---3--:R-:W-:-:S03]  /*18e40*/  IADD3 R15, P0, PT, R15, R13, RZ ;  /* 0x0000000d0f0f7210 */ /* 0x008fc60007f1e0ff */
[----:B-1----:R-:W3:Y:S04]  /*18e50*/  LDL.LU R26, [R1+0x840] ;  /* 0x00084000011a7983 */ /* 0x002ee80000300800 */
[----:B------:R-:W-:Y:S04]  /*18e60*/  STL [R1+0x648], R9 ;  /* 0x0006480901007387 */ /* 0x000fe80000100800 */
[----:B------:R1:W-:Y:S04]  /*18e70*/  STL [R1+0x650], R15 ;  /* 0x0006500f01007387 */ /* 0x0003e80000100800 */
[----:B-1----:R-:W3:Y:S04]  /*18e80*/  LDL.LU R15, [R1+0x83c] ;  /* 0x00083c00010f7983 */ /* 0x002ee80000300800 */
[----:B------:R1:W-:Y:S01]  /*18e90*/  STL [R1+0x61c], R27 ;  /* 0x00061c1b01007387 */ /* 0x0003e20000100800 */
[----:B----4-:R-:W-:-:S03]  /*18ea0*/  IADD3 R21, P1, PT, R21, R13, RZ ;  /* 0x0000000d15157210 */ /* 0x010fc60007f3e0ff */
[----:B-1----:R-:W4:Y:S04]  /*18eb0*/  LDL.LU R27, [R1+0x838] ;  /* 0x00083800011b7983 */ /* 0x002f280000300800 */
[----:B------:R1:W-:Y:S04]  /*18ec0*/  STL [R1+0x658], R21 ;  /* 0x0006581501007387 */ /* 0x0003e80000100800 */
[----:B-1----:R-:W4:Y:S04]  /*18ed0*/  LDL.LU R21, [R1+0x834] ;  /* 0x0008340001157983 */ /* 0x002f280000300800 */
        /* <DEDUP_REMOVED lines=39> */
[----:B------:R1:W-:Y:S01]  /*19150*/  STL [R1+0x690], R15 ;  /* 0x0006900f01007387 */ /* 0x0003e20000100800 */
[--C-:B------:R-:W-:Y:S02]  /*19160*/  IMAD.X R16, R16, 0x1, R29.reuse, P4 ;  /* 0x0000000110107824 */ /* 0x100fe400020e061d */
[----:B------:R-:W-:Y:S01]  /*19170*/  IMAD.X R26, R26, 0x1, R29, P5 ;  /* 0x000000011a1a7824 */ /* 0x000fe200028e061d */
[----:B-1----:R-:W3:Y:S04]  /*19180*/  LDL.LU R15, [R1+0x804] ;  /* 0x00080400010f7983 */ /* 0x002ee80000300800 */
[----:B------:R1:W-:Y:S01]  /*19190*/  STL [R1+0x65c], R18 ;  /* 0x00065c1201007387 */ /* 0x0003e20000100800 */
[----:B----4-:R-:W-:-:S03]  /*191a0*/  IADD3 R21, P2, PT, R21, R13, RZ ;  /* 0x0000000d15157210 */ /* 0x010fc60007f5e0ff */
[----:B-1----:R-:W4:Y:S04]  /*191b0*/  LDL.LU R18, [R1+0x800] ;  /* 0x0008000001127983 */ /* 0x002f280000300800 */
[----:B------:R1:W-:Y:S01]  /*191c0*/  STL [R1+0x698], R21 ;  /* 0x0006981501007387 */ /* 0x0003e20000100800 */
[----:B------:R-:W-:-:S03]  /*191d0*/  IADD3 R12, P4, PT, R12, R13, RZ ;  /* 0x0000000d0c0c7210 */ /* 0x000fc60007f9e0ff */
[----:B-1----:R-:W4:Y:S04]  /*191e0*/  LDL.LU R21, [R1+0x7fc] ;  /* 0x0007fc0001157983 */ /* 0x002f280000300800 */
[----:B------:R1:W-:Y:S04]  /*191f0*/  STL [R1+0x664], R17 ;  /* 0x0006641101007387 */ /* 0x0003e80000100800 */
[----:B-1----:R-:W4:Y:S01]  /*19200*/  LDL.LU R17, [R1+0x7f8] ;  /* 0x0007f80001117983 */ /* 0x002f220000300800 */
[----:B--2---:R-:W-:-:S05]  /*19210*/  IADD3 R24, P3, PT, R24, R13, RZ ;  /* 0x0000000d18187210 */ /* 0x004fca0007f7e0ff */
[----:B------:R1:W-:Y:S04]  /*19220*/  STL [R1+0x6a0], R24 ;  /* 0x0006a01801007387 */ /* 0x0003e80000100800 */
[----:B-1----:R-:W2:Y:S04]  /*19230*/  LDL.LU R24, [R1+0x7f4] ;  /* 0x0007f40001187983 */ /* 0x002ea80000300800 */
[----:B------:R1:W-:Y:S04]  /*19240*/  STL [R1+0x66c], R16 ;  /* 0x00066c1001007387 */ /* 0x0003e80000100800 */
[----:B-1----:R-:W2:Y:S04]  /*19250*/  LDL.LU R16, [R1+0x7f0] ;  /* 0x0007f00001107983 */ /* 0x002ea80000300800 */
[----:B------:R-:W2:Y:S04]  /*19260*/  LDL R5, [R1+0x6e0] ;  /* 0x0006e00001057983 */ /* 0x000ea80000100800 */
[----:B------:R1:W-:Y:S04]  /*19270*/  STL [R1+0x674], R26 ;  /* 0x0006741a01007387 */ /* 0x0003e80000100800 */
[----:B------:R-:W-:Y:S04]  /*19280*/  STL [R1+0x6a8], R12 ;  /* 0x0006a80c01007387 */ /* 0x000fe80000100800 */
[----:B-1----:R-:W2:Y:S01]  /*19290*/  LDL.LU R26, [R1+0x7ec] ;  /* 0x0007ec00011a7983 */ /* 0x002ea20000300800 */
[----:B---3--:R-:W-:Y:S01]  /*192a0*/  IADD3 R15, P5, PT, R15, R13, RZ ;  /* 0x0000000d0f0f7210 */ /* 0x008fe20007fbe0ff */
[----:B------:R-:W-:-:S02]  /*192b0*/  IMAD.X R27, R27, 0x1, R29, P6 ;  /* 0x000000011b1b7824 */ /* 0x000fc400030e061d */
[----:B------:R-:W3:Y:S01]  /*192c0*/  LDL R4, [R1+0x6e4] ;  /* 0x0006e40001047983 */ /* 0x000ee20000100800 */
[----:B------:R-:W-:-:S03]  /*192d0*/  IMAD.X R14, R14, 0x1, R29, P0 ;  /* 0x000000010e0e7824 */ /* 0x000fc600000e061d */
[----:B------:R1:W-:Y:S01]  /*192e0*/  STL [R1+0x6b0], R15 ;  /* 0x0006b00f01007387 */ /* 0x0003e20000100800 */
[----:B------:R-:W-:-:S03]  /*192f0*/  IMAD.X R25, R25, 0x1, R29, P1 ;  /* 0x0000000119197824 */ /* 0x000fc600008e061d */
[----:B-1----:R-:W3:Y:S04]  /*19300*/  LDL.LU R15, [R1+0x7e8] ;  /* 0x0007e800010f7983 */ /* 0x002ee80000300800 */
[----:B------:R1:W-:Y:S01]  /*19310*/  STL [R1+0x67c], R27 ;  /* 0x00067c1b01007387 */ /* 0x0003e20000100800 */
[----:B----4-:R-:W-:-:S03]  /*19320*/  IADD3 R21, P6, PT, R21, R13, RZ ;  /* 0x0000000d15157210 */ /* 0x010fc60007fde0ff */
[----:B-1----:R-:W4:Y:S04]  /*19330*/  LDL.LU R27, [R1+0x7e4] ;  /* 0x0007e400011b7983 */ /* 0x002f280000300800 */
[----:B------:R1:W-:Y:S01]  /*19340*/  STL [R1+0x6b8], R21 ;  /* 0x0006b81501007387 */ /* 0x0003e20000100800 */
[----:B------:R-:W-:-:S03]  /*19350*/  IMAD.X R23, R23, 0x1, R29, P2 ;  /* 0x0000000117177824 */ /* 0x000fc600010e061d */
[----:B-1----:R-:W3:Y:S04]  /*19360*/  LDL.LU R21, [R1+0x7e0] ;  /* 0x0007e00001157983 */ /* 0x002ee80000300800 */
[----:B------:R1:W-:Y:S04]  /*19370*/  STL [R1+0x684], R14 ;  /* 0x0006840e01007387 */ /* 0x0003e80000100800 */
[----:B-1----:R-:W3:Y:S04]  /*19380*/  LDL.LU R14, [R1+0x7dc] ;  /* 0x0007dc00010e7983 */ /* 0x002ee80000300800 */
[----:B------:R-:W3:Y:S01]  /*19390*/  LDL R2, [R1+0x6ec] ;  /* 0x0006ec0001027983 */ /* 0x000ee20000100800 */
[----:B--2---:R-:W-:-:S05]  /*193a0*/  IADD3 R24, P0, PT, R24, R13, RZ ;  /* 0x0000000d18187210 */ /* 0x004fca0007f1e0ff */
[----:B------:R1:W-:Y:S04]  /*193b0*/  STL [R1+0x6c0], R24 ;  /* 0x0006c01801007387 */ /* 0x0003e80000100800 */
[----:B-1----:R1:W5:Y:S04]  /*193c0*/  LDL.LU R24, [R1+0x7d8] ;  /* 0x0007d80001187983 */ /* 0x0023680000300800 */
[----:B------:R2:W-:Y:S01]  /*193d0*/  STL [R1+0x68c], R25 ;  /* 0x00068c1901007387 */ /* 0x0005e20000100800 */
[----:B------:R-:W-:-:S03]  /*193e0*/  IADD3 R26, P1, PT, R26, R13, RZ ;  /* 0x0000000d1a1a7210 */ /* 0x000fc60007f3e0ff */
[----:B--2---:R1:W5:Y:S04]  /*193f0*/  LDL.LU R25, [R1+0x7d4] ;  /* 0x0007d40001197983 */ /* 0x0043680000300800 */
[----:B------:R2:W-:Y:S04]  /*19400*/  STL [R1+0x6c8], R26 ;  /* 0x0006c81a01007387 */ /* 0x0005e80000100800 */
[----:B--2---:R1:W5:Y:S04]  /*19410*/  LDL.LU R26, [R1+0x7d0] ;  /* 0x0007d000011a7983 */ /* 0x0043680000300800 */
[----:B------:R2:W-:Y:S04]  /*19420*/  STL [R1+0x694], R23 ;  /* 0x0006941701007387 */ /* 0x0005e80000100800 */
[----:B--2---:R-:W2:Y:S01]  /*19430*/  LDL.LU R23, [R1+0x7cc] ;  /* 0x0007cc0001177983 */ /* 0x004ea20000300800 */
[----:B----4-:R-:W-:Y:S01]  /*19440*/  IADD3 R27, P2, PT, R27, R13, RZ ;  /* 0x0000000d1b1b7210 */ /* 0x010fe20007f5e0ff */
[----:B------:R-:W-:-:S02]  /*19450*/  IMAD.X R20, R20, 0x1, R29, P3 ;  /* 0x0000000114147824 */ /* 0x000fc400018e061d */
[----:B------:R-:W-:Y:S02]  /*19460*/  IMAD.X R22, R22, 0x1, R29, P4 ;  /* 0x0000000116167824 */ /* 0x000fe400020e061d */
[----:B------:R4:W-:Y:S01]  /*19470*/  STL [R1+0x6d0], R27 ;  /* 0x0006d01b01007387 */ /* 0x0009e20000100800 */
[----:B---3--:R-:W-:-:S03]  /*19480*/  IADD3 R21, P3, PT, R21, R13, RZ ;  /* 0x0000000d15157210 */ /* 0x008fc60007f7e0ff */
[----:B----4-:R1:W5:Y:S04]  /*19490*/  LDL.LU R27, [R1+0x7c8] ;  /* 0x0007c800011b7983 */ /* 0x0103680000300800 */
[----:B------:R3:W-:Y:S01]  /*194a0*/  STL [R1+0x69c], R20 ;  /* 0x00069c1401007387 */ /* 0x0007e20000100800 */
[--C-:B------:R-:W-:Y:S02]  /*194b0*/  IMAD.X R0, R0, 0x1, R29.reuse, P5 ;  /* 0x0000000100007824 */ /* 0x100fe400028e061d */
[--C-:B------:R-:W-:Y:S02]  /*194c0*/  IMAD.X R19, R19, 0x1, R29.reuse, P6 ;  /* 0x0000000113137824 */ /* 0x100fe400030e061d */
[--C-:B------:R-:W-:Y:S02]  /*194d0*/  IMAD.X R18, R18, 0x1, R29.reuse, P0 ;  /* 0x0000000112127824 */ /* 0x100fe400000e061d */
[--C-:B------:R-:W-:Y:S01]  /*194e0*/  IMAD.X R17, R17, 0x1, R29.reuse, P1 ;  /* 0x0000000111117824 */ /* 0x100fe200008e061d */
[----:B---3--:R1:W5:Y:S04]  /*194f0*/  LDL.LU R20, [R1+0x7c4] ;  /* 0x0007c40001147983 */ /* 0x0083680000300800 */
[----:B------:R3:W-:Y:S01]  /*19500*/  STL [R1+0x6d8], R21 ;  /* 0x0006d81501007387 */ /* 0x0007e20000100800 */
[----:B------:R-:W-:-:S02]  /*19510*/  IMAD.X R16, R16, 0x1, R29, P2 ;  /* 0x0000000110107824 */ /* 0x000fc400010e061d */
[----:B------:R-:W-:Y:S01]  /*19520*/  IMAD.X R15, R15, 0x1, R29, P3 ;  /* 0x000000010f0f7824 */ /* 0x000fe200018e061d */
[----:B---3--:R1:W5:Y:S04]  /*19530*/  LDL.LU R21, [R1+0x7c0] ;  /* 0x0007c00001157983 */ /* 0x0083680000300800 */
[----:B------:R3:W-:Y:S04]  /*19540*/  STL [R1+0x6a4], R22 ;  /* 0x0006a41601007387 */ /* 0x0007e80000100800 */
[----:B---3--:R1:W5:Y:S01]  /*19550*/  LDL.LU R22, [R1+0x7bc] ;  /* 0x0007bc0001167983 */ /* 0x0083620000300800 */
[----:B------:R-:W-:-:S02]  /*19560*/  ISETP.NE.U32.AND P5, PT, R4, UR4, PT ;  /* 0x0000000404007c0c */ /* 0x000fc4000bfa5070 */
[----:B--2---:R-:W-:-:S05]  /*19570*/  LEA R23, P4, R5, R23, 0x2 ;  /* 0x0000001705177211 */ /* 0x004fca00078810ff */
[----:B------:R2:W-:Y:S01]  /*19580*/  STL [R1+0x5d0], R23 ;  /* 0x0005d01701007387 */ /* 0x0005e20000100800 */
[----:B------:R-:W-:-:S03]  /*19590*/  IMAD.X R14, R14, 0x1, R2, P4 ;  /* 0x000000010e0e7824 */ /* 0x000fc600020e0602 */
[----:B--2---:R1:W5:Y:S04]  /*195a0*/  LDL.LU R23, [R1+0x7b8] ;  /* 0x0007b80001177983 */ /* 0x0043680000300800 */
[----:B------:R2:W-:Y:S04]  /*195b0*/  STL [R1+0x6ac], R0 ;  /* 0x0006ac0001007387 */ /* 0x0005e80000100800 */
[----:B--2---:R1:W5:Y:S04]  /*195c0*/  LDL.LU R0, [R1+0x7b4] ;  /* 0x0007b40001007983 */ /* 0x0043680000300800 */
[----:B------:R1:W-:Y:S04]  /*195d0*/  STL [R1+0x6b4], R19 ;  /* 0x0006b41301007387 */ /* 0x0003e80000100800 */
[----:B------:R1:W-:Y:S04]  /*195e0*/  STL [R1+0x6bc], R18 ;  /* 0x0006bc1201007387 */ /* 0x0003e80000100800 */
[----:B------:R1:W-:Y:S04]  /*195f0*/  STL [R1+0x6c4], R17 ;  /* 0x0006c41101007387 */ /* 0x0003e80000100800 */
[----:B------:R1:W-:Y:S04]  /*19600*/  STL [R1+0x6cc], R16 ;  /* 0x0006cc1001007387 */ /* 0x0003e80000100800 */
[----:B------:R1:W-:Y:S04]  /*19610*/  STL [R1+0x33c], R14 ;  /* 0x00033c0e01007387 */ /* 0x0003e80000100800 */
[----:B------:R1:W-:Y:S01]  /*19620*/  STL [R1+0x6d4], R15 ;  /* 0x0006d40f01007387 */ /* 0x0003e20000100800 */
[----:B------:R-:W-:Y:S05]  /*19630*/  @P5 BRA `(.L_x_1) ;  /* 0xffffff0000dc5947 */ /* 0x000fea000383ffff */
.L_x_0:
[----:B------:R-:W2:Y:S01]  /*19640*/  LDL.LU R8, [R1+0x4a0] ;  /* 0x0004a00001087983 */ /* 0x000ea20000300800 */
[----:B------:R-:W-:-:S04]  /*19650*/  DEPBAR.LE SB0, 0x0 ;  /* 0x000080000000791a */ /* 0x000fc80000000000 */
[----:B------:R-:W2:Y:S01]  /*19660*/  LDL.LU R9, [R1+0x4a4] ;  /* 0x0004a40001097983 */ /* 0x000ea20000300800 */
[----:B------:R-:W3:Y:S03]  /*19670*/  LDCU.64 UR20, c[0x0][0x398] ;  /* 0x00007300ff1477ac */ /* 0x000ee60008000a00 */
[----:B------:R-:W4:Y:S01]  /*19680*/  LDL.LU R10, [R1+0x4a8] ;  /* 0x0004a800010a7983 */ /* 0x000f220000300800 */
[----:B------:R-:W1:Y:S03]  /*19690*/  LDCU UR6, c[0x0][0x39c] ;  /* 0x00007380ff0677ac */ /* 0x000e660008000800 */
[----:B------:R-:W4:Y:S01]  /*196a0*/  LDL.LU R11, [R1+0x4ac] ;  /* 0x0004ac00010b7983 */ /* 0x000f220000300800 */
[----:B------:R-:W1:Y:S01]  /*196b0*/  LDCU UR4, c[0x0][0x39c] ;  /* 0x00007380ff0477ac */ /* 0x000e620008000800 */
[----:B-----5:R-:W1:Y:S01]  /*196c0*/  S2R R3, SR_TID.X ;  /* 0x0000000000037919 */ /* 0x020e620000002100 */
[----:B------:R-:W1:Y:S01]  /*196d0*/  LDCU UR17, c[0x0][0x39c] ;  /* 0x00007380ff1177ac */ /* 0x000e620008000800 */
[----:B------:R-:W1:Y:S01]  /*196e0*/  S2R R4, SR_TID.X ;  /* 0x0000000000047919 */ /* 0x000e620000002100 */
[----:B------:R-:W1:Y:S01]  /*196f0*/  LDCU UR11, c[0x0][0x3b8] ;  /* 0x00007700ff0b77ac */ /* 0x000e620008000800 */
[----:B------:R-:W1:Y:S01]  /*19700*/  S2R R6, SR_TID.X ;  /* 0x0000000000067919 */ /* 0x000e620000002100 */
[----:B------:R-:W1:Y:S01]  /*19710*/  LDCU UR16, c[0x0][0x39c] ;  /* 0x00007380ff1077ac */ /* 0x000e620008000800 */
[----:B------:R-:W1:Y:S01]  /*19720*/  S2R R5, SR_TID.X ;  /* 0x0000000000057919 */ /* 0x000e620000002100 */
[----:B------:R-:W1:Y:S01]  /*19730*/  LDCU UR10, c[0x0][0x3b8] ;  /* 0x00007700ff0a77ac */ /* 0x000e620008000800 */
[----:B------:R-:W1:Y:S01]  /*19740*/  LDCU UR12, c[0x0][0x3b8] ;  /* 0x00007700ff0c77ac */ /* 0x000e620008000800 */
[----:B------:R-:W1:Y:S01]  /*19750*/  LDCU UR18, c[0x0][0x39c] ;  /* 0x00007380ff1277ac */ /* 0x000e620008000800 */
[----:B------:R-:W1:Y:S01]  /*19760*/  LDCU UR19, c[0x0][0x39c] ;  /* 0x00007380ff1377ac */ /* 0x000e620008000800 */
[----:B------:R-:W1:Y:S01]  /*19770*/  LDCU UR13, c[0x0][0x3b8] ;  /* 0x00007700ff0d77ac */ /* 0x000e620008000800 */
[----:B------:R-:W1:Y:S01]  /*19780*/  LDCU UR14, c[0x0][0x3b8] ;  /* 0x00007700ff0e77ac */ /* 0x000e620008000800 */
[----:B------:R-:W1:Y:S01]  /*19790*/  LDCU UR15, c[0x0][0x3b8] ;  /* 0x00007700ff0f77ac */ /* 0x000e620008000800 */
[----:B------:R-:W1:Y:S01]  /*197a0*/  LDCU UR22, c[0x0][0x39c] ;  /* 0x00007380ff1677ac */ /* 0x000e620008000800 */
[----:B------:R-:W-:Y:S06]  /*197b0*/  BAR.SYNC.DEFER_BLOCKING 0x0 ;  /* 0x0000000000007b1d */ /* 0x000fec0000010000 */
[----:B----4-:R-:W-:Y:S04]  /*197c0*/  STL.64 [R1+0xa38], R10 ;  /* 0x000a380a01007387 */ /* 0x010fe80000100a00 */
[----:B--2---:R-:W-:Y:S04]  /*197d0*/  STL.64 [R1+0xa30], R8 ;  /* 0x000a300801007387 */ /* 0x004fe80000100a00 */
[----:B------:R-:W2:Y:S04]  /*197e0*/  LDL.LU R12, [R1+0x560] ;  /* 0x00056000010c7983 */ /* 0x000ea80000300800 */
[----:B------:R-:W2:Y:S04]  /*197f0*/  LDL.LU R13, [R1+0x564] ;  /* 0x00056400010d7983 */ /* 0x000ea80000300800 */
[----:B-1----:R-:W4:Y:S04]  /*19800*/  LDL.LU R14, [R1+0x568] ;  /* 0x00056800010e7983 */ /* 0x002f280000300800 */
[----:B------:R-:W4:Y:S04]  /*19810*/  LDL.LU R15, [R1+0x56c] ;  /* 0x00056c00010f7983 */ /* 0x000f280000300800 */
[----:B----4-:R-:W-:Y:S04]  /*19820*/  STL.64 [R1+0xa48], R14 ;  /* 0x000a480e01007387 */ /* 0x010fe80000100a00 */
[----:B--2---:R-:W-:Y:S04]  /*19830*/  STL.64 [R1+0xa40], R12 ;  /* 0x000a400c01007387 */ /* 0x004fe80000100a00 */
[----:B------:R-:W2:Y:S04]  /*19840*/  LDL.LU R16, [R1+0x70] ;  /* 0x0000700001107983 */ /* 0x000ea80000300800 */
[----:B------:R-:W2:Y:S04]  /*19850*/  LDL.LU R17, [R1+0x74] ;  /* 0x0000740001117983 */ /* 0x000ea80000300800 */
[----:B------:R-:W4:Y:S04]  /*19860*/  LDL.LU R18, [R1+0x78] ;  /* 0x0000780001127983 */ /* 0x000f280000300800 */
[----:B------:R-:W4:Y:S01]  /*19870*/  LDL.LU R19, [R1+0x7c] ;  /* 0x00007c0001137983 */ /* 0x000f220000300800 */
[----:B------:R-:W-:-:S02]  /*19880*/  IMAD.SHL.U32 R2, R3, 0x200, RZ ;  /* 0x0000020003027824 */ /* 0x000fc400078e00ff */
[----:B------:R-:W-:Y:S01]  /*19890*/  IMAD.SHL.U32 R0, R3, 0x8, RZ ;  /* 0x0000000803007824 */ /* 0x000fe200078e00ff */
[----:B----4-:R-:W-:Y:S04]  /*198a0*/  STL.64 [R1+0xa58], R18 ;  /* 0x000a581201007387 */ /* 0x010fe80000100a00 */
[----:B--2---:R-:W-:Y:S04]  /*198b0*/  STL.64 [R1+0xa50], R16 ;  /* 0x000a501001007387 */ /* 0x004fe80000100a00 */
[----:B------:R-:W-:Y:S04]  /*198c0*/  STL.64 [R1+0x848], R22 ;  /* 0x0008481601007387 */ /* 0x000fe80000100a00 */
[----:B------:R1:W-:Y:S04]  /*198d0*/  STL.64 [R1+0x840], R20 ;  /* 0x0008401401007387 */ /* 0x0003e80000100a00 */
[----:B-1----:R-:W2:Y:S04]  /*198e0*/  LDL.LU R20, [R1+0x160] ;  /* 0x0001600001147983 */ /* 0x002ea80000300800 */
[----:B------:R-:W2:Y:S04]  /*198f0*/  LDL.LU R21, [R1+0x164] ;  /* 0x0001640001157983 */ /* 0x000ea80000300800 */
[----:B------:R-:W2:Y:S04]  /*19900*/  LDL.LU R22, [R1+0x168] ;  /* 0x0001680001167983 */ /* 0x000ea80000300800 */
[----:B------:R-:W2:Y:S04]  /*19910*/  LDL.LU R23, [R1+0x16c] ;  /* 0x00016c0001177983 */ /* 0x000ea80000300800 */
[----:B------:R-:W4:Y:S04]  /*19920*/  LDL.LU R8, [R1+0x1e0] ;  /* 0x0001e00001087983 */ /* 0x000f280000300800 */
[----:B------:R-:W4:Y:S04]  /*19930*/  LDL.LU R9, [R1+0x1e4] ;  /* 0x0001e40001097983 */ /* 0x000f280000300800 */
[----:B------:R-:W4:Y:S04]  /*19940*/  LDL.LU R10, [R1+0x1e8] ;  /* 0x0001e800010a7983 */ /* 0x000f280000300800 */
[----:B------:R-:W4:Y:S04]  /*19950*/  LDL.LU R11, [R1+0x1ec] ;  /* 0x0001ec00010b7983 */ /* 0x000f280000300800 */
[----:B------:R-:W2:Y:S04]  /*19960*/  LDL.LU R16, [R1+0x2f0] ;  /* 0x0002f00001107983 */ /* 0x000ea80000300800 */
[----:B------:R-:W2:Y:S04]  /*19970*/  LDL.LU R17, [R1+0x2f4] ;  /* 0x0002f40001117983 */ /* 0x000ea80000300800 */
[----:B------:R-:W2:Y:S04]  /*19980*/  LDL.LU R18, [R1+0x2f8] ;  /* 0x0002f80001127983 */ /* 0x000ea80000300800 */
[----:B------:R-:W2:Y:S04]  /*19990*/  LDL.LU R19, [R1+0x2fc] ;  /* 0x0002fc0001137983 */ /* 0x000ea80000300800 */
[----:B------:R-:W3:Y:S04]  /*199a0*/  LDL.LU R12, [R1+0x250] ;  /* 0x00025000010c7983 */ /* 0x000ee80000300800 */
[----:B------:R-:W3:Y:S04]  /*199b0*/  LDL.LU R13, [R1+0x254] ;  /* 0x00025400010d7983 */ /* 0x000ee80000300800 */
[----:B------:R-:W3:Y:S04]  /*199c0*/  LDL.LU R14, [R1+0x258] ;  /* 0x00025800010e7983 */ /* 0x000ee80000300800 */
[----:B------:R-:W3:Y:S01]  /*199d0*/  LDL.LU R15, [R1+0x25c] ;  /* 0x00025c00010f7983 */ /* 0x000ee20000300800 */
[----:B------:R-:W-:-:S02]  /*199e0*/  LOP3.LUT R2, R2, 0x1000, RZ, 0xc0, !PT ;  /* 0x0000100002027812 */ /* 0x000fc400078ec0ff */
[----:B------:R-:W-:Y:S01]  /*199f0*/  LOP3.LUT R0, R0, 0x80, RZ, 0xc0, !PT ;  /* 0x0000008000007812 */ /* 0x000fe200078ec0ff */
[----:B------:R-:W-:Y:S03]  /*19a00*/  STL.64 [R1+0x7d8], R26 ;  /* 0x0007d81a01007387 */ /* 0x000fe60000100a00 */
[----:B------:R-:W-:Y:S01]  /*19a10*/  IADD3 R0, PT, PT, R0, UR5, R2 ;  /* 0x0000000500007c10 */ /* 0x000fe2000fffe002 */
[----:B------:R1:W-:Y:S01]  /*19a20*/  STL.64 [R1+0x7d0], R24 ;  /* 0x0007d01801007387 */ /* 0x0003e20000100a00 */
[----:B------:R-:W-:Y:S01]  /*19a30*/  LOP3.LUT R2, R4, 0xe0, RZ, 0xc0, !PT ;  /* 0x000000e004027812 */ /* 0x000fe200078ec0ff */
[----:B------:R-:W-:Y:S01]  /*19a40*/  IMAD.SHL.U32 R4, R3, 0x10, RZ ;  /* 0x0000001003047824 */ /* 0x000fe200078e00ff */
[----:B------:R-:W-:-:S03]  /*19a50*/  LOP3.LUT R6, R6, 0x100, RZ, 0xc0, !PT ;  /* 0x0000010006067812 */ /* 0x000fc600078ec0ff */
[----:B------:R-:W-:Y:S01]  /*19a60*/  IMAD R0, R2, 0x100, R0 ;  /* 0x0000010002007824 */ /* 0x000fe200078e0200 */
[----:B------:R-:W-:-:S04]  /*19a70*/  LOP3.LUT R4, R4, 0x70, RZ, 0xc0, !PT ;  /* 0x0000007004047812 */ /* 0x000fc800078ec0ff */
[----:B------:R-:W-:Y:S01]  /*19a80*/  IADD3 R0, PT, PT, R6, R0, R4 ;  /* 0x0000000006007210 */ /* 0x000fe20007ffe004 */
[----:B-1----:R-:W4:Y:S04]  /*19a90*/  LDL.LU R24, [R1+0xf0] ;  /* 0x0000f00001187983 */ /* 0x002f280000300800 */
[----:B------:R-:W4:Y:S04]  /*19aa0*/  LDL.LU R25, [R1+0xf4] ;  /* 0x0000f40001197983 */ /* 0x000f280000300800 */
[----:B------:R-:W4:Y:S04]  /*19ab0*/  LDL.LU R26, [R1+0xf8] ;  /* 0x0000f800011a7983 */ /* 0x000f280000300800 */
[----:B------:R-:W4:Y:S04]  /*19ac0*/  LDL.LU R27, [R1+0xfc] ;  /* 0x0000fc00011b7983 */ /* 0x000f280000300800 */
[----:B------:R-:W4:Y:S04]  /*19ad0*/  LDL R29, [R1+0x76c] ;  /* 0x00076c00011d7983 */ /* 0x000f280000100800 */
[----:B------:R-:W4:Y:S01]  /*19ae0*/  LDL R7, [R1+0x338] ;  /* 0x0003380001077983 */ /* 0x000f220000100800 */
[----:B------:R-:W-:-:S04]  /*19af0*/  SHF.R.U32.HI R28, RZ, 0x8, R5 ;  /* 0x00000008ff1c7819 */ /* 0x000fc80000011605 */
[----:B------:R-:W-:Y:S01]  /*19b00*/  SGXT.U32 R28, R28, 0x1 ;  /* 0x000000011c1c781a */ /* 0x000fe20000000000 */
[----:B--2---:R1:W-:Y:S04]  /*19b10*/  STSM.16.M88.4 [R0], R16 ;  /* 0x0000001000007844 */ /* 0x0043e80000000200 */
[----:B-1----:R-:W2:Y:S04]  /*19b20*/  LDL.LU.64 R18, [R1+0xa58] ;  /* 0x000a580001127983 */ /* 0x002ea80000300a00 */
[----:B------:R-:W2:Y:S04]  /*19b30*/  LDL.LU.64 R16, [R1+0xa50] ;  /* 0x000a500001107983 */ /* 0x000ea80000300a00 */
[----:B---3--:R1:W-:Y:S04]  /*19b40*/  STSM.16.M88.4 [R0+0x200], R12 ;  /* 0x0002000c00007844 */ /* 0x0083e80000000200 */
[----:B----4-:R3:W-:Y:S04]  /*19b50*/  STSM.16.M88.4 [R0+0x400], R8 ;  /* 0x0004000800007844 */ /* 0x0107e80000000200 */
[----:B-1----:R-:W4:Y:S04]  /*19b60*/  LDL.LU.64 R14, [R1+0xa48] ;  /* 0x000a4800010e7983 */ /* 0x002f280000300a00 */
[----:B------:R-:W4:Y:S04]  /*19b70*/  LDL.LU.64 R12, [R1+0xa40] ;  /* 0x000a4000010c7983 */ /* 0x000f280000300a00 */
[----:B---3--:R-:W3:Y:S04]  /*19b80*/  LDL.LU.64 R10, [R1+0xa38] ;  /* 0x000a3800010a7983 */ /* 0x008ee80000300a00 */
[----:B------:R-:W3:Y:S01]  /*19b90*/  LDL.LU.64 R8, [R1+0xa30] ;  /* 0x000a300001087983 */ /* 0x000ee20000300a00 */
[----:B------:R-:W-:Y:S01]  /*19ba0*/  ISETP.GE.AND P0, PT, R29, UR20, PT ;  /* 0x000000141d007c0c */ /* 0x000fe2000bf06270 */
[----:B------:R-:W1:Y:S02]  /*19bb0*/  LDCU UR20, c[0x0][0x39c] ;  /* 0x00007380ff1477ac */ /* 0x000e640008000800 */
[----:B------:R-:W-:Y:S01]  /*19bc0*/  STSM.16.M88.4 [R0+0x600], R24 ;  /* 0x0006001800007844 */ /* 0x000fe20000000200 */
[----:B------:R-:W-:-:S02]  /*19bd0*/  LOP3.LUT R3, R7, 0x22, R28, 0xfe, !PT ;  /* 0x0000002207037812 */ /* 0x000fc400078efe1c */
[----:B------:R-:W-:Y:S01]  /*19be0*/  LOP3.LUT R5, R5, 0x1ff, RZ, 0xc0, !PT ;  /* 0x000001ff05057812 */ /* 0x000fe200078ec0ff */
[----:B------:R-:W-:Y:S01]  /*19bf0*/  STSM.16.M88.4 [R0+0x800], R20 ;  /* 0x0008001400007844 */ /* 0x000fe20000000200 */
[----:B------:R-:W-:Y:S01]  /*19c00*/  ISETP.LT.AND P1, PT, R3, UR6, !P0 ;  /* 0x0000000603007c0c */ /* 0x000fe2000c721270 */
[----:B------:R-:W1:Y:S01]  /*19c10*/  LDCU.64 UR6, c[0x0][0x390] ;  /* 0x00007200ff0677ac */ /* 0x000e620008000a00 */
[----:B------:R-:W-:Y:S02]  /*19c20*/  LEA R3, R5, UR5, 0x4 ;  /* 0x0000000505037c11 */ /* 0x000fe4000f8e20ff */
[----:B------:R-:W-:Y:S01]  /*19c30*/  LOP3.LUT R2, R7, 0x20, R28, 0xfe, !PT ;  /* 0x0000002007027812 */ /* 0x000fe200078efe1c */
[----:B------:R-:W1:Y:S02]  /*19c40*/  LDCU UR5, c[0x0][0x3b8] ;  /* 0x00007700ff0577ac */ /* 0x000e640008000800 */
[----:B------:R-:W-:Y:S01]  /*19c50*/  STL [R1+0x4f0], R3 ;  /* 0x0004f00301007387 */ /* 0x000fe20000100800 */
[----:B------:R-:W-:Y:S01]  /*19c60*/  ISETP.LT.AND P3, PT, R2, UR4, !P0 ;  /* 0x0000000402007c0c */ /* 0x000fe2000c761270 */
[----:B------:R-:W1:Y:S02]  /*19c70*/  LDCU UR4, c[0x0][0x3b4] ;  /* 0x00007680ff0477ac */ /* 0x000e640008000800 */
[----:B--2---:R-:W-:Y:S04]  /*19c80*/  STSM.16.M88.4 [R0+0xa00], R16 ;  /* 0x000a001000007844 */ /* 0x004fe80000000200 */
[----:B----4-:R-:W-:Y:S04]  /*19c90*/  STSM.16.M88.4 [R0+0xc00], R12 ;  /* 0x000c000c00007844 */ /* 0x010fe80000000200 */
[----:B---3--:R-:W-:Y:S01]  /*19ca0*/  STSM.16.M88.4 [R0+0xe00], R8 ;  /* 0x000e000800007844 */ /* 0x008fe20000000200 */
[----:B------:R-:W-:Y:S06]  /*19cb0*/  BAR.SYNC.DEFER_BLOCKING 0x0 ;  /* 0x0000000000007b1d */ /* 0x000fec0000010000 */
[----:B------:R-:W2:Y:S04]  /*19cc0*/  LDS.128 R8, [R3] ;  /* 0x0000000003087984 */ /* 0x000ea80000000c00 */
[----:B------:R-:W3:Y:S04]  /*19cd0*/  LDS.128 R4, [R3+0x2000] ;  /* 0x0020000003047984 */ /* 0x000ee80000000c00 */
[----:B------:R-:W4:Y:S04]  /*19ce0*/  LDS.128 R12, [R3+0x4000] ;  /* 0x00400000030c7984 */ /* 0x000f280000000c00 */
[----:B--2---:R-:W-:Y:S04]  /*19cf0*/  STL.64 [R1], R8 ;  /* 0x0000000801007387 */ /* 0x004fe80000100a00 */
[----:B------:R-:W-:Y:S04]  /*19d00*/  STL.64 [R1+0x8], R10 ;  /* 0x0000080a01007387 */ /* 0x000fe80000100a00 */
[----:B---3--:R-:W-:Y:S04]  /*19d10*/  STL.64 [R1+0x10], R4 ;  /* 0x0000100401007387 */ /* 0x008fe80000100a00 */
[----:B------:R-:W-:Y:S04]  /*19d20*/  STL.64 [R1+0x18], R6 ;  /* 0x0000180601007387 */ /* 0x000fe80000100a00 */
[----:B------:R-:W2:Y:S04]  /*19d30*/  LDS.128 R4, [R3+0x8000] ;  /* 0x0080000003047984 */ /* 0x000ea80000000c00 */
[----:B------:R-:W3:Y:S04]  /*19d40*/  LDS.128 R8, [R3+0x6000] ;  /* 0x0060000003087984 */ /* 0x000ee80000000c00 */
[----:B----4-:R4:W-:Y:S04]  /*19d50*/  STL.64 [R1+0x20], R12 ;  /* 0x0000200c01007387 */ /* 0x0109e80000100a00 */
[----:B------:R1:W-:Y:S04]  /*19d60*/  STL.64 [R1+0x28], R14 ;  /* 0x0000280e01007387 */ /* 0x0003e80000100a00 */
[----:B--2---:R-:W-:Y:S04]  /*19d70*/  STL.64 [R1+0x40], R4 ;  /* 0x0000400401007387 */ /* 0x004fe80000100a00 */
[----:B---3--:R-:W-:Y:S04]  /*19d80*/  STL.64 [R1+0x30], R8 ;  /* 0x0000300801007387 */ /* 0x008fe80000100a00 */
[----:B------:R-:W-:Y:S04]  /*19d90*/  STL.64 [R1+0x38], R10 ;  /* 0x0000380a01007387 */ /* 0x000fe80000100a00 */
[----:B------:R-:W-:Y:S04]  /*19da0*/  STL [R1+0x48], R6 ;  /* 0x0000480601007387 */ /* 0x000fe80000100800 */
[----:B----4-:R-:W2:Y:S04]  /*19db0*/  LDL.LU R12, [R1+0x540] ;  /* 0x00054000010c7983 */ /* 0x010ea80000300800 */
[----:B------:R-:W2:Y:S04]  /*19dc0*/  LDL.LU R13, [R1+0x544] ;  /* 0x00054400010d7983 */ /* 0x000ea80000300800 */
[----:B-1----:R-:W3:Y:S04]  /*19dd0*/  LDL.LU R14, [R1+0x548] ;  /* 0x00054800010e7983 */ /* 0x002ee80000300800 */
[----:B------:R-:W3:Y:S04]  /*19de0*/  LDL.LU R15, [R1+0x54c] ;  /* 0x00054c00010f7983 */ /* 0x000ee80000300800 */
[----:B---3--:R-:W-:Y:S04]  /*19df0*/  STL.64 [R1+0x988], R14 ;  /* 0x0009880e01007387 */ /* 0x008fe80000100a00 */
[----:B--2---:R-:W-:Y:S04]  /*19e00*/  STL.64 [R1+0x980], R12 ;  /* 0x0009800c01007387 */ /* 0x004fe80000100a00 */
[----:B------:R-:W2:Y:S04]  /*19e10*/  LDL.LU R16, [R1+0x440] ;  /* 0x0004400001107983 */ /* 0x000ea80000300800 */
[----:B------:R-:W2:Y:S04]  /*19e20*/  LDL.LU R17, [R1+0x444] ;  /* 0x0004440001117983 */ /* 0x000ea80000300800 */
[----:B------:R-:W3:Y:S04]  /*19e30*/  LDL.LU R18, [R1+0x448] ;  /* 0x0004480001127983 */ /* 0x000ee80000300800 */
        /* <DEDUP_REMOVED lines=57> */
[----:B--2---:R-:W-:Y:S04]  /*1a1d0*/  STL.64 [R1+0xa20], R20 ;  /* 0x000a201401007387 */ /* 0x004fe80000100a00 */
[----:B------:R-:W1:Y:S04]  /*1a1e0*/  LDS.128 R20, [R3+0xa000] ;  /* 0x00a0000003147984 */ /* 0x000e680000000c00 */
        /* <DEDUP_REMOVED lines=20> */
[----:B------:R-:W-:Y:S04]  /*1a330*/  STL [R1+0x7c4], R29 ;  /* 0x0007c41d01007387 */ /* 0x000fe80000100800 */
[----:B-1----:R-:W-:Y:S04]  /*1a340*/  STL.64 [R1+0x50], R20 ;  /* 0x0000501401007387 */ /* 0x002fe80000100a00 */
[----:B------:R-:W-:Y:S04]  /*1a350*/  STL.64 [R1+0x58], R22 ;  /* 0x0000581601007387 */ /* 0x000fe80000100a00 */
[----:B------:R-:W1:Y:S04]  /*1a360*/  LDS.128 R20, [R3+0xc000] ;  /* 0x00c0000003147984 */ /* 0x000e680000000c00 */
[----:B-1----:R-:W-:Y:S04]  /*1a370*/  STL.64 [R1+0x70], R20 ;  /* 0x0000701401007387 */ /* 0x002fe80000100a00 */
[----:B------:R-:W-:Y:S04]  /*1a380*/  STL.64 [R1+0x78], R22 ;  /* 0x0000781601007387 */ /* 0x000fe80000100a00 */
[----:B------:R-:W1:Y:S04]  /*1a390*/  LDS.128 R20, [R3+0xe000] ;  /* 0x00e0000003147984 */ /* 0x000e680000000c00 */
[----:B-1----:R-:W-:Y:S04]  /*1a3a0*/  STL.64 [R1+0xf0], R20 ;  /* 0x0000f01401007387 */ /* 0x002fe80000100a00 */
[----:B------:R1:W-:Y:S04]  /*1a3b0*/  STL.64 [R1+0xf8], R22 ;  /* 0x0000f81601007387 */ /* 0x0003e80000100a00 */
[----:B-1----:R-:W2:Y:S04]  /*1a3c0*/  LDL.LU.64 R22, [R1+0xa28] ;  /* 0x000a280001167983 */ /* 0x002ea80000300a00 */
[----:B------:R-:W2:Y:S01]  /*1a3d0*/  LDL.LU.64 R20, [R1+0xa20] ;  /* 0x000a200001147983 */ /* 0x000ea20000300a00 */
[----:B------:R-:W-:Y:S06]  /*1a3e0*/  BAR.SYNC.DEFER_BLOCKING 0x0 ;  /* 0x0000000000007b1d */ /* 0x000fec0000010000 */
[----:B--2---:R1:W-:Y:S04]  /*1a3f0*/  STSM.16.M88.4 [R0], R20 ;  /* 0x0000001400007844 */ /* 0x0043e80000000200 */
[----:B-1----:R-:W2:Y:S04]  /*1a400*/  LDL.LU.64 R22, [R1+0xa18] ;  /* 0x000a180001167983 */ /* 0x002ea80000300a00 */
[----:B------:R-:W2:Y:S04]  /*1a410*/  LDL.LU.64 R20, [R1+0xa10] ;  /* 0x000a100001147983 */ /* 0x000ea80000300a00 */
[----:B--2---:R1:W-:Y:S04]  /*1a420*/  STSM.16.M88.4 [R0+0x200], R20 ;  /* 0x0002001400007844 */ /* 0x0043e80000000200 */
        /* <DEDUP_REMOVED lines=17> */
[----:B--2---:R-:W-:Y:S01]  /*1a540*/  STSM.16.M88.4 [R0+0xe00], R20 ;  /* 0x000e001400007844 */ /* 0x004fe20000000200 */
[----:B------:R-:W-:Y:S06]  /*1a550*/  BAR.SYNC.DEFER_BLOCKING 0x0 ;  /* 0x0000000000007b1d */ /* 0x000fec0000010000 */
[----:B------:R-:W1:Y:S04]  /*1a560*/  LDS.128 R20, [R3] ;  /* 0x0000000003147984 */ /* 0x000e680000000c00 */
[----:B-1----:R-:W-:Y:S04]  /*1a570*/  STL.64 [R1+0xe0], R20 ;  /* 0x0000e01401007387 */ /* 0x002fe80000100a00 */
[----:B------:R-:W-:Y:S04]  /*1a580*/  STL.64 [R1+0xe8], R22 ;  /* 0x0000e81601007387 */ /* 0x000fe80000100a00 */
[----:B------:R-:W1:Y:S04]  /*1a590*/  LDS.128 R20, [R3+0x2000] ;  /* 0x0020000003147984 */ /* 0x000e680000000c00 */
        /* <DEDUP_REMOVED lines=17> */
[----:B------:R-:W1:Y:S01]  /*1a6b0*/  LDS.128 R20, [R3+0xe000] ;  /* 0x00e0000003147984 */ /* 0x000e620000000c00 */
[----:B------:R-:W-:Y:S06]  /*1a6c0*/  BAR.SYNC.DEFER_BLOCKING 0x0 ;  /* 0x0000000000007b1d */ /* 0x000fec0000010000 */
[----:B----4-:R-:W-:Y:S04]  /*1a6d0*/  STSM.16.M88.4 [R0], R16 ;  /* 0x0000001000007844 */ /* 0x010fe80000000200 */
[----:B---3--:R-:W-:Y:S04]  /*1a6e0*/  STSM.16.M88.4 [R0+0x200], R12 ;  /* 0x0002000c00007844 */ /* 0x008fe80000000200 */
[----:B-1----:R-:W-:Y:S04]  /*1a6f0*/  STL.64 [R1+0x290], R20 ;  /* 0x0002901401007387 */ /* 0x002fe80000100a00 */
[----:B------:R1:W-:Y:S04]  /*1a700*/  STL.64 [R1+0x298], R22 ;  /* 0x0002981601007387 */ /* 0x0003e80000100a00 */
[----:B-1----:R-:W2:Y:S04]  /*1a710*/  LDL.LU.64 R22, [R1+0x9a8] ;  /* 0x0009a80001167983 */ /* 0x002ea80000300a00 */
[----:B------:R-:W2:Y:S04]  /*1a720*/  LDL.LU.64 R20, [R1+0x9a0] ;  /* 0x0009a00001147983 */ /* 0x000ea80000300a00 */
[----:B------:R-:W3:Y:S04]  /*1a730*/  LDL.LU.64 R18, [R1+0x998] ;  /* 0x0009980001127983 */ /* 0x000ee80000300a00 */
[----:B------:R-:W3:Y:S04]  /*1a740*/  LDL.LU.64 R16, [R1+0x990] ;  /* 0x0009900001107983 */ /* 0x000ee80000300a00 */
[----:B------:R-:W4:Y:S04]  /*1a750*/  LDL.LU.64 R14, [R1+0x988] ;  /* 0x00098800010e7983 */ /* 0x000f280000300a00 */
[----:B------:R-:W4:Y:S04]  /*1a760*/  LDL.LU.64 R12, [R1+0x980] ;  /* 0x00098000010c7983 */ /* 0x000f280000300a00 */
[----:B------:R-:W-:Y:S04]  /*1a770*/  STSM.16.M88.4 [R0+0x400], R4 ;  /* 0x0004000400007844 */ /* 0x000fe80000000200 */
[----:B------:R-:W-:Y:S04]  /*1a780*/  STSM.16.M88.4 [R0+0x600], R24 ;  /* 0x0006001800007844 */ /* 0x000fe80000000200 */
[----:B--2---:R-:W-:Y:S04]  /*1a790*/  STSM.16.M88.4 [R0+0x800], R20 ;  /* 0x0008001400007844 */ /* 0x004fe80000000200 */
[----:B---3--:R-:W-:Y:S04]  /*1a7a0*/  STSM.16.M88.4 [R0+0xa00], R16 ;  /* 0x000a001000007844 */ /* 0x008fe80000000200 */
[----:B----4-:R-:W-:Y:S04]  /*1a7b0*/  STSM.16.M88.4 [R0+0xc00], R12 ;  /* 0x000c000c00007844 */ /* 0x010fe80000000200 */
[----:B------:R-:W-:Y:S01]  /*1a7c0*/  STSM.16.M88.4 [R0+0xe00], R8 ;  /* 0x000e000800007844 */ /* 0x000fe20000000200 */
[----:B------:R-:W-:Y:S06]  /*1a7d0*/  BAR.SYNC.DEFER_BLOCKING 0x0 ;  /* 0x0000000000007b1d */ /* 0x000fec0000010000 */
[----:B------:R-:W1:Y:S04]  /*1a7e0*/  LDS.128 R16, [R3] ;  /* 0x0000000003107984 */ /* 0x000e680000000c00 */
[----:B------:R-:W2:Y:S04]  /*1a7f0*/  LDS.128 R12, [R3+0x2000] ;  /* 0x00200000030c7984 */ /* 0x000ea80000000c00 */
[----:B------:R-:W3:Y:S04]  /*1a800*/  LDS.128 R8, [R3+0x4000] ;  /* 0x0040000003087984 */ /* 0x000ee80000000c00 */
[----:B------:R-:W4:Y:S04]  /*1a810*/  LDS.128 R4, [R3+0x6000] ;  /* 0x0060000003047984 */ /* 0x000f280000000c00 */
[----:B-1----:R-:W-:Y:S04]  /*1a820*/  STL [R1+0x7c8], R19 ;  /* 0x0007c81301007387 */ /* 0x002fe80000100800 */
[----:B------:R-:W-:Y:S04]  /*1a830*/  STL [R1+0x7e8], R18 ;  /* 0x0007e81201007387 */ /* 0x000fe80000100800 */
[----:B------:R-:W-:Y:S04]  /*1a840*/  STL.64 [R1+0x7e0], R16 ;  /* 0x0007e01001007387 */ /* 0x000fe80000100a00 */
[----:B--2---:R-:W-:Y:S04]  /*1a850*/  STL.64 [R1+0x7f8], R14 ;  /* 0x0007f80e01007387 */ /* 0x004fe80000100a00 */
[----:B------:R-:W-:Y:S04]  /*1a860*/  STL.64 [R1+0x7f0], R12 ;  /* 0x0007f00c01007387 */ /* 0x000fe80000100a00 */
[----:B---3--:R-:W-:Y:S04]  /*1a870*/  STL.64 [R1+0x808], R10 ;  /* 0x0008080a01007387 */ /* 0x008fe80000100a00 */
[----:B------:R-:W-:Y:S04]  /*1a880*/  STL.64 [R1+0x800], R8 ;  /* 0x0008000801007387 */ /* 0x000fe80000100a00 */
[----:B----4-:R-:W-:Y:S04]  /*1a890*/  STL [R1+0x7c0], R7 ;  /* 0x0007c00701007387 */ /* 0x010fe80000100800 */
[----:B------:R-:W-:Y:S04]  /*1a8a0*/  STL [R1+0x868], R6 ;  /* 0x0008680601007387 */ /* 0x000fe80000100800 */
[----:B------:R-:W-:Y:S04]  /*1a8b0*/  STL.64 [R1+0x860], R4 ;  /* 0x0008600401007387 */ /* 0x000fe80000100a00 */
[----:B------:R-:W1:Y:S04]  /*1a8c0*/  LDS.128 R4, [R3+0x8000] ;  /* 0x0080000003047984 */ /* 0x000e680000000c00 */
[----:B------:R-:W2:Y:S04]  /*1a8d0*/  LDS.128 R12, [R3+0xa000] ;  /* 0x00a00000030c7984 */ /* 0x000ea80000000c00 */
[----:B------:R-:W3:Y:S04]  /*1a8e0*/  LDS.128 R8, [R3+0xc000] ;  /* 0x00c0000003087984 */ /* 0x000ee80000000c00 */
[----:B-1----:R-:W-:Y:S04]  /*1a8f0*/  STL.64 [R1+0xd0], R4 ;  /* 0x0000d00401007387 */ /* 0x002fe80000100a00 */
[----:B------:R-:W-:Y:S04]  /*1a900*/  STL.64 [R1+0xd8], R6 ;  /* 0x0000d80601007387 */ /* 0x000fe80000100a00 */
[----:B------:R-:W1:Y:S04]  /*1a910*/  LDS.128 R4, [R3+0xe000] ;  /* 0x00e0000003047984 */ /* 0x000e680000000c00 */
[----:B--2---:R2:W-:Y:S04]  /*1a920*/  STL.64 [R1+0x140], R12 ;  /* 0x0001400c01007387 */ /* 0x0045e80000100a00 */
[----:B------:R4:W-:Y:S04]  /*1a930*/  STL.64 [R1+0x148], R14 ;  /* 0x0001480e01007387 */ /* 0x0009e80000100a00 */
[----:B------:R-:W2:Y:S04]  /*1a940*/  LDL.LU R20, [R1+0x400] ;  /* 0x0004000001147983 */ /* 0x000ea80000300800 */
[----:B---3--:R-:W-:Y:S04]  /*1a950*/  STL.64 [R1+0x1b0], R8 ;  /* 0x0001b00801007387 */ /* 0x008fe80000100a00 */
[----:B------:R-:W-:Y:S04]  /*1a960*/  STL.64 [R1+0x1b8], R10 ;  /* 0x0001b80a01007387 */ /* 0x000fe80000100a00 */
[----:B-1----:R-:W-:Y:S04]  /*1a970*/  STL.64 [R1+0x230], R4 ;  /* 0x0002300401007387 */ /* 0x002fe80000100a00 */
[----:B------:R-:W-:Y:S04]  /*1a980*/  STL.64 [R1+0x238], R6 ;  /* 0x0002380601007387 */ /* 0x000fe80000100a00 */
[----:B------:R-:W2:Y:S04]  /*1a990*/  LDL.LU R21, [R1+0x404] ;  /* 0x0004040001157983 */ /* 0x000ea80000300800 */
[----:B------:R-:W3:Y:S04]  /*1a9a0*/  LDL.LU R22, [R1+0x408] ;  /* 0x0004080001167983 */ /* 0x000ee80000300800 */
[----:B------:R-:W3:Y:S01]  /*1a9b0*/  LDL.LU R23, [R1+0x40c] ;  /* 0x00040c0001177983 */ /* 0x000ee20000300800 */
[----:B------:R-:W-:Y:S06]  /*1a9c0*/  BAR.SYNC.DEFER_BLOCKING 0x0 ;  /* 0x0000000000007b1d */ /* 0x000fec0000010000 */
        /* <DEDUP_REMOVED lines=10> */
[----:B----4-:R-:W3:Y:S04]  /*1aa70*/  LDL.LU R14, [R1+0x128] ;  /* 0x00012800010e7983 */ /* 0x010ee80000300800 */
        /* <DEDUP_REMOVED lines=115> */
[----:B---3--:R-:W-:Y:S04]  /*1b1b0*/  STSM.16.M88.4 [R0], R16 ;  /* 0x0000001000007844 */ /* 0x008fe80000000200 */
[----:B----4-:R-:W-:Y:S04]  /*1b1c0*/  STSM.16.M88.4 [R0+0x200], R20 ;  /* 0x0002001400007844 */ /* 0x010fe80000000200 */
        /* <DEDUP_REMOVED lines=12> */
[----:B------:R-:W-:Y:S04]  /*1b290*/  STSM.16.M88.4 [R0+0xc00], R24 ;  /* 0x000c001800007844 */ /* 0x000fe80000000200 */
[----:B----4-:R-:W-:Y:S01]  /*1b2a0*/  STSM.16.M88.4 [R0+0xe00], R20 ;  /* 0x000e001400007844 */ /* 0x010fe20000000200 */
[----:B------:R-:W-:Y:S06]  /*1b2b0*/  BAR.SYNC.DEFER_BLOCKING 0x0 ;  /* 0x0000000000007b1d */ /* 0x000fec0000010000 */
[----:B------:R-:W1:Y:S04]  /*1b2c0*/  LDS.128 R8, [R3] ;  /* 0x0000000003087984 */ /* 0x000e680000000c00 */
[----:B------:R-:W2:Y:S04]  /*1b2d0*/  LDS.128 R4, [R3+0x2000] ;  /* 0x0020000003047984 */ /* 0x000ea80000000c00 */
[----:B------:R-:W3:Y:S04]  /*1b2e0*/  LDS.128 R12, [R3+0x4000] ;  /* 0x00400000030c7984 */ /* 0x000ee80000000c00 */
[----:B------:R-:W-:Y:S04]  /*1b2f0*/  LDS.128 R16, [R3+0x8000] ;  /* 0x0080000003107984 */ /* 0x000fe80000000c00 */
[----:B-1----:R-:W-:Y:S04]  /*1b300*/  STL.64 [R1+0x190], R8 ;  /* 0x0001900801007387 */ /* 0x002fe80000100a00 */
[----:B------:R-:W-:Y:S04]  /*1b310*/  STL.64 [R1+0x198], R10 ;  /* 0x0001980a01007387 */ /* 0x000fe80000100a00 */
[----:B------:R-:W1:Y:S04]  /*1b320*/  LDS.128 R8, [R3+0x6000] ;  /* 0x0060000003087984 */ /* 0x000e680000000c00 */
[----:B--2---:R2:W-:Y:S04]  /*1b330*/  STL.64 [R1+0x120], R4 ;  /* 0x0001200401007387 */ /* 0x0045e80000100a00 */
[----:B------:R4:W-:Y:S04]  /*1b340*/  STL.64 [R1+0x128], R6 ;  /* 0x0001280601007387 */ /* 0x0009e80000100a00 */
[----:B--2---:R-:W2:Y:S04]  /*1b350*/  LDL.LU R4, [R1+0x510] ;  /* 0x0005100001047983 */ /* 0x004ea80000300800 */
[----:B---3--:R-:W-:Y:S04]  /*1b360*/  STL.64 [R1+0x210], R12 ;  /* 0x0002100c01007387 */ /* 0x008fe80000100a00 */
[----:B------:R-:W-:Y:S04]  /*1b370*/  STL.64 [R1+0x218], R14 ;  /* 0x0002180e01007387 */ /* 0x000fe80000100a00 */
[----:B------:R-:W3:Y:S04]  /*1b380*/  LDS.128 R12, [R3+0xa000] ;  /* 0x00a00000030c7984 */ /* 0x000ee80000000c00 */
[----:B-1----:R-:W-:Y:S04]  /*1b390*/  STL.64 [R1+0x2f0], R8 ;  /* 0x0002f00801007387 */ /* 0x002fe80000100a00 */
[----:B------:R-:W-:Y:S04]  /*1b3a0*/  STL.64 [R1+0x2f8], R10 ;  /* 0x0002f80a01007387 */ /* 0x000fe80000100a00 */
        /* <DEDUP_REMOVED lines=40> */
[----:B--2---:R-:W-:Y:S04]  /*1b630*/  STL.64 [R1+0x8d0], R4 ;  /* 0x0008d00401007387 */ /* 0x004fe80000100a00 */
[----:B------:R-:W1:Y:S04]  /*1b640*/  LDS.128 R4, [R3+0xc000] ;  /* 0x00c0000003047984 */ /* 0x000e680000000c00 */
[----:B------:R-:W2:Y:S04]  /*1b650*/  LDL.LU R8, [R1+0x3f0] ;  /* 0x0003f00001087983 */ /* 0x000ea80000300800 */
[----:B------:R-:W2:Y:S04]  /*1b660*/  LDL.LU R9, [R1+0x3f4] ;  /* 0x0003f40001097983 */ /* 0x000ea80000300800 */
[----:B------:R-:W2:Y:S04]  /*1b670*/  LDL.LU R10, [R1+0x3f8] ;  /* 0x0003f800010a7983 */ /* 0x000ea80000300800 */
[----:B------:R-:W2:Y:S04]  /*1b680*/  LDL.LU R11, [R1+0x3fc] ;  /* 0x0003fc00010b7983 */ /* 0x000ea80000300800 */
[----:B------:R4:W-:Y:S04]  /*1b690*/  STL.64 [R1+0x2a0], R16 ;  /* 0x0002a01001007387 */ /* 0x0009e80000100a00 */
[----:B------:R1:W-:Y:S04]  /*1b6a0*/  STL.64 [R1+0x2a8], R18 ;  /* 0x0002a81201007387 */ /* 0x0003e80000100a00 */
[----:B------:R-:W2:Y:S04]  /*1b6b0*/  LDL.LU R24, [R1+0x170] ;  /* 0x0001700001187983 */ /* 0x000ea80000300800 */
[----:B---3--:R3:W-:Y:S04]  /*1b6c0*/  STL.64 [R1+0x300], R12 ;  /* 0x0003000c01007387 */ /* 0x0087e80000100a00 */
[----:B------:R3:W-:Y:S04]  /*1b6d0*/  STL.64 [R1+0x308], R14 ;  /* 0x0003080e01007387 */ /* 0x0007e80000100a00 */
[----:B-1----:R-:W-:Y:S04]  /*1b6e0*/  STL.64 [R1+0x310], R4 ;  /* 0x0003100401007387 */ /* 0x002fe80000100a00 */
[----:B------:R-:W-:Y:S04]  /*1b6f0*/  STL.64 [R1+0x318], R6 ;  /* 0x0003180601007387 */ /* 0x000fe80000100a00 */
[----:B------:R-:W1:Y:S04]  /*1b700*/  LDS.128 R4, [R3+0xe000] ;  /* 0x00e0000003047984 */ /* 0x000e680000000c00 */
[----:B------:R-:W2:Y:S04]  /*1b710*/  LDL.LU R25, [R1+0x174] ;  /* 0x0001740001197983 */ /* 0x000ea80000300800 */
[----:B------:R-:W2:Y:S04]  /*1b720*/  LDL.LU R26, [R1+0x178] ;  /* 0x00017800011a7983 */ /* 0x000ea80000300800 */
[----:B------:R-:W2:Y:S04]  /*1b730*/  LDL.LU R27, [R1+0x17c] ;  /* 0x00017c00011b7983 */ /* 0x000ea80000300800 */
[----:B----4-:R-:W4:Y:S04]  /*1b740*/  LDL.LU R16, [R1+0x1f0] ;  /* 0x0001f00001107983 */ /* 0x010f280000300800 */
[----:B------:R-:W4:Y:S04]  /*1b750*/  LDL.LU R17, [R1+0x1f4] ;  /* 0x0001f40001117983 */ /* 0x000f280000300800 */
[----:B------:R-:W4:Y:S04]  /*1b760*/  LDL.LU R18, [R1+0x1f8] ;  /* 0x0001f80001127983 */ /* 0x000f280000300800 */
[----:B------:R-:W4:Y:S04]  /*1b770*/  LDL.LU R19, [R1+0x1fc] ;  /* 0x0001fc0001137983 */ /* 0x000f280000300800 */
[----:B---3--:R-:W3:Y:S04]  /*1b780*/  LDL.LU R12, [R1+0x270] ;  /* 0x00027000010c7983 */ /* 0x008ee80000300800 */
[----:B------:R-:W3:Y:S04]  /*1b790*/  LDL.LU R13, [R1+0x274] ;  /* 0x00027400010d7983 */ /* 0x000ee80000300800 */
[----:B------:R-:W3:Y:S04]  /*1b7a0*/  LDL.LU R14, [R1+0x278] ;  /* 0x00027800010e7983 */ /* 0x000ee80000300800 */
[----:B------:R-:W3:Y:S04]  /*1b7b0*/  LDL.LU R15, [R1+0x27c] ;  /* 0x00027c00010f7983 */ /* 0x000ee80000300800 */
[----:B------:R-:W2:Y:S04]  /*1b7c0*/  LDL.LU R20, [R1+0x90] ;  /* 0x0000900001147983 */ /* 0x000ea80000300800 */
[----:B------:R-:W2:Y:S04]  /*1b7d0*/  LDL.LU R21, [R1+0x94] ;  /* 0x0000940001157983 */ /* 0x000ea80000300800 */
[----:B------:R-:W2:Y:S04]  /*1b7e0*/  LDL.LU R22, [R1+0x98] ;  /* 0x0000980001167983 */ /* 0x000ea80000300800 */
[----:B------:R-:W2:Y:S04]  /*1b7f0*/  LDL.LU R23, [R1+0x9c] ;  /* 0x00009c0001177983 */ /* 0x000ea80000300800 */
[----:B-1----:R-:W-:Y:S04]  /*1b800*/  STL.64 [R1+0x320], R4 ;  /* 0x0003200401007387 */ /* 0x002fe80000100a00 */
[----:B------:R1:W-:Y:S01]  /*1b810*/  STL.64 [R1+0x328], R6 ;  /* 0x0003280601007387 */ /* 0x0003e20000100a00 */
[----:B------:R-:W-:Y:S06]  /*1b820*/  BAR.SYNC.DEFER_BLOCKING 0x0 ;  /* 0x0000000000007b1d */ /* 0x000fec0000010000 */
[----:B-1----:R-:W2:Y:S04]  /*1b830*/  LDL.LU.64 R6, [R1+0x8d8] ;  /* 0x0008d80001067983 */ /* 0x002ea80000300a00 */
[----:B------:R-:W2:Y:S04]  /*1b840*/  LDL.LU.64 R4, [R1+0x8d0] ;  /* 0x0008d00001047983 */ /* 0x000ea80000300a00 */
        /* <DEDUP_REMOVED lines=19> */
[----:B------:R-:W-:Y:S01]  /*1b980*/  STSM.16.M88.4 [R0+0xe00], R8 ;  /* 0x000e000800007844 */ /* 0x000fe20000000200 */
[----:B------:R-:W-:Y:S06]  /*1b990*/  BAR.SYNC.DEFER_BLOCKING 0x0 ;  /* 0x0000000000007b1d */ /* 0x000fec0000010000 */
[----:B-1----:R-:W2:Y:S04]  /*1b9a0*/  LDL.LU R6, [R1+0x868] ;  /* 0x0008680001067983 */ /* 0x002ea80000300800 */
[----:B------:R-:W2:Y:S04]  /*1b9b0*/  LDL.LU.64 R4, [R1+0x860] ;  /* 0x0008600001047983 */ /* 0x000ea80000300a00 */
        /* <DEDUP_REMOVED lines=12> */
[----:B------:R-:W2:Y:S04]  /*1ba80*/  LDL R7, [R1+0x338] ;  /* 0x0003380001077983 */ /* 0x000ea80000100800 */
[----:B------:R-:W1:Y:S04]  /*1ba90*/  LDS.128 R8, [R3+0x8000] ;  /* 0x0080000003087984 */ /* 0x000e680000000c00 */
[----:B--2---:R-:W-:Y:S04]  /*1baa0*/  STL.64 [R1+0x818], R6 ;  /* 0x0008180601007387 */ /* 0x004fe80000100a00 */
[----:B-1----:R-:W-:Y:S04]  /*1bab0*/  STL.64 [R1+0x350], R8 ;  /* 0x0003500801007387 */ /* 0x002fe80000100a00 */
[----:B------:R-:W-:Y:S04]  /*1bac0*/  STL.64 [R1+0x358], R10 ;  /* 0x0003580a01007387 */ /* 0x000fe80000100a00 */
[----:B------:R-:W-:Y:S04]  /*1bad0*/  STL.64 [R1+0x810], R4 ;  /* 0x0008100401007387 */ /* 0x000fe80000100a00 */
[----:B------:R-:W1:Y:S04]  /*1bae0*/  LDS.128 R4, [R3+0xa000] ;  /* 0x00a0000003047984 */ /* 0x000e680000000c00 */
[----:B------:R-:W2:Y:S04]  /*1baf0*/  LDS.128 R8, [R3+0xc000] ;  /* 0x00c0000003087984 */ /* 0x000ea80000000c00 */
[----:B-1----:R-:W-:Y:S04]  /*1bb00*/  STL.64 [R1+0x360], R4 ;  /* 0x0003600401007387 */ /* 0x002fe80000100a00 */
[----:B------:R-:W-:Y:S04]  /*1bb10*/  STL.64 [R1+0x368], R6 ;  /* 0x0003680601007387 */ /* 0x000fe80000100a00 */
[----:B------:R-:W1:Y:S01]  /*1bb20*/  LDS.128 R4, [R3+0xe000] ;  /* 0x00e0000003047984 */ /* 0x000e620000000c00 */
[----:B------:R-:W-:Y:S06]  /*1bb30*/  BAR.SYNC.DEFER_BLOCKING 0x0 ;  /* 0x0000000000007b1d */ /* 0x000fec0000010000 */
[----:B--2---:R-:W-:Y:S04]  /*1bb40*/  STL.64 [R1+0x370], R8 ;  /* 0x0003700801007387 */ /* 0x004fe80000100a00 */
[----:B------:R-:W-:Y:S04]  /*1bb50*/  STL.64 [R1+0x378], R10 ;  /* 0x0003780a01007387 */ /* 0x000fe80000100a00 */
[----:B---3--:R2:W-:Y:S04]  /*1bb60*/  STSM.16.M88.4 [R0], R12 ;  /* 0x0000000c00007844 */ /* 0x0085e80000000200 */
[----:B----4-:R-:W-:Y:S04]  /*1bb70*/  STSM.16.M88.4 [R0+0x200], R16 ;  /* 0x0002001000007844 */ /* 0x010fe80000000200 */
[----:B------:R-:W-:Y:S04]  /*1bb80*/  STSM.16.M88.4 [R0+0x400], R24 ;  /* 0x0004001800007844 */ /* 0x000fe80000000200 */
[----:B-1----:R-:W-:Y:S04]  /*1bb90*/  STL.64 [R1+0x380], R4 ;  /* 0x0003800401007387 */ /* 0x002fe80000100a00 */
[----:B------:R-:W-:Y:S04]  /*1bba0*/  STL.64 [R1+0x388], R6 ;  /* 0x0003880601007387 */ /* 0x000fe80000100a00 */
[----:B--2---:R-:W2:Y:S04]  /*1bbb0*/  LDL.LU R12, [R1+0x60] ;  /* 0x00006000010c7983 */ /* 0x004ea80000300800 */
[----:B------:R-:W2:Y:S04]  /*1bbc0*/  LDL.LU R13, [R1+0x64] ;  /* 0x00006400010d7983 */ /* 0x000ea80000300800 */
[----:B------:R-:W3:Y:S04]  /*1bbd0*/  LDL.LU R14, [R1+0x68] ;  /* 0x00006800010e7983 */ /* 0x000ee80000300800 */
[----:B------:R1:W-:Y:S04]  /*1bbe0*/  STSM.16.M88.4 [R0+0x600], R20 ;  /* 0x0006001400007844 */ /* 0x0003e80000000200 */
[----:B------:R-:W3:Y:S04]  /*1bbf0*/  LDL.LU R15, [R1+0x6c] ;  /* 0x00006c00010f7983 */ /* 0x000ee80000300800 */
        /* <DEDUP_REMOVED lines=8> */
[----:B------:R-:W2:Y:S04]  /*1bc80*/  LDL.LU R22, [R1+0x578] ;  /* 0x0005780001167983 */ /* 0x000ea80000300800 */
[----:B------:R-:W2:Y:S04]  /*1bc90*/  LDL.LU R23, [R1+0x57c] ;  /* 0x00057c0001177983 */ /* 0x000ea80000300800 */
[----:B---3--:R-:W-:Y:S04]  /*1bca0*/  STL.64 [R1+0x828], R14 ;  /* 0x0008280e01007387 */ /* 0x008fe80000100a00 */
[----:B------:R-:W-:Y:S04]  /*1bcb0*/  STL.64 [R1+0x820], R12 ;  /* 0x0008200c01007387 */ /* 0x000fe80000100a00 */
[----:B------:R-:W3:Y:S04]  /*1bcc0*/  LDL.LU R8, [R1+0x100] ;  /* 0x0001000001087983 */ /* 0x000ee80000300800 */
[----:B------:R-:W3:Y:S04]  /*1bcd0*/  LDL.LU R9, [R1+0x104] ;  /* 0x0001040001097983 */ /* 0x000ee80000300800 */
[----:B------:R-:W4:Y:S04]  /*1bce0*/  LDL.LU R10, [R1+0x108] ;  /* 0x00010800010a7983 */ /* 0x000f280000300800 */
[----:B------:R-:W4:Y:S04]  /*1bcf0*/  LDL.LU R11, [R1+0x10c] ;  /* 0x00010c00010b7983 */ /* 0x000f280000300800 */
[----:B--2---:R-:W-:Y:S04]  /*1bd00*/  STSM.16.M88.4 [R0+0x800], R20 ;  /* 0x0008001400007844 */ /* 0x004fe80000000200 */
        /* <DEDUP_REMOVED lines=23> */
[----:B------:R-:W2:Y:S04]  /*1be80*/  LDL.LU.64 R22, [R1+0x858] ;  /* 0x0008580001167983 */ /* 0x000ea80000300a00 */
[----:B------:R-:W2:Y:S04]  /*1be90*/  LDL.LU.64 R20, [R1+0x850] ;  /* 0x0008500001147983 */ /* 0x000ea80000300a00 */
[----:B--2---:R1:W-:Y:S04]  /*1bea0*/  STSM.16.M88.4 [R0+0xa00], R20 ;  /* 0x000a001400007844 */ /* 0x0043e80000000200 */
[----:B-1----:R-:W2:Y:S04]  /*1beb0*/  LDL.LU.64 R22, [R1+0x848] ;  /* 0x0008480001167983 */ /* 0x002ea80000300a00 */
[----:B------:R-:W2:Y:S04]  /*1bec0*/  LDL.LU.64 R20, [R1+0x840] ;  /* 0x0008400001147983 */ /* 0x000ea80000300a00 */
[----:B------:R-:W-:Y:S04]  /*1bed0*/  STSM.16.M88.4 [R0+0xc00], R8 ;  /* 0x000c000800007844 */ /* 0x000fe80000000200 */
[----:B--2---:R1:W-:Y:S01]  /*1bee0*/  STSM.16.M88.4 [R0+0xe00], R20 ;  /* 0x000e001400007844 */ /* 0x0043e20000000200 */
[----:B------:R-:W-:Y:S06]  /*1bef0*/  BAR.SYNC.DEFER_BLOCKING 0x0 ;  /* 0x0000000000007b1d */ /* 0x000fec0000010000 */
[----:B-1----:R-:W2:Y:S04]  /*1bf00*/  LDL.LU R20, [R1+0x4b0] ;  /* 0x0004b00001147983 */ /* 0x002ea80000300800 */
[----:B------:R-:W2:Y:S04]  /*1bf10*/  LDL.LU R21, [R1+0x4b4] ;  /* 0x0004b40001157983 */ /* 0x000ea80000300800 */
[----:B------:R-:W2:Y:S04]  /*1bf20*/  LDL.LU R22, [R1+0x4b8] ;  /* 0x0004b80001167983 */ /* 0x000ea80000300800 */
[----:B------:R-:W1:Y:S04]  /*1bf30*/  LDS.128 R8, [R3] ;  /* 0x0000000003087984 */ /* 0x000e680000000c00 */
[----:B------:R-:W2:Y:S04]  /*1bf40*/  LDL.LU R23, [R1+0x4bc] ;  /* 0x0004bc0001177983 */ /* 0x000ea80000300800 */
        /* <DEDUP_REMOVED lines=23> */
[----:B-1----:R-:W-:Y:S04]  /*1c0c0*/  STL.64 [R1+0x90], R8 ;  /* 0x0000900801007387 */ /* 0x002fe80000100a00 */
[----:B------:R1:W-:Y:S04]  /*1c0d0*/  STL.64 [R1+0x98], R10 ;  /* 0x0000980a01007387 */ /* 0x0003e80000100a00 */
[----:B-1----:R-:W3:Y:S04]  /*1c0e0*/  LDL.LU.64 R10, [R1+0x838] ;  /* 0x00083800010a7983 */ /* 0x002ee80000300a00 */
[----:B------:R-:W3:Y:S04]  /*1c0f0*/  LDL.LU.64 R8, [R1+0x830] ;  /* 0x0008300001087983 */ /* 0x000ee80000300a00 */
[----:B------:R-:W2:Y:S04]  /*1c100*/  LDL.LU.64 R14, [R1+0x828] ;  /* 0x00082800010e7983 */ /* 0x000ea80000300a00 */
[----:B------:R-:W2:Y:S04]  /*1c110*/  LDL.LU.64 R12, [R1+0x820] ;  /* 0x00082000010c7983 */ /* 0x000ea80000300a00 */
[----:B----4-:R1:W-:Y:S04]  /*1c120*/  STSM.16.M88.4 [R0+0x200], R4 ;  /* 0x0002000400007844 */ /* 0x0103e80000000200 */
[----:B-1----:R-:W4:Y:S04]  /*1c130*/  LDL.LU.64 R6, [R1+0x818] ;  /* 0x0008180001067983 */ /* 0x002f280000300a00 */
[----:B------:R-:W4:Y:S04]  /*1c140*/  LDL.LU.64 R4, [R1+0x810] ;  /* 0x0008100001047983 */ /* 0x000f280000300a00 */
[----:B---3--:R1:W-:Y:S04]  /*1c150*/  STSM.16.M88.4 [R0+0x400], R8 ;  /* 0x0004000800007844 */ /* 0x0083e80000000200 */
[----:B--2---:R2:W-:Y:S04]  /*1c160*/  STSM.16.M88.4 [R0+0x600], R12 ;  /* 0x0006000c00007844 */ /* 0x0045e80000000200 */
[----:B------:R3:W-:Y:S04]  /*1c170*/  STSM.16.M88.4 [R0+0x800], R16 ;  /* 0x0008001000007844 */ /* 0x0007e80000000200 */
[----:B-1----:R-:W4:Y:S04]  /*1c180*/  LDL.LU.64 R10, [R1+0x808] ;  /* 0x00080800010a7983 */ /* 0x002f280000300a00 */
[----:B------:R-:W4:Y:S04]  /*1c190*/  LDL.LU.64 R8, [R1+0x800] ;  /* 0x0008000001087983 */ /* 0x000f280000300a00 */
[----:B--2---:R-:W2:Y:S04]  /*1c1a0*/  LDL.LU.64 R14, [R1+0x7f8] ;  /* 0x0007f800010e7983 */ /* 0x004ea80000300a00 */
[----:B------:R-:W2:Y:S04]  /*1c1b0*/  LDL.LU.64 R12, [R1+0x7f0] ;  /* 0x0007f000010c7983 */ /* 0x000ea80000300a00 */
[----:B---3--:R-:W3:Y:S04]  /*1c1c0*/  LDL.LU R18, [R1+0x7e8] ;  /* 0x0007e80001127983 */ /* 0x008ee80000300800 */
[----:B------:R-:W-:Y:S04]  /*1c1d0*/  STSM.16.M88.4 [R0+0xa00], R20 ;  /* 0x000a001400007844 */ /* 0x000fe80000000200 */
[----:B------:R-:W2:Y:S04]  /*1c1e0*/  LDL.LU.64 R16, [R1+0x7e0] ;  /* 0x0007e00001107983 */ /* 0x000ea80000300a00 */
[----:B------:R1:W-:Y:S04]  /*1c1f0*/  STSM.16.M88.4 [R0+0xc00], R24 ;  /* 0x000c001800007844 */ /* 0x0003e80000000200 */
[----:B-1----:R-:W2:Y:S04]  /*1c200*/  LDL.LU.64 R26, [R1+0x7d8] ;  /* 0x0007d800011a7983 */ /* 0x002ea80000300a00 */
[----:B------:R-:W2:Y:S01]  /*1c210*/  LDL.LU.64 R24, [R1+0x7d0] ;  /* 0x0007d00001187983 */ /* 0x000ea20000300a00 */
[C---:B----4-:R-:W-:Y:S01]  /*1c220*/  LOP3.LUT R21, R7.reuse, 0x4, R28, 0xfe, !PT ;  /* 0x0000000407157812 */ /* 0x050fe200078efe1c */
[----:B------:R-:W-:Y:S01]  /*1c230*/  IMAD R2, R2, UR4, RZ ;  /* 0x0000000402027c24 */ /* 0x000fe2000f8e02ff */
[----:B------:R-:W-:Y:S01]  /*1c240*/  LOP3.LUT R3, R7, R28, RZ, 0xfc, !PT ;  /* 0x0000001c07037212 */ /* 0x000fe200078efcff */
[----:B------:R-:W4:Y:S01]  /*1c250*/  LDL.LU R29, [R1+0xc] ;  /* 0x00000c00011d7983 */ /* 0x000f220000300800 */
[C---:B------:R-:W-:Y:S01]  /*1c260*/  ISETP.LT.AND P5, PT, R21.reuse, UR17, !P0 ;  /* 0x0000001115007c0c */ /* 0x040fe2000c7a1270 */
[----:B------:R-:W-:Y:S01]  /*1c270*/  IMAD R21, R21, UR11, RZ ;  /* 0x0000000b15157c24 */ /* 0x000fe2000f8e02ff */
[C---:B------:R-:W-:Y:S01]  /*1c280*/  LEA R20, P4, R2.reuse, UR6, 0x2 ;  /* 0x0000000602147c11 */ /* 0x040fe2000f8810ff */
[----:B------:R-:W3:Y:S01]  /*1c290*/  LDL.LU R19, [R1+0x10] ;  /* 0x0000100001137983 */ /* 0x000ee20000300800 */
[C---:B------:R-:W-:Y:S01]  /*1c2a0*/  ISETP.LT.AND P2, PT, R3.reuse, UR21, !P0 ;  /* 0x0000001503007c0c */ /* 0x040fe2000c741270 */
[----:B------:R-:W1:Y:S01]  /*1c2b0*/  LDCU UR11, c[0x0][0x39c] ;  /* 0x00007380ff0b77ac */ /* 0x000e620008000800 */
[----:B------:R-:W-:Y:S01]  /*1c2c0*/  LEA.HI.X.SX32 R2, R2, UR7, 0x2, P4 ;  /* 0x0000000702027c11 */ /* 0x000fe2000a0f16ff */
[----:B------:R-:W-:Y:S01]  /*1c2d0*/  IMAD R3, R3, UR5, RZ ;  /* 0x0000000503037c24 */ /* 0x000fe2000f8e02ff */
[----:B------:R-:W1:Y:S01]  /*1c2e0*/  LDCU UR21, c[0x0][0x39c] ;  /* 0x00007380ff1577ac */ /* 0x000e620008000800 */
[----:B--2---:R2:W-:Y:S01]  /*1c2f0*/  STSM.16.M88.4 [R0+0xe00], R24 ;  /* 0x000e001800007844 */ /* 0x0045e20000000200 */
[----:B------:R-:W1:Y:S01]  /*1c300*/  LDCU UR5, c[0x0][0x3b8] ;  /* 0x00007700ff0577ac */ /* 0x000e620008000800 */
[----:B------:R-:W1:Y:S01]  /*1c310*/  LDCU UR4, c[0x0][0x3b8] ;  /* 0x00007700ff0477ac */ /* 0x000e620008000800 */
[----:B------:R-:W1:Y:S01]  /*1c320*/  LDCU UR6, c[0x0][0x3b8] ;  /* 0x00007700ff0677ac */ /* 0x000e620008000800 */
[----:B------:R-:W1:Y:S01]  /*1c330*/  LDCU UR7, c[0x0][0x3b8] ;  /* 0x00007700ff0777ac */ /* 0x000e620008000800 */
[----:B--2---:R-:W2:Y:S01]  /*1c340*/  LDL.LU R26, [R1] ;  /* 0x00000000011a7983 */ /* 0x004ea20000300800 */
[----:B------:R-:W-:Y:S01]  /*1c350*/  BAR.SYNC.DEFER_BLOCKING 0x0 ;  /* 0x0000000000007b1d */ /* 0x000fe20000010000 */
[----:B------:R-:W-:-:S04]  /*1c360*/  LEA R24, P6, R21, R20, 0x2 ;  /* 0x0000001415187211 */ /* 0x000fc800078c10ff */
[----:B------:R-:W-:Y:S01]  /*1c370*/  LEA.HI.X.SX32 R25, R21, R2, 0x2, P6 ;  /* 0x0000000215197211 */ /* 0x000fe200030f16ff */
[----:B------:R-:W3:Y:S04]  /*1c380*/  LDL.LU R27, [R1+0x8] ;  /* 0x00000800011b7983 */ /* 0x000ee80000300800 */
[----:B------:R-:W3:Y:S01]  /*1c390*/  LDL.LU R21, [R1+0x4] ;  /* 0x0000040001157983 */ /* 0x000ee20000300800 */
[----:B------:R-:W-:Y:S02]  /*1c3a0*/  LEA R22, P4, R3, R20, 0x2 ;  /* 0x0000001403167211 */ /* 0x000fe400078810ff */
[----:B------:R-:W-:Y:S02]  /*1c3b0*/  LOP3.LUT R0, R7, 0x2, R28, 0xfe, !PT ;  /* 0x0000000207007812 */ /* 0x000fe400078efe1c */
[----:B------:R-:W-:-:S02]  /*1c3c0*/  LEA.HI.X.SX32 R23, R3, R2, 0x2, P4 ;  /* 0x0000000203177211 */ /* 0x000fc400020f16ff */
[C---:B------:R-:W-:Y:S01]  /*1c3d0*/  ISETP.LT.AND P4, PT, R0.reuse, UR16, !P0 ;  /* 0x0000001000007c0c */ /* 0x040fe2000c781270 */
[----:B------:R-:W-:Y:S01]  /*1c3e0*/  IMAD R0, R0, UR10, RZ ;  /* 0x0000000a00007c24 */ /* 0x000fe2000f8e02ff */
[----:B------:R-:W1:Y:S01]  /*1c3f0*/  LDCU UR10, c[0x0][0x3b8] ;  /* 0x00007700ff0a77ac */ /* 0x000e620008000800 */
[----:B--2---:R2:W-:Y:S03]  /*1c400*/  @P2 STG.E desc[UR8][R22.64], R26 ;  /* 0x0000001a16002986 */ /* 0x0045e6000c101908 */
[C---:B--2---:R-:W-:Y:S02]  /*1c410*/  LEA R22, P2, R0.reuse, R20, 0x2 ;  /* 0x0000001400167211 */ /* 0x044fe400078410ff */
[----:B------:R-:W-:Y:S02]  /*1c420*/  LOP3.LUT R26, R7, 0x6, R28, 0xfe, !PT ;  /* 0x00000006071a7812 */ /* 0x000fe400078efe1c */
[----:B------:R-:W-:-:S03]  /*1c430*/  LEA.HI.X.SX32 R23, R0, R2, 0x2, P2 ;  /* 0x0000000200177211 */ /* 0x000fc600010f16ff */
[C---:B------:R-:W-:Y:S01]  /*1c440*/  IMAD R0, R26.reuse, UR12, RZ ;  /* 0x0000000c1a007c24 */ /* 0x040fe2000f8e02ff */
[----:B------:R-:W-:Y:S01]  /*1c450*/  ISETP.LT.AND P2, PT, R26, UR18, !P0 ;  /* 0x000000121a007c0c */ /* 0x000fe2000c741270 */
[----:B---3--:R2:W-:Y:S01]  /*1c460*/  @P4 STG.E desc[UR8][R22.64], R21 ;  /* 0x0000001516004986 */ /* 0x0085e2000c101908 */
[----:B------:R-:W3:Y:S02]  /*1c470*/  LDCU UR12, c[0x0][0x39c] ;  /* 0x00007380ff0c77ac */ /* 0x000ee40008000800 */
[C---:B--2---:R-:W-:Y:S02]  /*1c480*/  LEA R22, P4, R0.reuse, R20, 0x2 ;  /* 0x0000001400167211 */ /* 0x044fe400078810ff */
[--C-:B------:R-:W-:Y:S02]  /*1c490*/  LOP3.LUT R21, R7, 0x8, R28.reuse, 0xfe, !PT ;  /* 0x0000000807157812 */ /* 0x100fe400078efe1c */
[----:B------:R-:W-:Y:S02]  /*1c4a0*/  LEA.HI.X.SX32 R23, R0, R2, 0x2, P4 ;  /* 0x0000000200177211 */ /* 0x000fe400020f16ff */
[C---:B------:R-:W-:Y:S01]  /*1c4b0*/  ISETP.LT.AND P4, PT, R21.reuse, UR19, !P0 ;  /* 0x0000001315007c0c */ /* 0x040fe2000c781270 */
[----:B------:R-:W-:Y:S01]  /*1c4c0*/  IMAD R21, R21, UR13, RZ ;  /* 0x0000000d15157c24 */ /* 0x000fe2000f8e02ff */
[----:B------:R-:W-:Y:S01]  /*1c4d0*/  @P5 STG.E desc[UR8][R24.64], R27 ;  /* 0x0000001b18005986 */ /* 0x000fe2000c101908 */
[----:B------:R-:W-:Y:S01]  /*1c4e0*/  LOP3.LUT R26, R7, 0xc, R28, 0xfe, !PT ;  /* 0x0000000c071a7812 */ /* 0x000fe200078efe1c */
[----:B------:R-:W2:Y:S02]  /*1c4f0*/  LDCU UR13, c[0x0][0x39c] ;  /* 0x00007380ff0d77ac */ /* 0x000ea40008000800 */
[----:B----4-:R4:W-:Y:S02]  /*1c500*/  @P2 STG.E desc[UR8][R22.64], R29 ;  /* 0x0000001d16002986 */ /* 0x0109e4000c101908 */
[----:B----4-:R-:W-:-:S02]  /*1c510*/  LEA R22, P2, R21, R20, 0x2 ;  /* 0x0000001415167211 */ /* 0x010fc400078410ff */
[----:B------:R-:W4:Y:S02]  /*1c520*/  LDL.LU R29, [R1+0x1c] ;  /* 0x00001c00011d7983 */ /* 0x000f240000300800 */
[----:B------:R-:W-:Y:S02]  /*1c530*/  LEA.HI.X.SX32 R23, R21, R2, 0x2, P2 ;  /* 0x0000000215177211 */ /* 0x000fe400010f16ff */
[----:B------:R-:W2:Y:S04]  /*1c540*/  LDL.LU R27, [R1+0x2c] ;  /* 0x00002c00011b7983 */ /* 0x000ea80000300800 */
[----:B------:R-:W2:Y:S01]  /*1c550*/  LDL.LU R21, [R1+0x14] ;  /* 0x0000140001157983 */ /* 0x000ea20000300800 */
[----:B------:R-:W-:-:S04]  /*1c560*/  LOP3.LUT R24, R7, 0xa, R28, 0xfe, !PT ;  /* 0x0000000a07187812 */ /* 0x000fc800078efe1c */
[C---:B------:R-:W-:Y:S01]  /*1c570*/  ISETP.LT.AND P5, PT, R24.reuse, UR20, !P0 ;  /* 0x0000001418007c0c */ /* 0x040fe2000c7a1270 */
[----:B------:R-:W-:Y:S01]  /*1c580*/  IMAD R0, R24, UR14, RZ ;  /* 0x0000000e18007c24 */ /* 0x000fe2000f8e02ff */
[----:B------:R3:W-:Y:S01]  /*1c590*/  @P4 STG.E desc[UR8][R22.64], R19 ;  /* 0x0000001316004986 */ /* 0x0007e2000c101908 */
[----:B-1----:R-:W-:Y:S01]  /*1c5a0*/  ISETP.LT.AND P2, PT, R26, UR21, !P0 ;  /* 0x000000151a007c0c */ /* 0x002fe2000c741270 */
[----:B------:R-:W1:Y:S02]  /*1c5b0*/  LDCU UR14, c[0x0][0x39c] ;  /* 0x00007380ff0e77ac */ /* 0x000e640008000800 */
[----:B------:R-:W-:-:S04]  /*1c5c0*/  LEA R24, P6, R0, R20, 0x2 ;  /* 0x0000001400187211 */ /* 0x000fc800078c10ff */
[----:B------:R-:W-:Y:S01]  /*1c5d0*/  LEA.HI.X.SX32 R25, R0, R2, 0x2, P6 ;  /* 0x0000000200197211 */ /* 0x000fe200030f16ff */
[----:B------:R-:W-:Y:S02]  /*1c5e0*/  IMAD R0, R26, UR15, RZ ;  /* 0x0000000f1a007c24 */ /* 0x000fe4000f8e02ff */
[----:B------:R-:W4:Y:S03]  /*1c5f0*/  LDL.LU R26, [R1+0x18] ;  /* 0x00001800011a7983 */ /* 0x000f260000300800 */
[C---:B---3--:R-:W-:Y:S01]  /*1c600*/  LEA R22, P4, R0.reuse, R20, 0x2 ;  /* 0x0000001400167211 */ /* 0x048fe200078810ff */
[----:B------:R-:W3:Y:S03]  /*1c610*/  LDL.LU R19, [R1+0x7c8] ;  /* 0x0007c80001137983 */ /* 0x000ee60000300800 */
[----:B------:R-:W-:Y:S01]  /*1c620*/  LEA.HI.X.SX32 R23, R0, R2, 0x2, P4 ;  /* 0x0000000200177211 */ /* 0x000fe200020f16ff */
[----:B--2---:R2:W-:Y:S02]  /*1c630*/  @P5 STG.E desc[UR8][R24.64], R21 ;  /* 0x0000001518005986 */ /* 0x0045e4000c101908 */
[----:B--2---:R-:W-:-:S02]  /*1c640*/  LOP3.LUT R21, R7, 0x10, R28, 0xfe, !PT ;  /* 0x0000001007157812 */ /* 0x004fc400078efe1c */
[----:B------:R-:W-:Y:S02]  /*1c650*/  LOP3.LUT R24, R7, 0xe, R28, 0xfe, !PT ;  /* 0x0000000e07187812 */ /* 0x000fe400078efe1c */
[C---:B------:R-:W-:Y:S01]  /*1c660*/  ISETP.LT.AND P5, PT, R21.reuse, UR11, !P0 ;  /* 0x0000000b15007c0c */ /* 0x040fe2000c7a1270 */
[----:B------:R-:W-:Y:S01]  /*1c670*/  IMAD R21, R21, UR5, RZ ;  /* 0x0000000515157c24 */ /* 0x000fe2000f8e02ff */
[C---:B------:R-:W-:Y:S01]  /*1c680*/  ISETP.LT.AND P4, PT, R24.reuse, UR22, !P0 ;  /* 0x0000001618007c0c */ /* 0x040fe2000c781270 */
[----:B------:R-:W-:Y:S01]  /*1c690*/  IMAD R0, R24, UR4, RZ ;  /* 0x0000000418007c24 */ /* 0x000fe2000f8e02ff */
[----:B----4-:R2:W-:Y:S01]  /*1c6a0*/  @P2 STG.E desc[UR8][R22.64], R26 ;  /* 0x0000001a16002986 */ /* 0x0105e2000c101908 */
[----:B------:R-:W4:Y:S01]  /*1c6b0*/  LDCU UR4, c[0x0][0x3b8] ;  /* 0x00007700ff0477ac */ /* 0x000f220008000800 */
[C---:B------:R-:W-:Y:S01]  /*1c6c0*/  LEA R24, P6, R21.reuse, R20, 0x2 ;  /* 0x0000001415187211 */ /* 0x040fe200078c10ff */
[----:B------:R-:W1:Y:S03]  /*1c6d0*/  LDCU UR11, c[0x0][0x39c] ;  /* 0x00007380ff0b77ac */ /* 0x000e660008000800 */
[----:B------:R-:W-:-:S02]  /*1c6e0*/  LEA.HI.X.SX32 R25, R21, R2, 0x2, P6 ;  /* 0x0000000215197211 */ /* 0x000fc400030f16ff */
[----:B------:R-:W3:Y:S01]  /*1c6f0*/  LDL.LU R21, [R1+0x20] ;  /* 0x0000200001157983 */ /* 0x000ee20000300800 */
[----:B------:R-:W1:Y:S01]  /*1c700*/  LDCU UR5, c[0x0][0x3b8] ;  /* 0x00007700ff0577ac */ /* 0x000e620008000800 */
[C---:B--2---:R-:W-:Y:S02]  /*1c710*/  LEA R22, P2, R0.reuse, R20, 0x2 ;  /* 0x0000001400167211 */ /* 0x044fe400078410ff */
[----:B------:R-:W-:Y:S02]  /*1c720*/  LOP3.LUT R26, R7, 0x12, R28, 0xfe, !PT ;  /* 0x00000012071a7812 */ /* 0x000fe400078efe1c */
[----:B------:R-:W-:-:S03]  /*1c730*/  LEA.HI.X.SX32 R23, R0, R2, 0x2, P2 ;  /* 0x0000000200177211 */ /* 0x000fc600010f16ff */
[C---:B------:R-:W-:Y:S01]  /*1c740*/  IMAD R0, R26.reuse, UR6, RZ ;  /* 0x000000061a007c24 */ /* 0x040fe2000f8e02ff */
[----:B------:R-:W-:Y:S01]  /*1c750*/  ISETP.LT.AND P2, PT, R26, UR12, !P0 ;  /* 0x0000000c1a007c0c */ /* 0x000fe2000c741270 */
[----:B------:R2:W-:Y:S01]  /*1c760*/  @P4 STG.E desc[UR8][R22.64], R29 ;  /* 0x0000001d16004986 */ /* 0x0005e2000c101908 */
[----:B------:R-:W1:Y:S03]  /*1c770*/  LDCU UR12, c[0x0][0x39c] ;  /* 0x00007380ff0c77ac */ /* 0x000e660008000800 */
[----:B------:R-:W4:Y:S01]  /*1c780*/  LDL.LU R26, [R1+0x24] ;  /* 0x00002400011a7983 */ /* 0x000f220000300800 */
[----:B------:R-:W1:Y:S01]  /*1c790*/  LDCU UR6, c[0x0][0x3b8] ;  /* 0x00007700ff0677ac */ /* 0x000e620008000800 */
[C---:B--2---:R-:W-:Y:S02]  /*1c7a0*/  LEA R22, P4, R0.reuse, R20, 0x2 ;  /* 0x0000001400167211 */ /* 0x044fe400078810ff */
[----:B------:R-:W2:Y:S02]  /*1c7b0*/  LDL.LU R29, [R1+0x7c4] ;  /* 0x0007c400011d7983 */ /* 0x000ea40000300800 */
[----:B------:R-:W-:-:S02]  /*1c7c0*/  LEA.HI.X.SX32 R23, R0, R2, 0x2, P4 ;  /* 0x0000000200177211 */ /* 0x000fc400020f16ff */
[----:B---3--:R3:W-:Y:S02]  /*1c7d0*/  @P5 STG.E desc[UR8][R24.64], R21 ;  /* 0x0000001518005986 */ /* 0x0087e4000c101908 */
[C-C-:B---3--:R-:W-:Y:S02]  /*1c7e0*/  LOP3.LUT R21, R7.reuse, 0x16, R28.reuse, 0xfe, !PT ;  /* 0x0000001607157812 */ /* 0x148fe400078efe1c */
[----:B------:R-:W-:Y:S02]  /*1c7f0*/  LOP3.LUT R24, R7, 0x14, R28, 0xfe, !PT ;  /* 0x0000001407187812 */ /* 0x000fe400078efe1c */
[C---:B-1----:R-:W-:Y:S01]  /*1c800*/  ISETP.LT.AND P4, PT, R21.reuse, UR14, !P0 ;  /* 0x0000000e15007c0c */ /* 0x042fe2000c781270 */
[----:B------:R-:W-:Y:S01]  /*1c810*/  IMAD R21, R21, UR10, RZ ;  /* 0x0000000a15157c24 */ /* 0x000fe2000f8e02ff */
[C---:B------:R-:W-:Y:S01]  /*1c820*/  ISETP.LT.AND P5, PT, R24.reuse, UR13, !P0 ;  /* 0x0000000d18007c0c */ /* 0x040fe2000c7a1270 */
[----:B------:R-:W-:Y:S01]  /*1c830*/  IMAD R0, R24, UR7, RZ ;  /* 0x0000000718007c24 */ /* 0x000fe2000f8e02ff */
[----:B----4-:R1:W-:Y:S01]  /*1c840*/  @P2 STG.E desc[UR8][R22.64], R26 ;  /* 0x0000001a16002986 */ /* 0x0103e2000c101908 */
[----:B------:R-:W3:Y:S01]  /*1c850*/  LDCU UR7, c[0x0][0x39c] ;  /* 0x00007380ff0777ac */ /* 0x000ee20008000800 */
[C---:B------:R-:W-:Y:S01]  /*1c860*/  LEA R24, P6, R21.reuse, R20, 0x2 ;  /* 0x0000001415187211 */ /* 0x040fe200078c10ff */
[----:B------:R-:W4:Y:S03]  /*1c870*/  LDCU UR10, c[0x0][0x39c] ;  /* 0x00007380ff0a77ac */ /* 0x000f260008000800 */
[----:B------:R-:W-:-:S02]  /*1c880*/  LEA.HI.X.SX32 R25, R21, R2, 0x2, P6 ;  /* 0x0000000215197211 */ /* 0x000fc400030f16ff */
[----:B------:R-:W2:Y:S01]  /*1c890*/  LDL.LU R21, [R1+0x28] ;  /* 0x0000280001157983 */ /* 0x000ea20000300800 */
[----:B-1----:R-:W-:-:S04]  /*1c8a0*/  LEA R22, P2, R0, R20, 0x2 ;  /* 0x0000001400167211 */ /* 0x002fc800078410ff */
[----:B------:R-:W-:Y:S02]  /*1c8b0*/  LEA.HI.X.SX32 R23, R0, R2, 0x2, P2 ;  /* 0x0000000200177211 */ /* 0x000fe400010f16ff */
[----:B------:R-:W-:-:S03]  /*1c8c0*/  LOP3.LUT R26, R7, 0x18, R28, 0xfe, !PT ;  /* 0x00000018071a7812 */ /* 0x000fc600078efe1c */
[----:B--2---:R-:W-:Y:S04]  /*1c8d0*/  @P5 STG.E desc[UR8][R22.64], R21 ;  /* 0x0000001516005986 */ /* 0x004fe8000c101908 */
[----:B------:R1:W-:Y:S04]  /*1c8e0*/  @P4 STG.E desc[UR8][R24.64], R27 ;  /* 0x0000001b18004986 */ /* 0x0003e8000c101908 */
[----:B-1----:R-:W2:Y:S01]  /*1c8f0*/  LDL.LU R25, [R1+0x30] ;  /* 0x0000300001197983 */ /* 0x002ea20000300800 */
[C---:B------:R-:W-:Y:S01]  /*1c900*/  IMAD R0, R26.reuse, UR4, RZ ;  /* 0x000000041a007c24 */ /* 0x040fe2000f8e02ff */
[----:B------:R-:W-:Y:S01]  /*1c910*/  ISETP.LT.AND P2, PT, R26, UR11, !P0 ;  /* 0x0000000b1a007c0c */ /* 0x000fe2000c741270 */
[----:B------:R-:W1:Y:S01]  /*1c920*/  LDCU UR4, c[0x0][0x3b8] ;  /* 0x00007700ff0477ac */ /* 0x000e620008000800 */
[----:B------:R-:W-:Y:S01]  /*1c930*/  LOP3.LUT R21, R7, 0x1a, R28, 0xfe, !PT ;  /* 0x0000001a07157812 */ /* 0x000fe200078efe1c */
[----:B------:R-:W3:Y:S01]  /*1c940*/  LDL.LU R26, [R1+0x3c] ;  /* 0x00003c00011a7983 */ /* 0x000ee20000300800 */
[C---:B------:R-:W-:Y:S01]  /*1c950*/  LEA R22, P4, R0.reuse, R20, 0x2 ;  /* 0x0000001400167211 */ /* 0x040fe200078810ff */
[----:B------:R-:W1:Y:S03]  /*1c960*/  LDC R27, c[0x0][0x3b8] ;  /* 0x0000ee00ff1b7b82 */ /* 0x000e660000000800 */
[----:B------:R-:W-:Y:S01]  /*1c970*/  LEA.HI.X.SX32 R23, R0, R2, 0x2, P4 ;  /* 0x0000000200177211 */ /* 0x000fe200020f16ff */
[C---:B------:R-:W-:Y:S01]  /*1c980*/  IMAD R0, R21.reuse, UR5, RZ ;  /* 0x0000000515007c24 */ /* 0x040fe2000f8e02ff */
[----:B------:R-:W-:Y:S01]  /*1c990*/  ISETP.LT.AND P4, PT, R21, UR12, !P0 ;  /* 0x0000000c15007c0c */ /* 0x000fe2000c781270 */
[----:B------:R-:W1:Y:S02]  /*1c9a0*/  LDCU UR5, c[0x0][0x39c] ;  /* 0x00007380ff0577ac */ /* 0x000e640008000800 */
[----:B--2---:R2:W-:Y:S02]  /*1c9b0*/  @P2 STG.E desc[UR8][R22.64], R25 ;  /* 0x0000001916002986 */ /* 0x0045e4000c101908 */
[----:B--2---:R-:W-:-:S04]  /*1c9c0*/  LEA R22, P2, R0, R20, 0x2 ;  /* 0x0000001400167211 */ /* 0x004fc800078410ff */
[----:B------:R-:W-:Y:S02]  /*1c9d0*/  LEA.HI.X.SX32 R23, R0, R2, 0x2, P2 ;  /* 0x0000000200177211 */ /* 0x000fe400010f16ff */
[----:B------:R-:W2:Y:S01]  /*1c9e0*/  LDL.LU R0, [R1+0x34] ;  /* 0x0000340001007983 */ /* 0x000ea20000300800 */
[C-C-:B------:R-:W-:Y:S02]  /*1c9f0*/  LOP3.LUT R21, R7.reuse, 0x1c, R28.reuse, 0xfe, !PT ;  /* 0x0000001c07157812 */ /* 0x140fe400078efe1c */
[--C-:B------:R-:W-:Y:S02]  /*1ca00*/  LOP3.LUT R24, R7, 0x24, R28.reuse, 0xfe, !PT ;  /* 0x0000002407187812 */ /* 0x100fe400078efe1c */
[C---:B---3--:R-:W-:Y:S01]  /*1ca10*/  ISETP.LT.AND P6, PT, R21.reuse, UR7, !P0 ;  /* 0x0000000715007c0c */ /* 0x048fe2000c7c1270 */
[----:B------:R-:W-:Y:S01]  /*1ca20*/  IMAD R21, R21, UR6, RZ ;  /* 0x0000000615157c24 */ /* 0x000fe2000f8e02ff */
[----:B----4-:R-:W-:Y:S01]  /*1ca30*/  ISETP.LT.AND P5, PT, R24, UR10, !P0 ;  /* 0x0000000a18007c0c */ /* 0x010fe2000c7a1270 */
[----:B------:R-:W3:Y:S01]  /*1ca40*/  LDCU UR6, c[0x0][0x39c] ;  /* 0x00007380ff0677ac */ /* 0x000ee20008000800 */
[----:B--2---:R2:W-:Y:S02]  /*1ca50*/  @P4 STG.E desc[UR8][R22.64], R0 ;  /* 0x0000000016004986 */ /* 0x0045e4000c101908 */
[----:B------:R-:W-:Y:S01]  /*1ca60*/  LEA R24, P2, R21, R20, 0x2 ;  /* 0x0000001415187211 */ /* 0x000fe200078410ff */
[----:B-1----:R-:W-:Y:S01]  /*1ca70*/  IMAD R3, R27, 0x20, R3 ;  /* 0x000000201b037824 */ /* 0x002fe200078e0203 */
[----:B------:R-:W1:Y:S01]  /*1ca80*/  LDCU UR7, c[0x0][0x39c] ;  /* 0x00007380ff0777ac */ /* 0x000e620008000800 */
[----:B------:R-:W4:Y:S01]  /*1ca90*/  LDC R27, c[0x0][0x3b8] ;  /* 0x0000ee00ff1b7b82 */ /* 0x000f220000000800 */
[----:B------:R-:W1:Y:S01]  /*1caa0*/  LDCU UR10, c[0x0][0x39c] ;  /* 0x00007380ff0a77ac */ /* 0x000e620008000800 */
[----:B--2---:R-:W2:Y:S01]  /*1cab0*/  LDL.LU R22, [R1+0x38] ;  /* 0x0000380001167983 */ /* 0x004ea20000300800 */
[----:B------:R-:W1:Y:S01]  /*1cac0*/  S2R R23, SR_TID.X ;  /* 0x0000000000177919 */ /* 0x000e620000002100 */
[----:B------:R-:W-:-:S02]  /*1cad0*/  LOP3.LUT R0, R7, 0x1e, R28, 0xfe, !PT ;  /* 0x0000001e07007812 */ /* 0x000fc400078efe1c */
[----:B------:R-:W-:Y:S02]  /*1cae0*/  LEA.HI.X.SX32 R25, R21, R2, 0x2, P2 ;  /* 0x0000000215197211 */ /* 0x000fe400010f16ff */
[----:B------:R-:W2:Y:S01]  /*1caf0*/  LDC R28, c[0x0][0x3b8] ;  /* 0x0000ee00ff1c7b82 */ /* 0x000ea20000000800 */
[C---:B------:R-:W-:Y:S01]  /*1cb00*/  ISETP.LT.AND P2, PT, R0.reuse, UR5, !P0 ;  /* 0x0000000500007c0c */ /* 0x040fe2000c741270 */
[----:B------:R-:W-:Y:S01]  /*1cb10*/  IMAD R0, R0, UR4, RZ ;  /* 0x0000000400007c24 */ /* 0x000fe2000f8e02ff */
[----:B------:R-:W1:Y:S01]  /*1cb20*/  LDCU UR4, c[0x0][0x39c] ;  /* 0x00007380ff0477ac */ /* 0x000e620008000800 */
[----:B------:R-:W1:Y:S02]  /*1cb30*/  LDCU UR5, c[0x0][0x39c] ;  /* 0x00007380ff0577ac */ /* 0x000e640008000800 */
[----:B-1----:R-:W-:Y:S01]  /*1cb40*/  SHF.R.U32.HI R21, RZ, 0x8, R23 ;  /* 0x00000008ff157819 */ /* 0x002fe20000011617 */
[----:B--2---:R1:W-:Y:S02]  /*1cb50*/  @P6 STG.E desc[UR8][R24.64], R22 ;  /* 0x0000001618006986 */ /* 0x0043e4000c101908 */
[----:B-1----:R-:W-:-:S04]  /*1cb60*/  LEA R22, P4, R0, R20, 0x2 ;  /* 0x0000001400167211 */ /* 0x002fc800078810ff */
[----:B------:R-:W-:-:S05]  /*1cb70*/  LEA.HI.X.SX32 R23, R0, R2, 0x2, P4 ;  /* 0x0000000200177211 */ /* 0x000fca00020f16ff */
[----:B------:R1:W-:Y:S04]  /*1cb80*/  @P2 STG.E desc[UR8][R22.64], R26 ;  /* 0x0000001a16002986 */ /* 0x0003e8000c101908 */
[----:B-1----:R-:W2:Y:S01]  /*1cb90*/  LDL.LU R23, [R1+0x40] ;  /* 0x0000400001177983 */ /* 0x002ea20000300800 */
[----:B------:R-:W1:Y:S01]  /*1cba0*/  S2R R25, SR_TID.X ;  /* 0x0000000000197919 */ /* 0x000e620000002100 */
[----:B------:R-:W-:Y:S01]  /*1cbb0*/  SGXT.U32 R21, R21, 0x1 ;  /* 0x000000011515781a */ /* 0x000fe20000000000 */
[----:B------:R-:W4:Y:S01]  /*1cbc0*/  LDC R26, c[0x0][0x3b8] ;  /* 0x0000ee00ff1a7b82 */ /* 0x000f220000000800 */
[----:B------:R-:W-:Y:S02]  /*1cbd0*/  LEA R24, P6, R3, R20, 0x2 ;  /* 0x0000001403187211 */ /* 0x000fe400078c10ff */
[----:B------:R-:W-:-:S04]  /*1cbe0*/  LOP3.LUT R21, R7, 0x26, R21, 0xfe, !PT ;  /* 0x0000002607157812 */ /* 0x000fc800078efe15 */
[----:B---3--:R-:W-:Y:S01]  /*1cbf0*/  ISETP.LT.AND P4, PT, R21, UR6, !P0 ;  /* 0x0000000615007c0c */ /* 0x008fe2000c781270 */
[----:B------:R-:W3:Y:S01]  /*1cc00*/  LDCU UR6, c[0x0][0x39c] ;  /* 0x00007380ff0677ac */ /* 0x000ee20008000800 */
[----:B-1----:R-:W-:Y:S02]  /*1cc10*/  SHF.R.U32.HI R21, RZ, 0x8, R25 ;  /* 0x00000008ff157819 */ /* 0x002fe40000011619 */
[----:B------:R-:W-:Y:S01]  /*1cc20*/  LEA.HI.X.SX32 R25, R3, R2, 0x2, P6 ;  /* 0x0000000203197211 */ /* 0x000fe200030f16ff */
[----:B----4-:R-:W-:Y:S01]  /*1cc30*/  IMAD R3, R26, 0x2, R3 ;  /* 0x000000021a037824 */ /* 0x010fe200078e0203 */
[----:B------:R-:W-:Y:S01]  /*1cc40*/  SGXT.U32 R21, R21, 0x1 ;  /* 0x000000011515781a */ /* 0x000fe20000000000 */
[----:B------:R-:W1:Y:S03]  /*1cc50*/  LDC R26, c[0x0][0x3b8] ;  /* 0x0000ee00ff1a7b82 */ /* 0x000e660000000800 */
[----:B------:R-:W-:-:S02]  /*1cc60*/  LOP3.LUT R0, R7, 0x28, R21, 0xfe, !PT ;  /* 0x0000002807007812 */ /* 0x000fc400078efe15 */
[----:B------:R-:W-:Y:S02]  /*1cc70*/  LOP3.LUT R21, R7, 0x2a, R21, 0xfe, !PT ;  /* 0x0000002a07157812 */ /* 0x000fe400078efe15 */
[----:B------:R-:W-:Y:S01]  /*1cc80*/  ISETP.LT.AND P2, PT, R0, UR7, !P0 ;  /* 0x0000000700007c0c */ /* 0x000fe2000c741270 */
[----:B------:R-:W-:Y:S01]  /*1cc90*/  IMAD R0, R28, 0x2, R3 ;  /* 0x000000021c007824 */ /* 0x000fe200078e0203 */
[----:B------:R-:W4:Y:S01]  /*1cca0*/  LDCU UR7, c[0x0][0x39c] ;  /* 0x00007380ff0777ac */ /* 0x000f220008000800 */
[----:B------:R-:W3:Y:S04]  /*1ccb0*/  LDL.LU R28, [R1+0x50] ;  /* 0x00005000011c7983 */ /* 0x000ee80000300800 */
[----:B--2---:R2:W-:Y:S02]  /*1ccc0*/  @P3 STG.E desc[UR8][R24.64], R23 ;  /* 0x0000001718003986 */ /* 0x0045e4000c101908 */
[----:B--2---:R-:W2:Y:S01]  /*1ccd0*/  S2R R23, SR_TID.X ;  /* 0x0000000000177919 */ /* 0x004ea20000002100 */
[----:B------:R-:W-:-:S04]  /*1cce0*/  LEA R24, P3, R3, R20, 0x2 ;  /* 0x0000001403187211 */ /* 0x000fc800078610ff */
[----:B------:R-:W-:Y:S02]  /*1ccf0*/  LEA.HI.X.SX32 R25, R3, R2, 0x2, P3 ;  /* 0x0000000203197211 */ /* 0x000fe400018f16ff */
[----:B------:R-:W-:Y:S01]  /*1cd00*/  ISETP.LT.AND P3, PT, R21, UR4, !P0 ;  /* 0x0000000415007c0c */ /* 0x000fe2000c761270 */
[----:B------:R-:W1:Y:S01]  /*1cd10*/  LDCU UR4, c[0x0][0x39c] ;  /* 0x00007380ff0477ac */ /* 0x000e620008000800 */
[----:B--2---:R-:W-:Y:S02]  /*1cd20*/  SHF.R.U32.HI R21, RZ, 0x8, R23 ;  /* 0x00000008ff157819 */ /* 0x004fe40000011617 */
[----:B------:R-:W2:Y:S02]  /*1cd30*/  LDL.LU R23, [R1+0x44] ;  /* 0x0000440001177983 */ /* 0x000ea40000300800 */
[----:B------:R-:W-:-:S04]  /*1cd40*/  SGXT.U32 R21, R21, 0x1 ;  /* 0x000000011515781a */ /* 0x000fc80000000000 */
[----:B------:R-:W-:Y:S02]  /*1cd50*/  LOP3.LUT R3, R7, 0x2c, R21, 0xfe, !PT ;  /* 0x0000002c07037812 */ /* 0x000fe400078efe15 */
[C---:B------:R-:W-:Y:S01]  /*1cd60*/  LEA R22, P6, R0.reuse, R20, 0x2 ;  /* 0x0000001400167211 */ /* 0x040fe200078c10ff */
[----:B--2---:R2:W-:Y:S01]  /*1cd70*/  @P1 STG.E desc[UR8][R24.64], R23 ;  /* 0x0000001718001986 */ /* 0x0045e2000c101908 */
[----:B------:R-:W-:Y:S01]  /*1cd80*/  ISETP.LT.AND P1, PT, R3, UR5, !P0 ;  /* 0x0000000503007c0c */ /* 0x000fe2000c721270 */
[----:B------:R-:W-:Y:S01]  /*1cd90*/  IMAD R3, R27, 0x2, R0 ;  /* 0x000000021b037824 */ /* 0x000fe200078e0200 */
[----:B------:R-:W3:Y:S01]  /*1cda0*/  LDCU UR5, c[0x0][0x39c] ;  /* 0x00007380ff0577ac */ /* 0x000ee20008000800 */
[----:B------:R-:W3:Y:S01]  /*1cdb0*/  LDL.LU R27, [R1+0x48] ;  /* 0x00004800011b7983 */ /* 0x000ee20000300800 */
[----:B--2---:R-:W-:Y:S02]  /*1cdc0*/  LEA.HI.X.SX32 R23, R0, R2, 0x2, P6 ;  /* 0x0000000200177211 */ /* 0x004fe400030f16ff */
[----:B------:R-:W-:-:S04]  /*1cdd0*/  LEA R24, P6, R3, R20, 0x2 ;  /* 0x0000001403187211 */ /* 0x000fc800078c10ff */
[----:B------:R-:W-:Y:S01]  /*1cde0*/  LEA.HI.X.SX32 R25, R3, R2, 0x2, P6 ;  /* 0x0000000203197211 */ /* 0x000fe200030f16ff */
[----:B-1----:R-:W-:Y:S02]  /*1cdf0*/  IMAD R3, R26, 0x2, R3 ;  /* 0x000000021a037824 */ /* 0x002fe400078e0203 */
[----:B------:R-:W2:Y:S01]  /*1ce00*/  LDL.LU R26, [R1+0x54] ;  /* 0x00005400011a7983 */ /* 0x000ea20000300800 */
[C-C-:B------:R-:W-:Y:S02]  /*1ce10*/  LOP3.LUT R0, R7.reuse, 0x2e, R21.reuse, 0xfe, !PT ;  /* 0x0000002e07007812 */ /* 0x140fe400078efe15 */
[----:B------:R-:W-:Y:S01]  /*1ce20*/  LOP3.LUT R21, R7, 0x30, R21, 0xfe, !PT ;  /* 0x0000003007157812 */ /* 0x000fe200078efe15 */
[----:B---3--:R1:W-:Y:S01]  /*1ce30*/  @P5 STG.E desc[UR8][R22.64], R27 ;  /* 0x0000001b16005986 */ /* 0x0083e2000c101908 */
[----:B------:R-:W-:Y:S01]  /*1ce40*/  ISETP.LT.AND P5, PT, R0, UR6, !P0 ;  /* 0x0000000600007c0c */ /* 0x000fe2000c7a1270 */
[----:B------:R-:W3:Y:S01]  /*1ce50*/  LDCU UR6, c[0x0][0x39c] ;  /* 0x00007380ff0677ac */ /* 0x000ee20008000800 */
[----:B------:R-:W2:Y:S01]  /*1ce60*/  LDC R0, c[0x0][0x3b8] ;  /* 0x0000ee00ff007b82 */ /* 0x000ea20000000800 */
[----:B------:R2:W-:Y:S01]  /*1ce70*/  @P4 STG.E desc[UR8][R24.64], R29 ;  /* 0x0000001d18004986 */ /* 0x0005e2000c101908 */
[----:B-1----:R-:W-:-:S06]  /*1ce80*/  LEA R22, P4, R3, R20, 0x2 ;  /* 0x0000001403167211 */ /* 0x002fcc00078810ff */
[----:B------:R-:W1:Y:S01]  /*1ce90*/  LDC R27, c[0x0][0x3b8] ;  /* 0x0000ee00ff1b7b82 */ /* 0x000e620000000800 */
[----:B------:R-:W-:Y:S01]  /*1cea0*/  LEA.HI.X.SX32 R23, R3, R2, 0x2, P4 ;  /* 0x0000000203177211 */ /* 0x000fe200020f16ff */
[----:B--2---:R-:W-:-:S06]  /*1ceb0*/  IMAD R0, R0, 0x2, R3 ;  /* 0x0000000200007824 */ /* 0x004fcc00078e0203 */
[----:B------:R-:W2:Y:S01]  /*1cec0*/  LDC R29, c[0x0][0x3b8] ;  /* 0x0000ee00ff1d7b82 */ /* 0x000ea20000000800 */
[----:B------:R-:W1:Y:S01]  /*1ced0*/  S2R R3, SR_TID.X ;  /* 0x0000000000037919 */ /* 0x000e620000002100 */
[----:B------:R3:W-:Y:S06]  /*1cee0*/  @P2 STG.E desc[UR8][R22.64], R28 ;  /* 0x0000001c16002986 */ /* 0x0007ec000c101908 */
[----:B---3--:R-:W3:Y:S01]  /*1cef0*/  LDC R28, c[0x0][0x3b8] ;  /* 0x0000ee00ff1c7b82 */ /* 0x008ee20000000800 */
[----:B------:R-:W2:Y:S01]  /*1cf00*/  S2R R23, SR_TID.X ;  /* 0x0000000000177919 */ /* 0x000ea20000002100 */
[----:B------:R-:W-:-:S02]  /*1cf10*/  LEA R24, P6, R0, R20, 0x2 ;  /* 0x0000001400187211 */ /* 0x000fc400078c10ff */
[----:B------:R-:W-:Y:S01]  /*1cf20*/  ISETP.LT.AND P4, PT, R21, UR4, !P0 ;  /* 0x0000000415007c0c */ /* 0x000fe2000c781270 */
[----:B------:R-:W2:Y:S01]  /*1cf30*/  LDCU UR4, c[0x0][0x39c] ;  /* 0x00007380ff0477ac */ /* 0x000ea20008000800 */
[----:B------:R-:W-:Y:S02]  /*1cf40*/  LEA.HI.X.SX32 R25, R0, R2, 0x2, P6 ;  /* 0x0000000200197211 */ /* 0x000fe400030f16ff */
[----:B-1----:R-:W-:-:S03]  /*1cf50*/  SHF.R.U32.HI R21, RZ, 0x8, R3 ;  /* 0x00000008ff157819 */ /* 0x002fc60000011603 */
[----:B------:R1:W-:Y:S01]  /*1cf60*/  @P3 STG.E desc[UR8][R24.64], R26 ;  /* 0x0000001a18003986 */ /* 0x0003e2000c101908 */
[----:B------:R-:W-:Y:S01]  /*1cf70*/  SGXT.U32 R21, R21, 0x1 ;  /* 0x000000011515781a */ /* 0x000fe20000000000 */
[----:B---3--:R-:W-:-:S03]  /*1cf80*/  IMAD R0, R28, 0x2, R0 ;  /* 0x000000021c007824 */ /* 0x008fc600078e0200 */
[C-C-:B------:R-:W-:Y:S01]  /*1cf90*/  LOP3.LUT R3, R7.reuse, 0x32, R21.reuse, 0xfe, !PT ;  /* 0x0000003207037812 */ /* 0x140fe200078efe15 */
[----:B------:R-:W3:Y:S01]  /*1cfa0*/  LDL.LU R28, [R1+0x74] ;  /* 0x00007400011c7983 */ /* 0x000ee20000300800 */
[----:B------:R-:W-:Y:S02]  /*1cfb0*/  LOP3.LUT R21, R7, 0x34, R21, 0xfe, !PT ;  /* 0x0000003407157812 */ /* 0x000fe400078efe15 */
[C---:B-1----:R-:W-:Y:S01]  /*1cfc0*/  LEA R24, P3, R0.reuse, R20, 0x2 ;  /* 0x0000001400187211 */ /* 0x042fe200078610ff */
[----:B------:R-:W1:Y:S01]  /*1cfd0*/  LDC R26, c[0x0][0x3b8] ;  /* 0x0000ee00ff1a7b82 */ /* 0x000e620000000800 */
[----:B------:R-:W-:Y:S01]  /*1cfe0*/  ISETP.LT.AND P2, PT, R3, UR5, !P0 ;  /* 0x0000000503007c0c */ /* 0x000fe2000c741270 */
[----:B------:R-:W-:Y:S01]  /*1cff0*/  IMAD R3, R27, 0x2, R0 ;  /* 0x000000021b037824 */ /* 0x000fe200078e0200 */
[----:B------:R-:W-:Y:S01]  /*1d000*/  LEA.HI.X.SX32 R25, R0, R2, 0x2, P3 ;  /* 0x0000000200197211 */ /* 0x000fe200018f16ff */
[----:B------:R-:W3:Y:S01]  /*1d010*/  LDL.LU R27, [R1+0x5c] ;  /* 0x00005c00011b7983 */ /* 0x000ee20000300800 */
[----:B------:R-:W-:Y:S01]  /*1d020*/  ISETP.LT.AND P3, PT, R21, UR6, !P0 ;  /* 0x0000000615007c0c */ /* 0x000fe2000c761270 */
[----:B------:R-:W1:Y:S01]  /*1d030*/  LDCU UR5, c[0x0][0x39c] ;  /* 0x00007380ff0577ac */ /* 0x000e620008000800 */
[----:B--2---:R-:W-:-:S02]  /*1d040*/  SHF.R.U32.HI R21, RZ, 0x8, R23 ;  /* 0x00000008ff157819 */ /* 0x004fc40000011617 */
[----:B------:R-:W2:Y:S01]  /*1d050*/  LDL.LU R23, [R1+0x58] ;  /* 0x0000580001177983 */ /* 0x000ea20000300800 */
[----:B------:R-:W-:Y:S01]  /*1d060*/  LEA R22, P6, R3, R20, 0x2 ;  /* 0x0000001403167211 */ /* 0x000fe200078c10ff */
[----:B------:R-:W1:Y:S01]  /*1d070*/  LDCU UR6, c[0x0][0x39c] ;  /* 0x00007380ff0677ac */ /* 0x000e620008000800 */
[----:B------:R-:W-:-:S04]  /*1d080*/  SGXT.U32 R21, R21, 0x1 ;  /* 0x000000011515781a */ /* 0x000fc80000000000 */
[----:B------:R-:W-:Y:S01]  /*1d090*/  LOP3.LUT R0, R7, 0x36, R21, 0xfe, !PT ;  /* 0x0000003607007812 */ /* 0x000fe200078efe15 */
[----:B--2---:R2:W-:Y:S03]  /*1d0a0*/  @P1 STG.E desc[UR8][R24.64], R23 ;  /* 0x0000001718001986 */ /* 0x0045e6000c101908 */
[----:B------:R-:W-:Y:S01]  /*1d0b0*/  ISETP.LT.AND P1, PT, R0, UR4, !P0 ;  /* 0x0000000400007c0c */ /* 0x000fe2000c721270 */
[----:B------:R-:W-:Y:S01]  /*1d0c0*/  IMAD R0, R29, 0x2, R3 ;  /* 0x000000021d007824 */ /* 0x000fe200078e0203 */
[----:B------:R-:W3:Y:S01]  /*1d0d0*/  LDCU UR4, c[0x0][0x39c] ;  /* 0x00007380ff0477ac */ /* 0x000ee20008000800 */
[----:B------:R-:W4:Y:S01]  /*1d0e0*/  LDL.LU R29, [R1+0x70] ;  /* 0x00007000011d7983 */ /* 0x000f220000300800 */
[----:B--2---:R-:W-:Y:S02]  /*1d0f0*/  LEA.HI.X.SX32 R23, R3, R2, 0x2, P6 ;  /* 0x0000000203177211 */ /* 0x004fe400030f16ff */
[----:B------:R-:W-:-:S04]  /*1d100*/  LEA R24, P6, R0, R20, 0x2 ;  /* 0x0000001400187211 */ /* 0x000fc800078c10ff */
[----:B------:R-:W-:Y:S01]  /*1d110*/  LEA.HI.X.SX32 R25, R0, R2, 0x2, P6 ;  /* 0x0000000200197211 */ /* 0x000fe200030f16ff */
[----:B-1----:R-:W-:Y:S02]  /*1d120*/  IMAD R0, R26, 0x2, R0 ;  /* 0x000000021a007824 */ /* 0x002fe400078e0200 */
[----:B------:R-:W2:Y:S01]  /*1d130*/  LDL.LU R26, [R1+0x78] ;  /* 0x00007800011a7983 */ /* 0x000ea20000300800 */
[----:B------:R-:W-:-:S03]  /*1d140*/  LOP3.LUT R3, R7, 0x38, R21, 0xfe, !PT ;  /* 0x0000003807037812 */ /* 0x000fc600078efe15 */
[----:B---3--:R1:W-:Y:S01]  /*1d150*/  @P5 STG.E desc[UR8][R22.64], R27 ;  /* 0x0000001b16005986 */ /* 0x0083e2000c101908 */
[----:B------:R-:W-:Y:S01]  /*1d160*/  ISETP.LT.AND P5, PT, R3, UR5, !P0 ;  /* 0x0000000503007c0c */ /* 0x000fe2000c7a1270 */
[----:B------:R-:W3:Y:S01]  /*1d170*/  LDCU UR5, c[0x0][0x39c] ;  /* 0x00007380ff0577ac */ /* 0x000ee20008000800 */
[----:B------:R-:W3:Y:S01]  /*1d180*/  LDC R3, c[0x0][0x3b8] ;  /* 0x0000ee00ff037b82 */ /* 0x000ee20000000800 */
[----:B------:R-:W-:-:S07]  /*1d190*/  LOP3.LUT R21, R7, 0x3a, R21, 0xfe, !PT ;  /* 0x0000003a07157812 */ /* 0x000fce00078efe15 */
[----:B-1----:R-:W1:Y:S01]  /*1d1a0*/  LDC R27, c[0x0][0x3b8] ;  /* 0x0000ee00ff1b7b82 */ /* 0x002e620000000800 */
[----:B---3--:R-:W-:Y:S01]  /*1d1b0*/  IMAD R3, R3, 0x2, R0 ;  /* 0x0000000203037824 */ /* 0x008fe200078e0200 */
[----:B----4-:R3:W-:Y:S01]  /*1d1c0*/  @P4 STG.E desc[UR8][R24.64], R29 ;  /* 0x0000001d18004986 */ /* 0x0107e2000c101908 */
[----:B------:R-:W-:-:S04]  /*1d1d0*/  LEA R22, P4, R0, R20, 0x2 ;  /* 0x0000001400167211 */ /* 0x000fc800078810ff */
[----:B------:R-:W-:Y:S02]  /*1d1e0*/  LEA.HI.X.SX32 R23, R0, R2, 0x2, P4 ;  /* 0x0000000200177211 */ /* 0x000fe400020f16ff */
[----:B------:R-:W4:Y:S01]  /*1d1f0*/  S2R R0, SR_TID.X ;  /* 0x0000000000007919 */ /* 0x000f220000002100 */
[C---:B---3--:R-:W-:Y:S02]  /*1d200*/  LEA R24, P6, R3.reuse, R20, 0x2 ;  /* 0x0000001403187211 */ /* 0x048fe400078c10ff */
[----:B------:R3:W-:Y:S01]  /*1d210*/  @P2 STG.E desc[UR8][R22.64], R28 ;  /* 0x0000001c16002986 */ /* 0x0007e2000c101908 */
[----:B------:R-:W1:Y:S01]  /*1d220*/  LDC R29, c[0x0][0x3b8] ;  /* 0x0000ee00ff1d7b82 */ /* 0x000e620000000800 */
[----:B------:R-:W-:-:S05]  /*1d230*/  LEA.HI.X.SX32 R25, R3, R2, 0x2, P6 ;  /* 0x0000000203197211 */ /* 0x000fca00030f16ff */
[----:B--2---:R2:W-:Y:S02]  /*1d240*/  @P3 STG.E desc[UR8][R24.64], R26 ;  /* 0x0000001a18003986 */ /* 0x0045e4000c101908 */
[----:B---3--:R-:W3:Y:S01]  /*1d250*/  LDC R28, c[0x0][0x3b8] ;  /* 0x0000ee00ff1c7b82 */ /* 0x008ee20000000800 */
[----:B--2---:R-:W2:Y:S01]  /*1d260*/  S2R R25, SR_TID.X ;  /* 0x0000000000197919 */ /* 0x004ea20000002100 */
[----:B------:R-:W-:Y:S01]  /*1d270*/  ISETP.LT.AND P4, PT, R21, UR4, !P0 ;  /* 0x0000000415007c0c */ /* 0x000fe2000c781270 */
[----:B------:R-:W1:Y:S05]  /*1d280*/  LDCU UR4, c[0x0][0x39c] ;  /* 0x00007380ff0477ac */ /* 0x000e6a0008000800 */
[----:B------:R-:W2:Y:S01]  /*1d290*/  LDC R26, c[0x0][0x3b8] ;  /* 0x0000ee00ff1a7b82 */ /* 0x000ea20000000800 */
[----:B----4-:R-:W-:-:S04]  /*1d2a0*/  SHF.R.U32.HI R21, RZ, 0x8, R0 ;  /* 0x00000008ff157819 */ /* 0x010fc80000011600 */
[----:B------:R-:W-:Y:S01]  /*1d2b0*/  SGXT.U32 R21, R21, 0x1 ;  /* 0x000000011515781a */ /* 0x000fe20000000000 */
[----:B---3--:R-:W-:-:S03]  /*1d2c0*/  IMAD R3, R28, 0x2, R3 ;  /* 0x000000021c037824 */ /* 0x008fc600078e0203 */
[C-C-:B------:R-:W-:Y:S01]  /*1d2d0*/  LOP3.LUT R0, R7.reuse, 0x3c, R21.reuse, 0xfe, !PT ;  /* 0x0000003c07007812 */ /* 0x140fe200078efe15 */
[----:B------:R-:W3:Y:S01]  /*1d2e0*/  LDL.LU R28, [R1+0xf8] ;  /* 0x0000f800011c7983 */ /* 0x000ee20000300800 */
[----:B------:R-:W-:Y:S02]  /*1d2f0*/  LOP3.LUT R21, R7, 0x3e, R21, 0xfe, !PT ;  /* 0x0000003e07157812 */ /* 0x000fe400078efe15 */
[----:B------:R-:W-:Y:S02]  /*1d300*/  LEA R22, P3, R3, R20, 0x2 ;  /* 0x0000001403167211 */ /* 0x000fe400078610ff */
[----:B------:R-:W-:Y:S01]  /*1d310*/  ISETP.LT.AND P2, PT, R0, UR5, !P0 ;  /* 0x0000000500007c0c */ /* 0x000fe2000c741270 */
[----:B-1----:R-:W-:Y:S01]  /*1d320*/  IMAD R0, R27, 0x2, R3 ;  /* 0x000000021b007824 */ /* 0x002fe200078e0203 */
[----:B------:R-:W-:Y:S01]  /*1d330*/  LEA.HI.X.SX32 R23, R3, R2, 0x2, P3 ;  /* 0x0000000203177211 */ /* 0x000fe200018f16ff */
[----:B------:R-:W4:Y:S01]  /*1d340*/  LDL.LU R27, [R1+0xf0] ;  /* 0x0000f000011b7983 */ /* 0x000f220000300800 */
[----:B------:R-:W-:Y:S01]  /*1d350*/  ISETP.LT.AND P3, PT, R21, UR6, !P0 ;  /* 0x0000000615007c0c */ /* 0x000fe2000c761270 */
[----:B------:R-:W1:Y:S01]  /*1d360*/  LDCU UR5, c[0x0][0x39c] ;  /* 0x00007380ff0577ac */ /* 0x000e620008000800 */
[----:B--2---:R-:W-:Y:S01]  /*1d370*/  SHF.R.U32.HI R21, RZ, 0x8, R25 ;  /* 0x00000008ff157819 */ /* 0x004fe20000011619 */
[----:B------:R-:W2:Y:S01]  /*1d380*/  LDCU UR6, c[0x0][0x39c] ;  /* 0x00007380ff0677ac */ /* 0x000ea20008000800 */
[----:B------:R-:W2:Y:S02]  /*1d390*/  LDL.LU R25, [R1+0x7c] ;  /* 0x00007c0001197983 */ /* 0x000ea40000300800 */
[----:B------:R-:W-:-:S04]  /*1d3a0*/  SGXT.U32 R21, R21, 0x1 ;  /* 0x000000011515781a */ /* 0x000fc80000000000 */
[----:B------:R-:W-:Y:S02]  /*1d3b0*/  LOP3.LUT R3, R7, 0x40, R21, 0xfe, !PT ;  /* 0x0000004007037812 */ /* 0x000fe400078efe15 */
[C---:B------:R-:W-:Y:S01]  /*1d3c0*/  LEA R24, P6, R0.reuse, R20, 0x2 ;  /* 0x0000001400187211 */ /* 0x040fe200078c10ff */
[----:B--2---:R2:W-:Y:S01]  /*1d3d0*/  @P1 STG.E desc[UR8][R22.64], R25 ;  /* 0x0000001916001986 */ /* 0x0045e2000c101908 */
[----:B------:R-:W-:Y:S01]  /*1d3e0*/  ISETP.LT.AND P1, PT, R3, UR4, !P0 ;  /* 0x0000000403007c0c */ /* 0x000fe2000c721270 */
[----:B------:R-:W-:Y:S01]  /*1d3f0*/  IMAD R3, R29, 0x2, R0 ;  /* 0x000000021d037824 */ /* 0x000fe200078e0200 */
[----:B------:R-:W1:Y:S01]  /*1d400*/  LDCU UR4, c[0x0][0x39c] ;  /* 0x00007380ff0477ac */ /* 0x000e620008000800 */
[----:B------:R-:W3:Y:S01]  /*1d410*/  LDL.LU R29, [R1+0xf4] ;  /* 0x0000f400011d7983 */ /* 0x000ee20000300800 */
[----:B--2---:R-:W-:Y:S02]  /*1d420*/  LEA.HI.X.SX32 R25, R0, R2, 0x2, P6 ;  /* 0x0000000200197211 */ /* 0x004fe400030f16ff */
[----:B------:R-:W-:-:S04]  /*1d430*/  LEA R22, P6, R3, R20, 0x2 ;  /* 0x0000001403167211 */ /* 0x000fc800078c10ff */
[----:B------:R-:W-:Y:S01]  /*1d440*/  LEA.HI.X.SX32 R23, R3, R2, 0x2, P6 ;  /* 0x0000000203177211 */ /* 0x000fe200030f16ff */
[----:B------:R-:W-:Y:S02]  /*1d450*/  IMAD R3, R26, 0x2, R3 ;  /* 0x000000021a037824 */ /* 0x000fe400078e0203 */
[----:B------:R-:W2:Y:S04]  /*1d460*/  LDL.LU R26, [R1+0xfc] ;  /* 0x0000fc00011a7983 */ /* 0x000ea80000300800 */
[----:B----4-:R4:W-:Y:S02]  /*1d470*/  @P5 STG.E desc[UR8][R24.64], R27 ;  /* 0x0000001b18005986 */ /* 0x0109e4000c101908 */
[----:B----4-:R-:W4:Y:S01]  /*1d480*/  LDC R25, c[0x0][0x3b8] ;  /* 0x0000ee00ff197b82 */ /* 0x010f220000000800 */
[----:B------:R-:W-:-:S04]  /*1d490*/  LOP3.LUT R0, R7, 0x42, R21, 0xfe, !PT ;  /* 0x0000004207007812 */ /* 0x000fc800078efe15 */
[----:B-1----:R-:W-:Y:S01]  /*1d4a0*/  ISETP.LT.AND P5, PT, R0, UR5, !P0 ;  /* 0x0000000500007c0c */ /* 0x002fe2000c7a1270 */
[----:B------:R-:W1:Y:S02]  /*1d4b0*/  LDCU UR5, c[0x0][0x39c] ;  /* 0x00007380ff0577ac */ /* 0x000e640008000800 */
[----:B------:R-:W1:Y:S01]  /*1d4c0*/  LDC R27, c[0x0][0x3b8] ;  /* 0x0000ee00ff1b7b82 */ /* 0x000e620000000800 */
[----:B----4-:R-:W-:-:S05]  /*1d4d0*/  IMAD R0, R25, 0x2, R3 ;  /* 0x0000000219007824 */ /* 0x010fca00078e0203 */
[----:B------:R-:W-:-:S04]  /*1d4e0*/  LEA R24, P6, R0, R20, 0x2 ;  /* 0x0000001400187211 */ /* 0x000fc800078c10ff */
[----:B------:R-:W-:Y:S02]  /*1d4f0*/  LEA.HI.X.SX32 R25, R0, R2, 0x2, P6 ;  /* 0x0000000200197211 */ /* 0x000fe400030f16ff */
[----:B------:R-:W-:Y:S01]  /*1d500*/  LOP3.LUT R21, R7, 0x44, R21, 0xfe, !PT ;  /* 0x0000004407157812 */ /* 0x000fe200078efe15 */
[----:B---3--:R3:W-:Y:S02]  /*1d510*/  @P4 STG.E desc[UR8][R22.64], R29 ;  /* 0x0000001d16004986 */ /* 0x0087e4000c101908 */
[C---:B---3--:R-:W-:Y:S01]  /*1d520*/  LEA R22, P4, R3.reuse, R20, 0x2 ;  /* 0x0000001403167211 */ /* 0x048fe200078810ff */
[----:B------:R-:W3:Y:S03]  /*1d530*/  LDC R29, c[0x0][0x3b8] ;  /* 0x0000ee00ff1d7b82 */ /* 0x000ee60000000800 */
[----:B------:R-:W-:Y:S02]  /*1d540*/  LEA.HI.X.SX32 R23, R3, R2, 0x2, P4 ;  /* 0x0000000203177211 */ /* 0x000fe400020f16ff */
[----:B------:R-:W4:Y:S03]  /*1d550*/  S2R R3, SR_TID.X ;  /* 0x0000000000037919 */ /* 0x000f260000002100 */
[----:B------:R1:W-:Y:S04]  /*1d560*/  @P2 STG.E desc[UR8][R22.64], R28 ;  /* 0x0000001c16002986 */ /* 0x0003e8000c101908 */
[----:B--2---:R2:W-:Y:S01]  /*1d570*/  @P3 STG.E desc[UR8][R24.64], R26 ;  /* 0x0000001a18003986 */ /* 0x0045e2000c101908 */
[----:B-1----:R-:W1:Y:S01]  /*1d580*/  LDC R28, c[0x0][0x3b8] ;  /* 0x0000ee00ff1c7b82 */ /* 0x002e620000000800 */
[----:B--2---:R-:W2:Y:S01]  /*1d590*/  S2R R25, SR_TID.X ;  /* 0x0000000000197919 */ /* 0x004ea20000002100 */
[----:B------:R-:W-:Y:S01]  /*1d5a0*/  ISETP.LT.AND P4, PT, R21, UR4, !P0 ;  /* 0x0000000415007c0c */ /* 0x000fe2000c781270 */
[----:B------:R-:W1:Y:S05]  /*1d5b0*/  LDCU UR4, c[0x0][0x39c] ;  /* 0x00007380ff0477ac */ /* 0x000e6a0008000800 */
[----:B------:R-:W2:Y:S01]  /*1d5c0*/  LDC R26, c[0x0][0x3b8] ;  /* 0x0000ee00ff1a7b82 */ /* 0x000ea20000000800 */
[----:B----4-:R-:W-:-:S04]  /*1d5d0*/  SHF.R.U32.HI R21, RZ, 0x8, R3 ;  /* 0x00000008ff157819 */ /* 0x010fc80000011603 */
[----:B------:R-:W-:-:S04]  /*1d5e0*/  SGXT.U32 R21, R21, 0x1 ;  /* 0x000000011515781a */ /* 0x000fc80000000000 */
[----:B------:R-:W-:-:S04]  /*1d5f0*/  LOP3.LUT R3, R7, 0x46, R21, 0xfe, !PT ;  /* 0x0000004607037812 */ /* 0x000fc800078efe15 */
[----:B------:R-:W-:Y:S01]  /*1d600*/  ISETP.LT.AND P2, PT, R3, UR5, !P0 ;  /* 0x0000000503007c0c */ /* 0x000fe2000c741270 */
[----:B-1----:R-:W-:Y:S01]  /*1d610*/  IMAD R3, R28, 0x2, R0 ;  /* 0x000000021c037824 */ /* 0x002fe200078e0200 */
[----:B------:R-:W-:Y:S01]  /*1d620*/  LOP3.LUT R21, R7, 0x48, R21, 0xfe, !PT ;  /* 0x0000004807157812 */ /* 0x000fe200078efe15 */
[----:B------:R-:W4:Y:S01]  /*1d630*/  LDL.LU R28, [R1+0xec] ;  /* 0x0000ec00011c7983 */ /* 0x000f220000300800 */
[----:B------:R-:W1:Y:S02]  /*1d640*/  LDCU UR5, c[0x0][0x39c] ;  /* 0x00007380ff0577ac */ /* 0x000e640008000800 */
[----:B------:R-:W-:Y:S01]  /*1d650*/  LEA R22, P3, R3, R20, 0x2 ;  /* 0x0000001403167211 */ /* 0x000fe200078610ff */
[----:B------:R-:W-:Y:S02]  /*1d660*/  IMAD R0, R27, 0x2, R3 ;  /* 0x000000021b007824 */ /* 0x000fe400078e0203 */
[----:B------:R-:W3:Y:S01]  /*1d670*/  LDL.LU R27, [R1+0xe4] ;  /* 0x0000e400011b7983 */ /* 0x000ee20000300800 */
[----:B------:R-:W-:-:S02]  /*1d680*/  LEA.HI.X.SX32 R23, R3, R2, 0x2, P3 ;  /* 0x0000000203177211 */ /* 0x000fc400018f16ff */
        /* <DEDUP_REMOVED lines=9> */
[----:B---3--:R-:W-:Y:S01]  /*1d720*/  IMAD R3, R29, 0x2, R0 ;  /* 0x000000021d037824 */ /* 0x008fe200078e0200 */
[----:B------:R-:W3:Y:S01]  /*1d730*/  LDCU UR4, c[0x0][0x39c] ;  /* 0x00007380ff0477ac */ /* 0x000ee20008000800 */
[----:B------:R-:W3:Y:S01]  /*1d740*/  LDL.LU R29, [R1+0xe8] ;  /* 0x0000e800011d7983 */ /* 0x000ee20000300800 */
[----:B--2---:R-:W-:Y:S02]  /*1d750*/  LEA.HI.X.SX32 R25, R0, R2, 0x2, P6 ;  /* 0x0000000200197211 */ /* 0x004fe400030f16ff */
[----:B------:R-:W-:-:S04]  /*1d760*/  LEA R22, P6, R3, R20, 0x2 ;  /* 0x0000001403167211 */ /* 0x000fc800078c10ff */
[----:B------:R-:W-:Y:S01]  /*1d770*/  LEA.HI.X.SX32 R23, R3, R2, 0x2, P6 ;  /* 0x0000000203177211 */ /* 0x000fe200030f16ff */
[----:B------:R-:W-:Y:S02]  /*1d780*/  IMAD R3, R26, 0x2, R3 ;  /* 0x000000021a037824 */ /* 0x000fe400078e0203 */
[----:B------:R-:W2:Y:S04]  /*1d790*/  LDL.LU R26, [R1+0x150] ;  /* 0x00015000011a7983 */ /* 0x000ea80000300800 */
[----:B------:R1:W-:Y:S02]  /*1d7a0*/  @P5 STG.E desc[UR8][R24.64], R27 ;  /* 0x0000001b18005986 */ /* 0x0003e4000c101908 */
[----:B-1----:R-:W1:Y:S01]  /*1d7b0*/  LDC R25, c[0x0][0x3b8] ;  /* 0x0000ee00ff197b82 */ /* 0x002e620000000800 */
[----:B------:R-:W-:-:S04]  /*1d7c0*/  LOP3.LUT R0, R7, 0x4c, R21, 0xfe, !PT ;  /* 0x0000004c07007812 */ /* 0x000fc800078efe15 */
[----:B------:R-:W-:Y:S01]  /*1d7d0*/  ISETP.LT.AND P5, PT, R0, UR5, !P0 ;  /* 0x0000000500007c0c */ /* 0x000fe2000c7a1270 */
[----:B------:R-:W1:Y:S02]  /*1d7e0*/  LDCU UR5, c[0x0][0x39c] ;  /* 0x00007380ff0577ac */ /* 0x000e640008000800 */
[----:B------:R-:W2:Y:S01]  /*1d7f0*/  LDC R27, c[0x0][0x3b8] ;  /* 0x0000ee00ff1b7b82 */ /* 0x000ea20000000800 */
[----:B-1----:R-:W-:Y:S01]  /*1d800*/  IMAD R0, R25, 0x2, R3 ;  /* 0x0000000219007824 */ /* 0x002fe200078e0203 */
[----:B------:R-:W-:-:S04]  /*1d810*/  LOP3.LUT R21, R7, 0x4e, R21, 0xfe, !PT ;  /* 0x0000004e07157812 */ /* 0x000fc800078efe15 */
[----:B------:R-:W-:-:S04]  /*1d820*/  LEA R24, P6, R0, R20, 0x2 ;  /* 0x0000001400187211 */ /* 0x000fc800078c10ff */
[----:B------:R-:W-:Y:S01]  /*1d830*/  LEA.HI.X.SX32 R25, R0, R2, 0x2, P6 ;  /* 0x0000000200197211 */ /* 0x000fe200030f16ff */
[----:B---3--:R1:W-:Y:S02]  /*1d840*/  @P4 STG.E desc[UR8][R22.64], R29 ;  /* 0x0000001d16004986 */ /* 0x0083e4000c101908 */
[C---:B-1----:R-:W-:Y:S01]  /*1d850*/  LEA R22, P4, R3.reuse, R20, 0x2 ;  /* 0x0000001403167211 */ /* 0x042fe200078810ff */
[----:B------:R-:W1:Y:S03]  /*1d860*/  LDC R29, c[0x0][0x3b8] ;  /* 0x0000ee00ff1d7b82 */ /* 0x000e660000000800 */
[----:B------:R-:W-:Y:S02]  /*1d870*/  LEA.HI.X.SX32 R23, R3, R2, 0x2, P4 ;  /* 0x0000000203177211 */ /* 0x000fe400020f16ff */
[----:B------:R-:W3:Y:S03]  /*1d880*/  S2R R3, SR_TID.X ;  /* 0x0000000000037919 */ /* 0x000ee60000002100 */
[----:B----4-:R4:W-:Y:S02]  /*1d890*/  @P2 STG.E desc[UR8][R22.64], R28 ;  /* 0x0000001c16002986 */ /* 0x0109e4000c101908 */
[----:B----4-:R-:W4:Y:S01]  /*1d8a0*/  LDC R28, c[0x0][0x3b8] ;  /* 0x0000ee00ff1c7b82 */ /* 0x010f220000000800 */
[----:B------:R-:W1:Y:S01]  /*1d8b0*/  S2R R23, SR_TID.X ;  /* 0x0000000000177919 */ /* 0x000e620000002100 */
[----:B------:R-:W-:Y:S01]  /*1d8c0*/  ISETP.LT.AND P4, PT, R21, UR4, !P0 ;  /* 0x0000000415007c0c */ /* 0x000fe2000c781270 */
[----:B------:R-:W1:Y:S01]  /*1d8d0*/  LDCU UR4, c[0x0][0x39c] ;  /* 0x00007380ff0477ac */ /* 0x000e620008000800 */
[----:B--2---:R2:W-:Y:S01]  /*1d8e0*/  @P3 STG.E desc[UR8][R24.64], R26 ;  /* 0x0000001a18003986 */ /* 0x0045e2000c101908 */
[----:B---3--:R-:W-:-:S03]  /*1d8f0*/  SHF.R.U32.HI R21, RZ, 0x8, R3 ;  /* 0x00000008ff157819 */ /* 0x008fc60000011603 */
[----:B--2---:R-:W2:Y:S01]  /*1d900*/  LDC R26, c[0x0][0x3b8] ;  /* 0x0000ee00ff1a7b82 */ /* 0x004ea20000000800 */
[----:B------:R-:W-:Y:S01]  /*1d910*/  SGXT.U32 R21, R21, 0x1 ;  /* 0x000000011515781a */ /* 0x000fe20000000000 */
[----:B----4-:R-:W-:-:S03]  /*1d920*/  IMAD R0, R28, 0x2, R0 ;  /* 0x000000021c007824 */ /* 0x010fc600078e0200 */
[C-C-:B------:R-:W-:Y:S01]  /*1d930*/  LOP3.LUT R3, R7.reuse, 0x50, R21.reuse, 0xfe, !PT ;  /* 0x0000005007037812 */ /* 0x140fe200078efe15 */
[----:B------:R-:W3:Y:S01]  /*1d940*/  LDL.LU R28, [R1+0x160] ;  /* 0x00016000011c7983 */ /* 0x000ee20000300800 */
[----:B------:R-:W-:Y:S02]  /*1d950*/  LOP3.LUT R21, R7, 0x52, R21, 0xfe, !PT ;  /* 0x0000005207157812 */ /* 0x000fe400078efe15 */
[C---:B------:R-:W-:Y:S02]  /*1d960*/  LEA R24, P3, R0.reuse, R20, 0x2 ;  /* 0x0000001400187211 */ /* 0x040fe400078610ff */
[----:B------:R-:W-:Y:S01]  /*1d970*/  ISETP.LT.AND P2, PT, R3, UR5, !P0 ;  /* 0x0000000503007c0c */ /* 0x000fe2000c741270 */
[----:B------:R-:W-:Y:S01]  /*1d980*/  IMAD R3, R27, 0x2, R0 ;  /* 0x000000021b037824 */ /* 0x000fe200078e0200 */
[----:B------:R-:W-:Y:S01]  /*1d990*/  LEA.HI.X.SX32 R25, R0, R2, 0x2, P3 ;  /* 0x0000000200197211 */ /* 0x000fe200018f16ff */
[----:B------:R-:W4:Y:S01]  /*1d9a0*/  LDL.LU R27, [R1+0x158] ;  /* 0x00015800011b7983 */ /* 0x000f220000300800 */
[----:B------:R-:W-:Y:S01]  /*1d9b0*/  ISETP.LT.AND P3, PT, R21, UR6, !P0 ;  /* 0x0000000615007c0c */ /* 0x000fe2000c761270 */
[----:B------:R-:W2:Y:S01]  /*1d9c0*/  LDCU UR5, c[0x0][0x39c] ;  /* 0x00007380ff0577ac */ /* 0x000ea20008000800 */
[----:B-1----:R-:W-:-:S02]  /*1d9d0*/  SHF.R.U32.HI R21, RZ, 0x8, R23 ;  /* 0x00000008ff157819 */ /* 0x002fc40000011617 */
        /* <DEDUP_REMOVED lines=14> */
[----:B------:R-:W2:Y:S01]  /*1dac0*/  LDL.LU R26, [R1+0x164] ;  /* 0x00016400011a7983 */ /* 0x000ea20000300800 */
[----:B------:R-:W-:-:S03]  /*1dad0*/  LOP3.LUT R3, R7, 0x56, R21, 0xfe, !PT ;  /* 0x0000005607037812 */ /* 0x000fc600078efe15 */
[----:B----4-:R4:W-:Y:S01]  /*1dae0*/  @P5 STG.E desc[UR8][R22.64], R27 ;  /* 0x0000001b16005986 */ /* 0x0109e2000c101908 */
[----:B------:R-:W-:Y:S01]  /*1daf0*/  ISETP.LT.AND P5, PT, R3, UR5, !P0 ;  /* 0x0000000503007c0c */ /* 0x000fe2000c7a1270 */
[----:B------:R-:W1:Y:S01]  /*1db00*/  LDCU UR5, c[0x0][0x39c] ;  /* 0x00007380ff0577ac */ /* 0x000e620008000800 */
[----:B------:R-:W1:Y:S01]  /*1db10*/  LDC R3, c[0x0][0x3b8] ;  /* 0x0000ee00ff037b82 */ /* 0x000e620000000800 */
[----:B------:R-:W-:-:S07]  /*1db20*/  LOP3.LUT R21, R7, 0x58, R21, 0xfe, !PT ;  /* 0x0000005807157812 */ /* 0x000fce00078efe15 */
[----:B----4-:R-:W4:Y:S01]  /*1db30*/  LDC R27, c[0x0][0x3b8] ;  /* 0x0000ee00ff1b7b82 */ /* 0x010f220000000800 */
[----:B-1----:R-:W-:Y:S01]  /*1db40*/  IMAD R3, R3, 0x2, R0 ;  /* 0x0000000203037824 */ /* 0x002fe200078e0200 */
[----:B---3--:R1:W-:Y:S01]  /*1db50*/  @P4 STG.E desc[UR8][R24.64], R29 ;  /* 0x0000001d18004986 */ /* 0x0083e2000c101908 */
[----:B------:R-:W-:-:S04]  /*1db60*/  LEA R22, P4, R0, R20, 0x2 ;  /* 0x0000001400167211 */ /* 0x000fc800078810ff */
[----:B------:R-:W-:Y:S02]  /*1db70*/  LEA.HI.X.SX32 R23, R0, R2, 0x2, P4 ;  /* 0x0000000200177211 */ /* 0x000fe400020f16ff */
[----:B------:R-:W3:Y:S03]  /*1db80*/  S2R R0, SR_TID.X ;  /* 0x0000000000007919 */ /* 0x000ee60000002100 */
[----:B------:R2:W-:Y:S01]  /*1db90*/  @P2 STG.E desc[UR8][R22.64], R28 ;  /* 0x0000001c16002986 */ /* 0x0005e2000c101908 */
[----:B-1----:R-:W1:Y:S08]  /*1dba0*/  LDC R29, c[0x0][0x3b8] ;  /* 0x0000ee00ff1d7b82 */ /* 0x002e700000000800 */
[----:B--2---:R-:W2:Y:S01]  /*1dbb0*/  LDC R28, c[0x0][0x3b8] ;  /* 0x0000ee00ff1c7b82 */ /* 0x004ea20000000800 */
[----:B------:R-:W1:Y:S01]  /*1dbc0*/  S2R R23, SR_TID.X ;  /* 0x0000000000177919 */ /* 0x000e620000002100 */
[----:B------:R-:W-:-:S02]  /*1dbd0*/  LEA R24, P6, R3, R20, 0x2 ;  /* 0x0000001403187211 */ /* 0x000fc400078c10ff */
[----:B------:R-:W-:Y:S01]  /*1dbe0*/  ISETP.LT.AND P4, PT, R21, UR4, !P0 ;  /* 0x0000000415007c0c */ /* 0x000fe2000c781270 */
[----:B------:R-:W1:Y:S01]  /*1dbf0*/  LDCU UR4, c[0x0][0x39c] ;  /* 0x00007380ff0477ac */ /* 0x000e620008000800 */
[----:B------:R-:W-:Y:S02]  /*1dc00*/  LEA.HI.X.SX32 R25, R3, R2, 0x2, P6 ;  /* 0x0000000203197211 */ /* 0x000fe400030f16ff */
[----:B---3--:R-:W-:-:S03]  /*1dc10*/  SHF.R.U32.HI R21, RZ, 0x8, R0 ;  /* 0x00000008ff157819 */ /* 0x008fc60000011600 */
[----:B------:R3:W-:Y:S01]  /*1dc20*/  @P3 STG.E desc[UR8][R24.64], R26 ;  /* 0x0000001a18003986 */ /* 0x0007e2000c101908 */
[----:B------:R-:W-:Y:S01]  /*1dc30*/  SGXT.U32 R21, R21, 0x1 ;  /* 0x000000011515781a */ /* 0x000fe20000000000 */
[----:B--2---:R-:W-:-:S03]  /*1dc40*/  IMAD R3, R28, 0x2, R3 ;  /* 0x000000021c037824 */ /* 0x004fc600078e0203 */
[C-C-:B------:R-:W-:Y:S01]  /*1dc50*/  LOP3.LUT R0, R7.reuse, 0x5a, R21.reuse, 0xfe, !PT ;  /* 0x0000005a07007812 */ /* 0x140fe200078efe15 */
[----:B------:R-:W2:Y:S01]  /*1dc60*/  LDL.LU R28, [R1+0x1c4] ;  /* 0x0001c400011c7983 */ /* 0x000ea20000300800 */
[----:B------:R-:W-:Y:S02]  /*1dc70*/  LOP3.LUT R21, R7, 0x5c, R21, 0xfe, !PT ;  /* 0x0000005c07157812 */ /* 0x000fe400078efe15 */
[----:B---3--:R-:W-:Y:S01]  /*1dc80*/  LEA R24, P3, R3, R20, 0x2 ;  /* 0x0000001403187211 */ /* 0x008fe200078610ff */
[----:B------:R-:W3:Y:S01]  /*1dc90*/  LDC R26, c[0x0][0x3b8] ;  /* 0x0000ee00ff1a7b82 */ /* 0x000ee20000000800 */
[----:B------:R-:W-:Y:S01]  /*1dca0*/  ISETP.LT.AND P2, PT, R0, UR5, !P0 ;  /* 0x0000000500007c0c */ /* 0x000fe2000c741270 */
[----:B----4-:R-:W-:Y:S01]  /*1dcb0*/  IMAD R0, R27, 0x2, R3 ;  /* 0x000000021b007824 */ /* 0x010fe200078e0203 */
        /* <DEDUP_REMOVED lines=14> */
[----:B------:R-:W4:Y:S01]  /*1dda0*/  LDL.LU R29, [R1+0x1c0] ;  /* 0x0001c000011d7983 */ /* 0x000f220000300800 */
[----:B--2---:R-:W-:Y:S02]  /*1ddb0*/  LEA.HI.X.SX32 R23, R0, R2, 0x2, P6 ;  /* 0x0000000200177211 */ /* 0x004fe400030f16ff */
[----:B------:R-:W-:-:S04]  /*1ddc0*/  LEA R24, P6, R3, R20, 0x2 ;  /* 0x0000001403187211 */ /* 0x000fc800078c10ff */
[----:B------:R-:W-:Y:S01]  /*1ddd0*/  LEA.HI.X.SX32 R25, R3, R2, 0x2, P6 ;  /* 0x0000000203197211 */ /* 0x000fe200030f16ff */
[----:B---3--:R-:W-:Y:S02]  /*1dde0*/  IMAD R3, R26, 0x2, R3 ;  /* 0x000000021a037824 */ /* 0x008fe400078e0203 */
[----:B------:R-:W2:Y:S01]  /*1ddf0*/  LDL.LU R26, [R1+0x1c8] ;  /* 0x0001c800011a7983 */ /* 0x000ea20000300800 */
[----:B------:R-:W-:-:S03]  /*1de00*/  LOP3.LUT R0, R7, 0x60, R21, 0xfe, !PT ;  /* 0x0000006007007812 */ /* 0x000fc600078efe15 */
[----:B----4-:R3:W-:Y:S01]  /*1de10*/  @P5 STG.E desc[UR8][R22.64], R27 ;  /* 0x0000001b16005986 */ /* 0x0107e2000c101908 */
[----:B------:R-:W-:Y:S01]  /*1de20*/  ISETP.LT.AND P5, PT, R0, UR5, !P0 ;  /* 0x0000000500007c0c */ /* 0x000fe2000c7a1270 */
[----:B------:R-:W4:Y:S01]  /*1de30*/  LDCU UR5, c[0x0][0x39c] ;  /* 0x00007380ff0577ac */ /* 0x000f220008000800 */
[----:B------:R-:W1:Y:S01]  /*1de40*/  LDC R0, c[0x0][0x3b8] ;  /* 0x0000ee00ff007b82 */ /* 0x000e620000000800 */
[----:B------:R-:W-:-:S07]  /*1de50*/  LOP3.LUT R21, R7, 0x62, R21, 0xfe, !PT ;  /* 0x0000006207157812 */ /* 0x000fce00078efe15 */
[----:B---3--:R-:W3:Y:S01]  /*1de60*/  LDC R27, c[0x0][0x3b8] ;  /* 0x0000ee00ff1b7b82 */ /* 0x008ee20000000800 */
[----:B-1----:R-:W-:Y:S01]  /*1de70*/  IMAD R0, R0, 0x2, R3 ;  /* 0x0000000200007824 */ /* 0x002fe200078e0203 */
[----:B------:R1:W-:Y:S01]  /*1de80*/  @P4 STG.E desc[UR8][R24.64], R29 ;  /* 0x0000001d18004986 */ /* 0x0003e2000c101908 */
[----:B------:R-:W-:-:S04]  /*1de90*/  LEA R22, P4, R3, R20, 0x2 ;  /* 0x0000001403167211 */ /* 0x000fc800078810ff */
[----:B------:R-:W-:Y:S02]  /*1dea0*/  LEA.HI.X.SX32 R23, R3, R2, 0x2, P4 ;  /* 0x0000000203177211 */ /* 0x000fe400020f16ff */
[----:B------:R-:W3:Y:S01]  /*1deb0*/  S2R R3, SR_TID.X ;  /* 0x0000000000037919 */ /* 0x000ee20000002100 */
[C---:B-1----:R-:W-:Y:S02]  /*1dec0*/  LEA R24, P6, R0.reuse, R20, 0x2 ;  /* 0x0000001400187211 */ /* 0x042fe400078c10ff */
[----:B------:R1:W-:Y:S01]  /*1ded0*/  @P2 STG.E desc[UR8][R22.64], R28 ;  /* 0x0000001c16002986 */ /* 0x0003e2000c101908 */
[----:B------:R-:W4:Y:S01]  /*1dee0*/  LDC R29, c[0x0][0x3b8] ;  /* 0x0000ee00ff1d7b82 */ /* 0x000f220000000800 */
[----:B------:R-:W-:-:S05]  /*1def0*/  LEA.HI.X.SX32 R25, R0, R2, 0x2, P6 ;  /* 0x0000000200197211 */ /* 0x000fca00030f16ff */
[----:B--2---:R2:W-:Y:S02]  /*1df00*/  @P3 STG.E desc[UR8][R24.64], R26 ;  /* 0x0000001a18003986 */ /* 0x0045e4000c101908 */
[----:B-1----:R-:W1:Y:S01]  /*1df10*/  LDC R28, c[0x0][0x3b8] ;  /* 0x0000ee00ff1c7b82 */ /* 0x002e620000000800 */
[----:B--2---:R-:W2:Y:S01]  /*1df20*/  S2R R25, SR_TID.X ;  /* 0x0000000000197919 */ /* 0x004ea20000002100 */
[----:B------:R-:W-:Y:S01]  /*1df30*/  ISETP.LT.AND P4, PT, R21, UR4, !P0 ;  /* 0x0000000415007c0c */ /* 0x000fe2000c781270 */
[----:B------:R-:W1:Y:S05]  /*1df40*/  LDCU UR4, c[0x0][0x39c] ;  /* 0x00007380ff0477ac */ /* 0x000e6a0008000800 */
[----:B------:R-:W2:Y:S01]  /*1df50*/  LDC R26, c[0x0][0x3b8] ;  /* 0x0000ee00ff1a7b82 */ /* 0x000ea20000000800 */
[----:B---3--:R-:W-:-:S04]  /*1df60*/  SHF.R.U32.HI R21, RZ, 0x8, R3 ;  /* 0x00000008ff157819 */ /* 0x008fc80000011603 */
[----:B------:R-:W-:Y:S01]  /*1df70*/  SGXT.U32 R21, R21, 0x1 ;  /* 0x000000011515781a */ /* 0x000fe20000000000 */
[----:B-1----:R-:W-:-:S03]  /*1df80*/  IMAD R0, R28, 0x2, R0 ;  /* 0x000000021c007824 */ /* 0x002fc600078e0200 */
[C-C-:B------:R-:W-:Y:S01]  /*1df90*/  LOP3.LUT R3, R7.reuse, 0x64, R21.reuse, 0xfe, !PT ;  /* 0x0000006407037812 */ /* 0x140fe200078efe15 */
[----:B------:R-:W3:Y:S01]  /*1dfa0*/  LDL.LU R28, [R1+0x1e8] ;  /* 0x0001e800011c7983 */ /* 0x000ee20000300800 */
[----:B------:R-:W-:Y:S02]  /*1dfb0*/  LOP3.LUT R21, R7, 0x66, R21, 0xfe, !PT ;  /* 0x0000006607157812 */ /* 0x000fe400078efe15 */
[C---:B------:R-:W-:Y:S02]  /*1dfc0*/  LEA R22, P3, R0.reuse, R20, 0x2 ;  /* 0x0000001400167211 */ /* 0x040fe400078610ff */
[----:B----4-:R-:W-:Y:S01]  /*1dfd0*/  ISETP.LT.AND P2, PT, R3, UR5, !P0 ;  /* 0x0000000503007c0c */ /* 0x010fe2000c741270 */
[----:B------:R-:W-:Y:S01]  /*1dfe0*/  IMAD R3, R27, 0x2, R0 ;  /* 0x000000021b037824 */ /* 0x000fe200078e0200 */
        /* <DEDUP_REMOVED lines=9> */
[----:B------:R-:W-:Y:S01]  /*1e080*/  LEA R24, P6, R3, R20, 0x2 ;  /* 0x0000001403187211 */ /* 0x000fe200078c10ff */
        /* <DEDUP_REMOVED lines=33> */
[----:B------:R-:W-:Y:S01]  /*1e2a0*/  SGXT.U32 R21, R21, 0x1 ;  /* 0x000000011515781a */ /* 0x000fe20000000000 */
[----:B-1----:R-:W-:-:S03]  /*1e2b0*/  IMAD R3, R28, 0x2, R3 ;  /* 0x000000021c037824 */ /* 0x002fc600078e0203 */
[C-C-:B------:R-:W-:Y:S01]  /*1e2c0*/  LOP3.LUT R0, R7.reuse, 0x6e, R21.reuse, 0xfe, !PT ;  /* 0x0000006e07007812 */ /* 0x140fe200078efe15 */
[----:B------:R-:W4:Y:S01]  /*1e2d0*/  LDL.LU R28, [R1+0x24c] ;  /* 0x00024c00011c7983 */ /* 0x000f220000300800 */
[----:B------:R-:W-:Y:S02]  /*1e2e0*/  LOP3.LUT R21, R7, 0x70, R21, 0xfe, !PT ;  /* 0x0000007007157812 */ /* 0x000fe400078efe15 */
[----:B------:R-:W-:Y:S02]  /*1e2f0*/  LEA R22, P3, R3, R20, 0x2 ;  /* 0x0000001403167211 */ /* 0x000fe400078610ff */
        /* <DEDUP_REMOVED lines=75> */
[----:B------:R-:W-:Y:S02]  /*1e7b0*/  LOP3.LUT R21, R7, 0x80, R21, 0xfe, !PT ;  /* 0x0000008007157812 */ /* 0x000fe400078efe15 */
[----:B------:R-:W-:Y:S01]  /*1e7c0*/  ISETP.LT.AND P5, PT, R3, UR5, !P0 ;  /* 0x0000000503007c0c */ /* 0x000fe2000c7a1270 */
[----:B------:R-:W1:Y:S01]  /*1e7d0*/  LDCU UR5, c[0x0][0x39c] ;  /* 0x00007380ff0577ac */ /* 0x000e620008000800 */
[----:B------:R-:W1:Y:S08]  /*1e7e0*/  LDC R3, c[0x0][0x3b8] ;  /* 0x0000ee00ff037b82 */ /* 0x000e700000000800 */
[----:B----4-:R-:W4:Y:S01]  /*1e7f0*/  LDC R27, c[0x0][0x3b8] ;  /* 0x0000ee00ff1b7b82 */ /* 0x010f220000000800 */
[----:B-1----:R-:W-:Y:S01]  /*1e800*/  IMAD R3, R3, 0x2, R0 ;  /* 0x0000000203037824 */ /* 0x002fe200078e0200 */
[----:B---3--:R1:W-:Y:S01]  /*1e810*/  @P4 STG.E desc[UR8][R24.64], R29 ;  /* 0x0000001d18004986 */ /* 0x0083e2000c101908 */
[----:B------:R-:W-:-:S04]  /*1e820*/  LEA R22, P4, R0, R20, 0x2 ;  /* 0x0000001400167211 */ /* 0x000fc800078810ff */
[----:B------:R-:W-:Y:S02]  /*1e830*/  LEA.HI.X.SX32 R23, R0, R2, 0x2, P4 ;  /* 0x0000000200177211 */ /* 0x000fe400020f16ff */
[----:B------:R-:W-:Y:S01]  /*1e840*/  ISETP.LT.AND P4, PT, R21, UR4, !P0 ;  /* 0x0000000415007c0c */ /* 0x000fe2000c781270 */
[----:B------:R-:W3:Y:S01]  /*1e850*/  LDCU UR4, c[0x0][0x39c] ;  /* 0x00007380ff0477ac */ /* 0x000ee20008000800 */
[----:B------:R-:W2:Y:S01]  /*1e860*/  S2R R21, SR_TID.X ;  /* 0x0000000000157919 */ /* 0x000ea20000002100 */
[----:B-1----:R-:W1:Y:S01]  /*1e870*/  LDC R29, c[0x0][0x3b8] ;  /* 0x0000ee00ff1d7b82 */ /* 0x002e620000000800 */
[----:B------:R-:W3:Y:S01]  /*1e880*/  S2R R25, SR_TID.X ;  /* 0x0000000000197919 */ /* 0x000ee20000002100 */
[----:B------:R4:W-:Y:S06]  /*1e890*/  @P2 STG.E desc[UR8][R22.64], R28 ;  /* 0x0000001c16002986 */ /* 0x0009ec000c101908 */
[----:B----4-:R-:W4:Y:S01]  /*1e8a0*/  LDC R28, c[0x0][0x3b8] ;  /* 0x0000ee00ff1c7b82 */ /* 0x010f220000000800 */
[----:B------:R-:W-:-:S02]  /*1e8b0*/  LEA R24, P6, R3, R20, 0x2 ;  /* 0x0000001403187211 */ /* 0x000fc400078c10ff */
[----:B--2---:R-:W-:Y:S02]  /*1e8c0*/  SHF.R.U32.HI R23, RZ, 0x8, R21 ;  /* 0x00000008ff177819 */ /* 0x004fe40000011615 */
[----:B---3--:R-:W-:Y:S02]  /*1e8d0*/  SHF.R.U32.HI R0, RZ, 0x8, R25 ;  /* 0x00000008ff007819 */ /* 0x008fe40000011619 */
[----:B------:R-:W-:Y:S02]  /*1e8e0*/  LEA.HI.X.SX32 R25, R3, R2, 0x2, P6 ;  /* 0x0000000203197211 */ /* 0x000fe400030f16ff */
[----:B------:R-:W-:Y:S02]  /*1e8f0*/  SGXT.U32 R0, R0, 0x1 ;  /* 0x000000010000781a */ /* 0x000fe40000000000 */
[----:B------:R-:W-:Y:S01]  /*1e900*/  SGXT.U32 R23, R23, 0x1 ;  /* 0x000000011717781a */ /* 0x000fe20000000000 */
[----:B----4-:R-:W-:Y:S01]  /*1e910*/  IMAD R3, R28, 0x2, R3 ;  /* 0x000000021c037824 */ /* 0x010fe200078e0203 */
[C---:B------:R-:W-:Y:S01]  /*1e920*/  LOP3.LUT R0, R7.reuse, 0x82, R0, 0xfe, !PT ;  /* 0x0000008207007812 */ /* 0x040fe200078efe00 */
[----:B------:R2:W-:Y:S01]  /*1e930*/  @P3 STG.E desc[UR8][R24.64], R26 ;  /* 0x0000001a18003986 */ /* 0x0005e2000c101908 */
[----:B------:R-:W-:Y:S01]  /*1e940*/  LOP3.LUT R21, R7, 0x84, R23, 0xfe, !PT ;  /* 0x0000008407157812 */ /* 0x000fe200078efe17 */
[----:B------:R-:W3:Y:S01]  /*1e950*/  LDC R28, c[0x0][0x3b8] ;  /* 0x0000ee00ff1c7b82 */ /* 0x000ee20000000800 */
[----:B------:R-:W-:Y:S01]  /*1e960*/  ISETP.LT.AND P2, PT, R0, UR5, !P0 ;  /* 0x0000000500007c0c */ /* 0x000fe2000c741270 */
[----:B------:R-:W-:Y:S01]  /*1e970*/  IMAD R0, R27, 0x2, R3 ;  /* 0x000000021b007824 */ /* 0x000fe200078e0203 */
[----:B------:R-:W4:Y:S01]  /*1e980*/  LDCU UR5, c[0x0][0x39c] ;  /* 0x00007380ff0577ac */ /* 0x000f220008000800 */
[----:B------:R-:W3:Y:S01]  /*1e990*/  LDL.LU R27, [R1+0x29c] ;  /* 0x00029c00011b7983 */ /* 0x000ee20000300800 */
[----:B--2---:R-:W-:-:S03]  /*1e9a0*/  LEA R24, P3, R3, R20, 0x2 ;  /* 0x0000001403187211 */ /* 0x004fc600078610ff */
[----:B------:R-:W2:Y:S01]  /*1e9b0*/  LDC R26, c[0x0][0x3b8] ;  /* 0x0000ee00ff1a7b82 */ /* 0x000ea20000000800 */
[----:B------:R-:W-:Y:S02]  /*1e9c0*/  LEA.HI.X.SX32 R25, R3, R2, 0x2, P3 ;  /* 0x0000000203197211 */ /* 0x000fe400018f16ff */
[----:B------:R-:W-:Y:S01]  /*1e9d0*/  ISETP.LT.AND P3, PT, R21, UR6, !P0 ;  /* 0x0000000615007c0c */ /* 0x000fe2000c761270 */
[----:B------:R-:W1:Y:S01]  /*1e9e0*/  LDCU UR6, c[0x0][0x39c] ;  /* 0x00007380ff0677ac */ /* 0x000e620008000800 */
[----:B------:R-:W2:Y:S01]  /*1e9f0*/  LDL.LU R21, [R1+0x298] ;  /* 0x0002980001157983 */ /* 0x000ea20000300800 */
[----:B------:R-:W-:Y:S02]  /*1ea00*/  LOP3.LUT R3, R7, 0x86, R23, 0xfe, !PT ;  /* 0x0000008607037812 */ /* 0x000fe400078efe17 */
[----:B------:R-:W-:-:S04]  /*1ea10*/  LEA R22, P6, R0, R20, 0x2 ;  /* 0x0000001400167211 */ /* 0x000fc800078c10ff */
[----:B------:R-:W-:Y:S01]  /*1ea20*/  LEA.HI.X.SX32 R23, R0, R2, 0x2, P6 ;  /* 0x0000000200177211 */ /* 0x000fe200030f16ff */
[----:B--2---:R2:W-:Y:S02]  /*1ea30*/  @P1 STG.E desc[UR8][R24.64], R21 ;  /* 0x0000001518001986 */ /* 0x0045e4000c101908 */
[----:B--2---:R-:W2:Y:S01]  /*1ea40*/  S2R R21, SR_TID.X ;  /* 0x0000000000157919 */ /* 0x004ea20000002100 */
[----:B------:R-:W-:Y:S01]  /*1ea50*/  ISETP.LT.AND P1, PT, R3, UR4, !P0 ;  /* 0x0000000403007c0c */ /* 0x000fe2000c721270 */
[----:B-1----:R-:W-:Y:S01]  /*1ea60*/  IMAD R3, R29, 0x2, R0 ;  /* 0x000000021d037824 */ /* 0x002fe200078e0200 */
[----:B------:R-:W1:Y:S01]  /*1ea70*/  LDCU UR4, c[0x0][0x39c] ;  /* 0x00007380ff0477ac */ /* 0x000e620008000800 */
[----:B---3--:R3:W-:Y:S01]  /*1ea80*/  @P5 STG.E desc[UR8][R22.64], R27 ;  /* 0x0000001b16005986 */ /* 0x0087e2000c101908 */
[----:B--2---:R-:W-:Y:S01]  /*1ea90*/  SHF.R.U32.HI R29, RZ, 0x8, R21 ;  /* 0x00000008ff1d7819 */ /* 0x004fe20000011615 */
[----:B---3--:R-:W2:Y:S03]  /*1eaa0*/  LDC R27, c[0x0][0x3b8] ;  /* 0x0000ee00ff1b7b82 */ /* 0x008ea60000000800 */
[----:B------:R-:W-:-:S04]  /*1eab0*/  SGXT.U32 R29, R29, 0x1 ;  /* 0x000000011d1d781a */ /* 0x000fc80000000000 */
[----:B------:R-:W-:Y:S01]  /*1eac0*/  LOP3.LUT R0, R7, 0x88, R29, 0xfe, !PT ;  /* 0x0000008807007812 */ /* 0x000fe200078efe1d */
[----:B------:R-:W3:Y:S01]  /*1ead0*/  LDC R21, c[0x0][0x3b8] ;  /* 0x0000ee00ff157b82 */ /* 0x000ee20000000800 */
[C---:B------:R-:W-:Y:S01]  /*1eae0*/  LEA R24, P6, R3.reuse, R20, 0x2 ;  /* 0x0000001403187211 */ /* 0x040fe200078c10ff */
[----:B------:R-:W2:Y:S01]  /*1eaf0*/  LDL.LU R29, [R1+0xd4] ;  /* 0x0000d400011d7983 */ /* 0x000ea20000300800 */
[----:B----4-:R-:W-:Y:S01]  /*1eb00*/  ISETP.LT.AND P5, PT, R0, UR5, !P0 ;  /* 0x0000000500007c0c */ /* 0x010fe2000c7a1270 */
[----:B------:R-:W4:Y:S01]  /*1eb10*/  LDCU UR5, c[0x0][0x39c] ;  /* 0x00007380ff0577ac */ /* 0x000f220008000800 */
[----:B------:R-:W1:Y:S01]  /*1eb20*/  S2R R0, SR_TID.X ;  /* 0x0000000000007919 */ /* 0x000e620000002100 */
[----:B------:R-:W-:Y:S01]  /*1eb30*/  LEA.HI.X.SX32 R25, R3, R2, 0x2, P6 ;  /* 0x0000000203197211 */ /* 0x000fe200030f16ff */
[----:B------:R-:W-:Y:S02]  /*1eb40*/  IMAD R3, R26, 0x2, R3 ;  /* 0x000000021a037824 */ /* 0x000fe400078e0203 */
[----:B------:R-:W3:Y:S02]  /*1eb50*/  LDC R26, c[0x0][0x3b8] ;  /* 0x0000ee00ff1a7b82 */ /* 0x000ee40000000800 */
[----:B------:R4:W-:Y:S01]  /*1eb60*/  @P4 STG.E desc[UR8][R24.64], R16 ;  /* 0x0000001018004986 */ /* 0x0009e2000c101908 */
[----:B------:R-:W-:-:S04]  /*1eb70*/  LEA R22, P4, R3, R20, 0x2 ;  /* 0x0000001403167211 */ /* 0x000fc800078810ff */
[----:B------:R-:W-:Y:S01]  /*1eb80*/  LEA.HI.X.SX32 R23, R3, R2, 0x2, P4 ;  /* 0x0000000203177211 */ /* 0x000fe200020f16ff */
[----:B----4-:R-:W4:Y:S01]  /*1eb90*/  S2R R25, SR_TID.X ;  /* 0x0000000000197919 */ /* 0x010f220000002100 */
[----:B-1----:R-:W-:-:S04]  /*1eba0*/  SHF.R.U32.HI R24, RZ, 0x8, R0 ;  /* 0x00000008ff187819 */ /* 0x002fc80000011600 */
[----:B------:R-:W-:-:S04]  /*1ebb0*/  SGXT.U32 R24, R24, 0x1 ;  /* 0x000000011818781a */ /* 0x000fc80000000000 */
[----:B------:R-:W-:-:S04]  /*1ebc0*/  LOP3.LUT R16, R7, 0x8a, R24, 0xfe, !PT ;  /* 0x0000008a07107812 */ /* 0x000fc800078efe18 */
[----:B------:R-:W-:Y:S01]  /*1ebd0*/  ISETP.LT.AND P4, PT, R16, UR4, !P0 ;  /* 0x0000000410007c0c */ /* 0x000fe2000c781270 */
[----:B------:R-:W-:Y:S01]  /*1ebe0*/  IMAD R0, R28, 0x2, R3 ;  /* 0x000000021c007824 */ /* 0x000fe200078e0203 */
[----:B------:R-:W1:Y:S01]  /*1ebf0*/  S2R R16, SR_TID.X ;  /* 0x0000000000107919 */ /* 0x000e620000002100 */
[----:B------:R-:W1:Y:S03]  /*1ec00*/  LDCU UR4, c[0x0][0x39c] ;  /* 0x00007380ff0477ac */ /* 0x000e660008000800 */
[C---:B------:R-:W-:Y:S01]  /*1ec10*/  LEA R24, P6, R0.reuse, R20, 0x2 ;  /* 0x0000001400187211 */ /* 0x040fe200078c10ff */
[----:B------:R3:W-:Y:S01]  /*1ec20*/  @P2 STG.E desc[UR8][R22.64], R17 ;  /* 0x0000001116002986 */ /* 0x0007e2000c101908 */
[----:B----4-:R-:W-:Y:S02]  /*1ec30*/  SHF.R.U32.HI R3, RZ, 0x8, R25 ;  /* 0x00000008ff037819 */ /* 0x010fe40000011619 */
[----:B------:R-:W-:Y:S01]  /*1ec40*/  LEA.HI.X.SX32 R25, R0, R2, 0x2, P6 ;  /* 0x0000000200197211 */ /* 0x000fe200030f16ff */
[----:B------:R-:W4:Y:S01]  /*1ec50*/  LDL.LU R28, [R1+0xd0] ;  /* 0x0000d000011c7983 */ /* 0x000f220000300800 */
[----:B------:R-:W-:-:S03]  /*1ec60*/  SGXT.U32 R3, R3, 0x1 ;  /* 0x000000010303781a */ /* 0x000fc60000000000 */
[----:B------:R1:W-:Y:S01]  /*1ec70*/  @P3 STG.E desc[UR8][R24.64], R18 ;  /* 0x0000001218003986 */ /* 0x0003e2000c101908 */
[----:B---3--:R-:W-:Y:S01]  /*1ec80*/  IMAD R0, R21, 0x2, R0 ;  /* 0x0000000215007824 */ /* 0x008fe200078e0200 */
[----:B------:R-:W-:Y:S01]  /*1ec90*/  LOP3.LUT R3, R7, 0x8c, R3, 0xfe, !PT ;  /* 0x0000008c07037812 */ /* 0x000fe200078efe03 */
[----:B------:R-:W3:Y:S03]  /*1eca0*/  LDC R21, c[0x0][0x3b8] ;  /* 0x0000ee00ff157b82 */ /* 0x000ee60000000800 */
[----:B------:R-:W-:Y:S01]  /*1ecb0*/  ISETP.LT.AND P2, PT, R3, UR6, !P0 ;  /* 0x0000000603007c0c */ /* 0x000fe2000c741270 */
[----:B------:R-:W2:Y:S01]  /*1ecc0*/  LDCU UR6, c[0x0][0x39c] ;  /* 0x00007380ff0677ac */ /* 0x000ea20008000800 */
[----:B------:R-:W-:-:S03]  /*1ecd0*/  IMAD R3, R26, 0x2, R0 ;  /* 0x000000021a037824 */ /* 0x000fc600078e0200 */
[----:B------:R-:W2:Y:S01]  /*1ece0*/  LDC R23, c[0x0][0x3b8] ;  /* 0x0000ee00ff177b82 */ /* 0x000ea20000000800 */
[----:B-1----:R-:W-:-:S07]  /*1ecf0*/  SHF.R.U32.HI R25, RZ, 0x8, R16 ;  /* 0x00000008ff197819 */ /* 0x002fce0000011610 */
[----:B------:R-:W1:Y:S01]  /*1ed00*/  LDC R24, c[0x0][0x3b8] ;  /* 0x0000ee00ff187b82 */ /* 0x000e620000000800 */
[----:B------:R-:W-:Y:S02]  /*1ed10*/  SGXT.U32 R25, R25, 0x1 ;  /* 0x000000011919781a */ /* 0x000fe40000000000 */
[----:B------:R-:W-:Y:S02]  /*1ed20*/  LEA R16, P3, R0, R20, 0x2 ;  /* 0x0000001400107211 */ /* 0x000fe400078610ff */
[----:B------:R-:W-:-:S03]  /*1ed30*/  LOP3.LUT R18, R7, 0x8e, R25, 0xfe, !PT ;  /* 0x0000008e07127812 */ /* 0x000fc600078efe19 */
[----:B------:R-:W2:Y:S01]  /*1ed40*/  LDC R22, c[0x0][0x3b8] ;  /* 0x0000ee00ff167b82 */ /* 0x000ea20000000800 */
[----:B------:R-:W-:Y:S02]  /*1ed50*/  LEA.HI.X.SX32 R17, R0, R2, 0x2, P3 ;  /* 0x0000000200117211 */ /* 0x000fe400018f16ff */
[----:B------:R-:W-:Y:S01]  /*1ed60*/  ISETP.LT.AND P3, PT, R18, UR5, !P0 ;  /* 0x0000000512007c0c */ /* 0x000fe2000c761270 */
[----:B------:R-:W2:Y:S01]  /*1ed70*/  LDCU UR5, c[0x0][0x39c] ;  /* 0x00007380ff0577ac */ /* 0x000ea20008000800 */
[----:B------:R-:W-:Y:S01]  /*1ed80*/  LEA R18, P6, R3, R20, 0x2 ;  /* 0x0000001403127211 */ /* 0x000fe200078c10ff */
[----:B------:R2:W-:Y:S02]  /*1ed90*/  @P1 STG.E desc[UR8][R16.64], R19 ;  /* 0x0000001310001986 */ /* 0x0005e4000c101908 */
[----:B--2---:R-:W-:Y:S01]  /*1eda0*/  IMAD R0, R27, 0x2, R3 ;  /* 0x000000021b007824 */ /* 0x004fe200078e0203 */
[----:B------:R-:W-:Y:S02]  /*1edb0*/  LOP3.LUT R16, R7, 0x90, R25, 0xfe, !PT ;  /* 0x0000009007107812 */ /* 0x000fe400078efe19 */
[----:B------:R-:W-:-:S02]  /*1edc0*/  LEA.HI.X.SX32 R19, R3, R2, 0x2, P6 ;  /* 0x0000000203137211 */ /* 0x000fc400030f16ff */
[----:B------:R-:W-:Y:S01]  /*1edd0*/  ISETP.LT.AND P1, PT, R16, UR4, !P0 ;  /* 0x0000000410007c0c */ /* 0x000fe2000c721270 */
[----:B------:R-:W2:Y:S01]  /*1ede0*/  LDCU UR4, c[0x0][0x39c] ;  /* 0x00007380ff0477ac */ /* 0x000ea20008000800 */
[--C-:B------:R-:W-:Y:S02]  /*1edf0*/  LOP3.LUT R3, R7, 0x92, R25.reuse, 0xfe, !PT ;  /* 0x0000009207037812 */ /* 0x100fe400078efe19 */
[C---:B------:R-:W-:Y:S01]  /*1ee00*/  LEA R16, P6, R0.reuse, R20, 0x2 ;  /* 0x0000001400107211 */ /* 0x040fe200078c10ff */
[----:B------:R1:W-:Y:S01]  /*1ee10*/  @P5 STG.E desc[UR8][R18.64], R12 ;  /* 0x0000000c12005986 */ /* 0x0003e2000c101908 */
[----:B------:R-:W-:Y:S01]  /*1ee20*/  ISETP.LT.AND P5, PT, R3, UR6, !P0 ;  /* 0x0000000603007c0c */ /* 0x000fe2000c7a1270 */
[----:B------:R-:W2:Y:S01]  /*1ee30*/  LDCU UR6, c[0x0][0x39c] ;  /* 0x00007380ff0677ac */ /* 0x000ea20008000800 */
[----:B------:R-:W-:Y:S01]  /*1ee40*/  LEA.HI.X.SX32 R17, R0, R2, 0x2, P6 ;  /* 0x0000000200117211 */ /* 0x000fe200030f16ff */
[----:B---3--:R-:W-:Y:S01]  /*1ee50*/  IMAD R0, R21, 0x2, R0 ;  /* 0x0000000215007824 */ /* 0x008fe200078e0200 */
[----:B------:R-:W-:Y:S01]  /*1ee60*/  LOP3.LUT R3, R7, 0x94, R25, 0xfe, !PT ;  /* 0x0000009407037812 */ /* 0x000fe200078efe19 */
[----:B------:R-:W3:Y:S02]  /*1ee70*/  LDC R21, c[0x0][0x3b8] ;  /* 0x0000ee00ff157b82 */ /* 0x000ee40000000800 */
[----:B------:R1:W-:Y:S01]  /*1ee80*/  @P4 STG.E desc[UR8][R16.64], R13 ;  /* 0x0000000d10004986 */ /* 0x0003e2000c101908 */
[----:B------:R-:W-:Y:S01]  /*1ee90*/  ISETP.LT.AND P6, PT, R3, UR5, !P0 ;  /* 0x0000000503007c0c */ /* 0x000fe2000c7c1270 */
[----:B-1----:R-:W-:Y:S01]  /*1eea0*/  IMAD R3, R24, 0x2, R0 ;  /* 0x0000000218037824 */ /* 0x002fe200078e0200 */
[----:B------:R-:W1:Y:S03]  /*1eeb0*/  LDCU UR5, c[0x0][0x39c] ;  /* 0x00007380ff0577ac */ /* 0x000e660008000800 */
[----:B------:R-:W1:Y:S01]  /*1eec0*/  LDC R19, c[0x0][0x3b8] ;  /* 0x0000ee00ff137b82 */ /* 0x000e620000000800 */
[----:B------:R-:W-:-:S04]  /*1eed0*/  LEA R16, P4, R0, R20, 0x2 ;  /* 0x0000001400107211 */ /* 0x000fc800078810ff */
[----:B------:R-:W-:Y:S01]  /*1eee0*/  LEA.HI.X.SX32 R17, R0, R2, 0x2, P4 ;  /* 0x0000000200117211 */ /* 0x000fe200020f16ff */
[----:B------:R-:W-:Y:S01]  /*1eef0*/  IMAD R0, R23, 0x2, R3 ;  /* 0x0000000217007824 */ /* 0x000fe200078e0203 */
[----:B------:R-:W-:Y:S02]  /*1ef00*/  LEA R12, P4, R3, R20, 0x2 ;  /* 0x00000014030c7211 */ /* 0x000fe400078810ff */
[--C-:B------:R-:W-:Y:S01]  /*1ef10*/  LOP3.LUT R18, R7, 0x96, R25.reuse, 0xfe, !PT ;  /* 0x0000009607127812 */ /* 0x100fe200078efe19 */
[----:B------:R2:W-:Y:S01]  /*1ef20*/  @P2 STG.E desc[UR8][R16.64], R14 ;  /* 0x0000000e10002986 */ /* 0x0005e2000c101908 */
[----:B------:R-:W-:Y:S02]  /*1ef30*/  LEA.HI.X.SX32 R13, R3, R2, 0x2, P4 ;  /* 0x00000002030d7211 */ /* 0x000fe400020f16ff */
[----:B--2---:R-:W-:Y:S01]  /*1ef40*/  ISETP.LT.AND P2, PT, R18, UR4, !P0 ;  /* 0x0000000412007c0c */ /* 0x004fe2000c741270 */
[----:B------:R-:W2:Y:S01]  /*1ef50*/  LDCU UR4, c[0x0][0x39c] ;  /* 0x00007380ff0477ac */ /* 0x000ea20008000800 */
[----:B------:R-:W-:Y:S01]  /*1ef60*/  LOP3.LUT R3, R7, 0x98, R25, 0xfe, !PT ;  /* 0x0000009807037812 */ /* 0x000fe200078efe19 */
[----:B------:R3:W-:Y:S01]  /*1ef70*/  @P3 STG.E desc[UR8][R12.64], R15 ;  /* 0x0000000f0c003986 */ /* 0x0007e2000c101908 */
[----:B------:R-:W2:Y:S01]  /*1ef80*/  LDC R18, c[0x0][0x3b8] ;  /* 0x0000ee00ff127b82 */ /* 0x000ea20000000800 */
[----:B------:R-:W-:Y:S01]  /*1ef90*/  LEA R14, P4, R0, R20, 0x2 ;  /* 0x00000014000e7211 */ /* 0x000fe200078810ff */
[----:B------:R-:W-:-:S06]  /*1efa0*/  IMAD R16, R22, 0x2, R0 ;  /* 0x0000000216107824 */ /* 0x000fcc00078e0200 */
[----:B------:R-:W2:Y:S01]  /*1efb0*/  LDC R17, c[0x0][0x3b8] ;  /* 0x0000ee00ff117b82 */ /* 0x000ea20000000800 */
[----:B---3--:R-:W-:Y:S02]  /*1efc0*/  LEA.HI.X.SX32 R15, R0, R2, 0x2, P4 ;  /* 0x00000002000f7211 */ /* 0x008fe400020f16ff */
[--C-:B------:R-:W-:Y:S02]  /*1efd0*/  LOP3.LUT R0, R7, 0x9a, R25.reuse, 0xfe, !PT ;  /* 0x0000009a07007812 */ /* 0x100fe400078efe19 */
[----:B------:R-:W-:Y:S01]  /*1efe0*/  LEA R12, P4, R16, R20, 0x2 ;  /* 0x00000014100c7211 */ /* 0x000fe200078810ff */
[----:B------:R3:W-:Y:S01]  /*1eff0*/  @P1 STG.E desc[UR8][R14.64], R8 ;  /* 0x000000080e001986 */ /* 0x0007e2000c101908 */
[----:B------:R-:W-:Y:S01]  /*1f000*/  ISETP.LT.AND P1, PT, R0, UR6, !P0 ;  /* 0x0000000600007c0c */ /* 0x000fe2000c721270 */
[----:B-1----:R-:W-:Y:S01]  /*1f010*/  IMAD R0, R19, 0x2, R16 ;  /* 0x0000000213007824 */ /* 0x002fe200078e0210 */
[----:B------:R-:W-:Y:S01]  /*1f020*/  LEA.HI.X.SX32 R13, R16, R2, 0x2, P4 ;  /* 0x00000002100d7211 */ /* 0x000fe200020f16ff */
[----:B------:R-:W1:Y:S01]  /*1f030*/  LDCU UR6, c[0x0][0x39c] ;  /* 0x00007380ff0677ac */ /* 0x000e620008000800 */
[----:B------:R-:W-:Y:S01]  /*1f040*/  ISETP.LT.AND P3, PT, R3, UR5, !P0 ;  /* 0x0000000503007c0c */ /* 0x000fe2000c761270 */
[----:B------:R-:W-:Y:S01]  /*1f050*/  IMAD R3, R21, 0x2, R0 ;  /* 0x0000000215037824 */ /* 0x000fe200078e0200 */
[----:B------:R-:W1:Y:S08]  /*1f060*/  LDC R16, c[0x0][0x3b8] ;  /* 0x0000ee00ff107b82 */ /* 0x000e700000000800 */
[----:B---3--:R-:W3:Y:S01]  /*1f070*/  LDC R15, c[0x0][0x3b8] ;  /* 0x0000ee00ff0f7b82 */ /* 0x008ee20000000800 */
[----:B------:R2:W-:Y:S01]  /*1f080*/  @P5 STG.E desc[UR8][R12.64], R9 ;  /* 0x000000090c005986 */ /* 0x0005e2000c101908 */
[----:B------:R-:W-:Y:S01]  /*1f090*/  LEA R8, P4, R0, R20, 0x2 ;  /* 0x0000001400087211 */ /* 0x000fe200078810ff */
[----:B------:R-:W1:Y:S05]  /*1f0a0*/  LDCU UR5, c[0x0][0x39c] ;  /* 0x00007380ff0577ac */ /* 0x000e6a0008000800 */
[----:B------:R-:W1:Y:S01]  /*1f0b0*/  LDC R14, c[0x0][0x3b8] ;  /* 0x0000ee00ff0e7b82 */ /* 0x000e620000000800 */
[----:B--2---:R-:W-:-:S02]  /*1f0c0*/  LOP3.LUT R13, R7, 0x9c, R25, 0xfe, !PT ;  /* 0x0000009c070d7812 */ /* 0x004fc400078efe19 */
[----:B------:R-:W-:Y:S02]  /*1f0d0*/  LEA R12, P5, R3, R20, 0x2 ;  /* 0x00000014030c7211 */ /* 0x000fe400078a10ff */
[-C--:B------:R-:W-:Y:S02]  /*1f0e0*/  LEA.HI.X.SX32 R9, R0, R2.reuse, 0x2, P4 ;  /* 0x0000000200097211 */ /* 0x080fe400020f16ff */
[----:B------:R-:W-:Y:S01]  /*1f0f0*/  ISETP.LT.AND P4, PT, R13, UR4, !P0 ;  /* 0x000000040d007c0c */ /* 0x000fe2000c781270 */
[----:B------:R-:W2:Y:S01]  /*1f100*/  LDCU UR4, c[0x0][0x39c] ;  /* 0x00007380ff0477ac */ /* 0x000ea20008000800 */
[----:B------:R-:W-:Y:S01]  /*1f110*/  LEA.HI.X.SX32 R13, R3, R2, 0x2, P5 ;  /* 0x00000002030d7211 */ /* 0x000fe200028f16ff */
[----:B------:R-:W-:Y:S01]  /*1f120*/  @P6 STG.E desc[UR8][R8.64], R10 ;  /* 0x0000000a08006986 */ /* 0x000fe2000c101908 */
[----:B------:R-:W-:-:S03]  /*1f130*/  IMAD R3, R17, 0x2, R3 ;  /* 0x0000000211037824 */ /* 0x000fc600078e0203 */
[----:B------:R3:W-:Y:S02]  /*1f140*/  @P2 STG.E desc[UR8][R12.64], R11 ;  /* 0x0000000b0c002986 */ /* 0x0007e4000c101908 */
[----:B---3--:R-:W-:Y:S01]  /*1f150*/  IMAD R0, R15, 0x2, R3 ;  /* 0x000000020f007824 */ /* 0x008fe200078e0203 */
[----:B------:R-:W3:Y:S01]  /*1f160*/  LDC R13, c[0x0][0x3b8] ;  /* 0x0000ee00ff0d7b82 */ /* 0x000ee20000000800 */
[-C--:B------:R-:W-:Y:S02]  /*1f170*/  LEA R10, P2, R3, R20.reuse, 0x2 ;  /* 0x00000014030a7211 */ /* 0x080fe400078410ff */
[----:B------:R-:W-:Y:S02]  /*1f180*/  LOP3.LUT R9, R7, 0x9e, R25, 0xfe, !PT ;  /* 0x0000009e07097812 */ /* 0x000fe400078efe19 */
[----:B------:R-:W-:Y:S02]  /*1f190*/  LEA R8, P6, R0, R20, 0x2 ;  /* 0x0000001400087211 */ /* 0x000fe400078c10ff */
[-C--:B------:R-:W-:Y:S01]  /*1f1a0*/  LEA.HI.X.SX32 R11, R3, R2.reuse, 0x2, P2 ;  /* 0x00000002030b7211 */ /* 0x080fe200010f16ff */
[----:B-1----:R-:W-:Y:S01]  /*1f1b0*/  IMAD R3, R14, 0x2, R0 ;  /* 0x000000020e037824 */ /* 0x002fe200078e0200 */
[----:B------:R-:W-:Y:S01]  /*1f1c0*/  ISETP.LT.AND P2, PT, R9, UR5, !P0 ;  /* 0x0000000509007c0c */ /* 0x000fe2000c741270 */
[----:B------:R-:W1:Y:S01]  /*1f1d0*/  LDCU UR5, c[0x0][0x39c] ;  /* 0x00007380ff0577ac */ /* 0x000e620008000800 */
[----:B------:R-:W-:Y:S01]  /*1f1e0*/  LEA.HI.X.SX32 R9, R0, R2, 0x2, P6 ;  /* 0x0000000200097211 */ /* 0x000fe200030f16ff */
[----:B------:R-:W-:Y:S01]  /*1f1f0*/  IMAD R0, R18, 0x2, R3 ;  /* 0x0000000212007824 */ /* 0x000fe200078e0203 */
[----:B------:R1:W-:Y:S01]  /*1f200*/  @P3 STG.E desc[UR8][R10.64], R4 ;  /* 0x000000040a003986 */ /* 0x0003e2000c101908 */
[----:B------:R-:W-:-:S03]  /*1f210*/  LOP3.LUT R12, R7, 0xa0, R25, 0xfe, !PT ;  /* 0x000000a0070c7812 */ /* 0x000fc600078efe19 */
[----:B------:R1:W-:Y:S01]  /*1f220*/  @P1 STG.E desc[UR8][R8.64], R5 ;  /* 0x0000000508001986 */ /* 0x0003e2000c101908 */
[----:B------:R-:W-:Y:S01]  /*1f230*/  ISETP.LT.AND P5, PT, R12, UR6, !P0 ;  /* 0x000000060c007c0c */ /* 0x000fe2000c7a1270 */
[----:B------:R-:W2:Y:S01]  /*1f240*/  LDCU UR6, c[0x0][0x39c] ;  /* 0x00007380ff0677ac */ /* 0x000ea20008000800 */
[----:B-1----:R-:W-:Y:S01]  /*1f250*/  LEA R4, P3, R3, R20, 0x2 ;  /* 0x0000001403047211 */ /* 0x002fe200078610ff */
[----:B------:R-:W-:-:S03]  /*1f260*/  IMAD R8, R16, 0x2, R0 ;  /* 0x0000000210087824 */ /* 0x000fc600078e0200 */
[----:B------:R-:W-:Y:S02]  /*1f270*/  LEA.HI.X.SX32 R5, R3, R2, 0x2, P3 ;  /* 0x0000000203057211 */ /* 0x000fe400018f16ff */
[-C--:B------:R-:W-:Y:S01]  /*1f280*/  LEA R10, P3, R0, R20.reuse, 0x2 ;  /* 0x00000014000a7211 */ /* 0x080fe200078610ff */
[----:B---3--:R-:W-:Y:S01]  /*1f290*/  IMAD R12, R13, 0x2, R8 ;  /* 0x000000020d0c7824 */ /* 0x008fe200078e0208 */
[----:B------:R-:W-:Y:S02]  /*1f2a0*/  LEA R14, P6, R8, R20, 0x2 ;  /* 0x00000014080e7211 */ /* 0x000fe400078c10ff */
[----:B------:R-:W-:Y:S02]  /*1f2b0*/  LOP3.LUT R9, R7, 0xa2, R25, 0xfe, !PT ;  /* 0x000000a207097812 */ /* 0x000fe400078efe19 */
[----:B------:R-:W3:Y:S01]  /*1f2c0*/  LDL.LU R7, [R1+0x7c0] ;  /* 0x0007c00001077983 */ /* 0x000ee20000300800 */
[-C--:B------:R-:W-:Y:S02]  /*1f2d0*/  LEA.HI.X.SX32 R11, R0, R2.reuse, 0x2, P3 ;  /* 0x00000002000b7211 */ /* 0x080fe400018f16ff */
[----:B------:R-:W-:Y:S01]  /*1f2e0*/  LEA.HI.X.SX32 R15, R8, R2, 0x2, P6 ;  /* 0x00000002080f7211 */ /* 0x000fe200030f16ff */
[----:B------:R1:W-:Y:S01]  /*1f2f0*/  STL [R1+0x7b4], R20 ;  /* 0x0007b41401007387 */ /* 0x0003e20000100800 */
[----:B------:R-:W-:-:S03]  /*1f300*/  LEA R8, P3, R12, R20, 0x2 ;  /* 0x000000140c087211 */ /* 0x000fc600078610ff */
[----:B-1----:R-:W3:Y:S01]  /*1f310*/  LDL.LU R20, [R1+0x338] ;  /* 0x0003380001147983 */ /* 0x002ee20000300800 */
[----:B------:R-:W1:Y:S01]  /*1f320*/  S2R R25, SR_TID.X ;  /* 0x0000000000197919 */ /* 0x000e620000002100 */
[----:B--2---:R-:W-:Y:S01]  /*1f330*/  ISETP.LT.AND P1, PT, R9, UR4, !P0 ;  /* 0x0000000409007c0c */ /* 0x004fe2000c721270 */
[----:B------:R-:W2:Y:S01]  /*1f340*/  LDCU UR4, c[0x0][0x39c] ;  /* 0x00007380ff0477ac */ /* 0x000ea20008000800 */
[----:B------:R-:W-:Y:S01]  /*1f350*/  LEA.HI.X.SX32 R9, R12, R2, 0x2, P3 ;  /* 0x000000020c097211 */ /* 0x000fe200018f16ff */
[----:B------:R-:W-:Y:S04]  /*1f360*/  STL [R1+0x7bc], R12 ;  /* 0x0007bc0c01007387 */ /* 0x000fe80000100800 */
[----:B------:R1:W-:Y:S02]  /*1f370*/  STL [R1+0x7b8], R2 ;  /* 0x0007b80201007387 */ /* 0x0003e40000100800 */
[----:B-1----:R-:W-:-:S04]  /*1f380*/  SHF.R.U32.HI R2, RZ, 0x8, R25 ;  /* 0x00000008ff027819 */ /* 0x002fc80000011619 */
[----:B------:R-:W-:-:S04]  /*1f390*/  SGXT.U32 R2, R2, 0x1 ;  /* 0x000000010202781a */ /* 0x000fc80000000000 */
[----:B---3--:R-:W-:-:S05]  /*1f3a0*/  LOP3.LUT R12, R20, 0xd6, R2, 0xfe, !PT ;  /* 0x000000d6140c7812 */ /* 0x008fca00078efe02 */
[----:B------:R1:W-:Y:S02]  /*1f3b0*/  STL [R1], R12 ;  /* 0x0000000c01007387 */ /* 0x0003e40000100800 */
[----:B-1----:R-:W-:-:S05]  /*1f3c0*/  LOP3.LUT R12, R20, 0xd8, R2, 0xfe, !PT ;  /* 0x000000d8140c7812 */ /* 0x002fca00078efe02 */
[----:B------:R1:W-:Y:S02]  /*1f3d0*/  STL [R1+0x4], R12 ;  /* 0x0000040c01007387 */ /* 0x0003e40000100800 */
        /* <DEDUP_REMOVED lines=285> */
[----:B------:R1:W-:Y:S04]  /*205b0*/  STL [R1+0x47c], R12 ;  /* 0x00047c0c01007387 */ /* 0x0003e80000100800 */
[----:B------:R-:W-:Y:S01]  /*205c0*/  @P4 STG.E desc[UR8][R4.64], R6 ;  /* 0x0000000604004986 */ /* 0x000fe2000c101908 */
[----:B-1----:R-:W-:-:S03]  /*205d0*/  LOP3.LUT R12, R20, 0x1f8, R2, 0xfe, !PT ;  /* 0x000001f8140c7812 */ /* 0x002fc600078efe02 */
[----:B------:R-:W-:Y:S04]  /*205e0*/  @P2 STG.E desc[UR8][R10.64], R7 ;  /* 0x000000070a002986 */ /* 0x000fe8000c101908 */
[----:B------:R1:W-:Y:S01]  /*205f0*/  STL [R1+0x480], R12 ;  /* 0x0004800c01007387 */ /* 0x0003e20000100800 */
[----:B------:R-:W-:-:S03]  /*20600*/  LOP3.LUT R27, R20, 0x1fe, R2, 0xfe, !PT ;  /* 0x000001fe141b7812 */ /* 0x000fc600078efe02 */
[----:B----4-:R3:W-:Y:S01]  /*20610*/  @P5 STG.E desc[UR8][R14.64], R28 ;  /* 0x0000001c0e005986 */ /* 0x0107e2000c101908 */
[C-C-:B------:R-:W-:Y:S02]  /*20620*/  LOP3.LUT R26, R20.reuse, 0xa6, R2.reuse, 0xfe, !PT ;  /* 0x000000a6141a7812 */ /* 0x140fe400078efe02 */
[C-C-:B-1----:R-:W-:Y:S01]  /*20630*/  LOP3.LUT R12, R20.reuse, 0x1fa, R2.reuse, 0xfe, !PT ;  /* 0x000001fa140c7812 */ /* 0x142fe200078efe02 */
[----:B------:R-:W-:Y:S01]  /*20640*/  @P1 STG.E desc[UR8][R8.64], R29 ;  /* 0x0000001d08001986 */ /* 0x000fe2000c101908 */
[C-C-:B------:R-:W-:Y:S02]  /*20650*/  LOP3.LUT R13, R20.reuse, 0xaa, R2.reuse, 0xfe, !PT ;  /* 0x000000aa140d7812 */ /* 0x140fe400078efe02 */
[C-C-:B------:R-:W-:Y:S01]  /*20660*/  LOP3.LUT R25, R20.reuse, 0xae, R2.reuse, 0xfe, !PT ;  /* 0x000000ae14197812 */ /* 0x140fe200078efe02 */
[----:B------:R1:W-:Y:S01]  /*20670*/  STL [R1+0x484], R12 ;  /* 0x0004840c01007387 */ /* 0x0003e20000100800 */
[C-C-:B---3--:R-:W-:Y:S02]  /*20680*/  LOP3.LUT R15, R20.reuse, 0xa4, R2.reuse, 0xfe, !PT ;  /* 0x000000a4140f7812 */ /* 0x148fe400078efe02 */
[----:B------:R-:W-:-:S02]  /*20690*/  LOP3.LUT R28, R20, 0xa8, R2, 0xfe, !PT ;  /* 0x000000a8141c7812 */ /* 0x000fc400078efe02 */
[C-C-:B------:R-:W-:Y:S02]  /*206a0*/  LOP3.LUT R14, R20.reuse, 0xac, R2.reuse, 0xfe, !PT ;  /* 0x000000ac140e7812 */ /* 0x140fe400078efe02 */
[C-C-:B------:R-:W-:Y:S02]  /*206b0*/  LOP3.LUT R22, R20.reuse, 0xb0, R2.reuse, 0xfe, !PT ;  /* 0x000000b014167812 */ /* 0x140fe400078efe02 */
[C-C-:B------:R-:W-:Y:S01]  /*206c0*/  LOP3.LUT R21, R20.reuse, 0xb2, R2.reuse, 0xfe, !PT ;  /* 0x000000b214157812 */ /* 0x140fe200078efe02 */
[----:B-1----:R-:W3:Y:S01]  /*206d0*/  LDL.LU R12, [R1+0x7bc] ;  /* 0x0007bc00010c7983 */ /* 0x002ee20000300800 */
[C-C-:B------:R-:W-:Y:S02]  /*206e0*/  LOP3.LUT R19, R20.reuse, 0xb4, R2.reuse, 0xfe, !PT ;  /* 0x000000b414137812 */ /* 0x140fe400078efe02 */
[C-C-:B------:R-:W-:Y:S02]  /*206f0*/  LOP3.LUT R3, R20.reuse, 0xb6, R2.reuse, 0xfe, !PT ;  /* 0x000000b614037812 */ /* 0x140fe400078efe02 */
[----:B------:R-:W-:-:S02]  /*20700*/  LOP3.LUT R9, R20, 0xb8, R2, 0xfe, !PT ;  /* 0x000000b814097812 */ /* 0x000fc400078efe02 */
[C-C-:B------:R-:W-:Y:S02]  /*20710*/  LOP3.LUT R10, R20.reuse, 0xba, R2.reuse, 0xfe, !PT ;  /* 0x000000ba140a7812 */ /* 0x140fe400078efe02 */
[C-C-:B------:R-:W-:Y:S02]  /*20720*/  LOP3.LUT R16, R20.reuse, 0xbc, R2.reuse, 0xfe, !PT ;  /* 0x000000bc14107812 */ /* 0x140fe400078efe02 */
[C-C-:B------:R-:W-:Y:S02]  /*20730*/  LOP3.LUT R11, R20.reuse, 0xbe, R2.reuse, 0xfe, !PT ;  /* 0x000000be140b7812 */ /* 0x140fe400078efe02 */
        /* <DEDUP_REMOVED lines=11> */
[----:B------:R-:W-:Y:S02]  /*207f0*/  LOP3.LUT R20, R20, 0x1fc, R2, 0xfe, !PT ;  /* 0x000001fc14147812 */ /* 0x000fe400078efe02 */
[----:B------:R-:W4:Y:S04]  /*20800*/  LDL.LU R2, [R1+0x7b8] ;  /* 0x0007b80001027983 */ /* 0x000f280000300800 */
[----:B------:R1:W-:Y:S04]  /*20810*/  STL [R1+0x338], R20 ;  /* 0x0003381401007387 */ /* 0x0003e80000100800 */
[----:B-1----:R-:W4:Y:S01]  /*20820*/  LDL.LU R20, [R1+0x7b4] ;  /* 0x0007b40001147983 */ /* 0x002f220000300800 */
[----:B--2---:R-:W-:Y:S01]  /*20830*/  ISETP.LT.AND P6, PT, R15, UR4, !P0 ;  /* 0x000000040f007c0c */ /* 0x004fe2000c7c1270 */
[----:B------:R-:W1:Y:S01]  /*20840*/  LDCU UR4, c[0x0][0x39c] ;  /* 0x00007380ff0477ac */ /* 0x000e620008000800 */
[----:B------:R-:W3:Y:S01]  /*20850*/  LDC R15, c[0x0][0x3b8] ;  /* 0x0000ee00ff0f7b82 */ /* 0x000ee20000000800 */
[----:B------:R-:W-:-:S02]  /*20860*/  ISETP.LT.AND P1, PT, R27, UR10, !P0 ;  /* 0x0000000a1b007c0c */ /* 0x000fc4000c721270 */
[----:B------:R-:W-:Y:S01]  /*20870*/  ISETP.LT.AND P3, PT, R13, UR7, !P0 ;  /* 0x000000070d007c0c */ /* 0x000fe2000c761270 */
[----:B------:R-:W2:Y:S01]  /*20880*/  LDL.LU R27, [R1+0x140] ;  /* 0x00014000011b7983 */ /* 0x000ea20000300800 */
[----:B------:R-:W-:Y:S01]  /*20890*/  ISETP.LT.AND P4, PT, R28, UR6, !P0 ;  /* 0x000000061c007c0c */ /* 0x000fe2000c781270 */
[----:B------:R-:W1:Y:S02]  /*208a0*/  LDCU UR6, c[0x0][0x39c] ;  /* 0x00007380ff0677ac */ /* 0x000e640008000800 */
[----:B------:R-:W2:Y:S01]  /*208b0*/  LDL.LU R28, [R1+0xdc] ;  /* 0x0000dc00011c7983 */ /* 0x000ea20000300800 */
[----:B------:R-:W-:Y:S01]  /*208c0*/  ISETP.LT.AND P5, PT, R26, UR5, !P0 ;  /* 0x000000051a007c0c */ /* 0x000fe2000c7a1270 */
[----:B------:R-:W1:Y:S01]  /*208d0*/  LDCU UR5, c[0x0][0x39c] ;  /* 0x00007380ff0577ac */ /* 0x000e620008000800 */
[----:B------:R-:W1:Y:S01]  /*208e0*/  LDC R26, c[0x0][0x3b8] ;  /* 0x0000ee00ff1a7b82 */ /* 0x000e620000000800 */
[----:B------:R-:W1:Y:S01]  /*208f0*/  LDCU UR7, c[0x0][0x39c] ;  /* 0x00007380ff0777ac */ /* 0x000e620008000800 */
[----:B---3--:R-:W-:-:S05]  /*20900*/  IMAD R15, R15, 0x2, R12 ;  /* 0x000000020f0f7824 */ /* 0x008fca00078e020c */
[----:B----4-:R-:W-:-:S04]  /*20910*/  LEA R12, P2, R15, R20, 0x2 ;  /* 0x000000140f0c7211 */ /* 0x010fc800078410ff */
[----:B------:R-:W-:Y:S02]  /*20920*/  LEA.HI.X.SX32 R13, R15, R2, 0x2, P2 ;  /* 0x000000020f0d7211 */ /* 0x000fe400010f16ff */
[----:B-1----:R-:W-:Y:S01]  /*20930*/  ISETP.LT.AND P2, PT, R14, UR4, !P0 ;  /* 0x000000040e007c0c */ /* 0x002fe2000c741270 */
[----:B------:R-:W-:Y:S01]  /*20940*/  IMAD R15, R26, 0x2, R15 ;  /* 0x000000021a0f7824 */ /* 0x000fe200078e020f */
[----:B------:R-:W3:Y:S01]  /*20950*/  LDL.LU R14, [R1+0xd8] ;  /* 0x0000d800010e7983 */ /* 0x000ee20000300800 */
[----:B------:R-:W1:Y:S01]  /*20960*/  LDC R26, c[0x0][0x3b8] ;  /* 0x0000ee00ff1a7b82 */ /* 0x000e620000000800 */
[----:B------:R-:W4:Y:S02]  /*20970*/  LDCU UR4, c[0x0][0x39c] ;  /* 0x00007380ff0477ac */ /* 0x000f240008000800 */
[----:B---3--:R3:W-:Y:S02]  /*20980*/  @P6 STG.E desc[UR8][R12.64], R14 ;  /* 0x0000000e0c006986 */ /* 0x0087e4000c101908 */
[----:B---3--:R-:W-:Y:S01]  /*20990*/  LEA R14, P6, R15, R20, 0x2 ;  /* 0x000000140f0e7211 */ /* 0x008fe200078c10ff */
[----:B-1----:R-:W-:-:S02]  /*209a0*/  IMAD R13, R26, 0x2, R15 ;  /* 0x000000021a0d7824 */ /* 0x002fc400078e020f */
[----:B------:R-:W1:Y:S01]  /*209b0*/  LDC R26, c[0x0][0x3b8] ;  /* 0x0000ee00ff1a7b82 */ /* 0x000e620000000800 */
[----:B------:R-:W-:-:S05]  /*209c0*/  LEA.HI.X.SX32 R15, R15, R2, 0x2, P6 ;  /* 0x000000020f0f7211 */ /* 0x000fca00030f16ff */
[----:B--2---:R2:W-:Y:S01]  /*209d0*/  @P5 STG.E desc[UR8][R14.64], R28 ;  /* 0x0000001c0e005986 */ /* 0x0045e2000c101908 */
[----:B------:R-:W-:Y:S01]  /*209e0*/  ISETP.LT.AND P5, PT, R25, UR5, !P0 ;  /* 0x0000000519007c0c */ /* 0x000fe2000c7a1270 */
[----:B------:R-:W3:Y:S01]  /*209f0*/  LDCU UR5, c[0x0][0x39c] ;  /* 0x00007380ff0577ac */ /* 0x000ee20008000800 */
[----:B------:R-:W3:Y:S01]  /*20a00*/  LDC R25, c[0x0][0x3b8] ;  /* 0x0000ee00ff197b82 */ /* 0x000ee20000000800 */
[----:B------:R-:W-:-:S07]  /*20a10*/  LEA R12, P6, R13, R20, 0x2 ;  /* 0x000000140d0c7211 */ /* 0x000fce00078c10ff */
[----:B--2---:R-:W2:Y:S01]  /*20a20*/  LDC R28, c[0x0][0x3b8] ;  /* 0x0000ee00ff1c7b82 */ /* 0x004ea20000000800 */
[----:B-1----:R-:W-:Y:S01]  /*20a30*/  IMAD R26, R26, 0x2, R13 ;  /* 0x000000021a1a7824 */ /* 0x002fe200078e020d */
[----:B------:R-:W-:-:S04]  /*20a40*/  LEA.HI.X.SX32 R13, R13, R2, 0x2, P6 ;  /* 0x000000020d0d7211 */ /* 0x000fc800030f16ff */
[----:B------:R-:W-:Y:S01]  /*20a50*/  LEA R14, P6, R26, R20, 0x2 ;  /* 0x000000141a0e7211 */ /* 0x000fe200078c10ff */
[----:B---3--:R-:W-:-:S03]  /*20a60*/  IMAD R25, R25, 0x2, R26 ;  /* 0x0000000219197824 */ /* 0x008fc600078e021a */
[----:B------:R-:W-:Y:S02]  /*20a70*/  LEA.HI.X.SX32 R15, R26, R2, 0x2, P6 ;  /* 0x000000021a0f7211 */ /* 0x000fe400030f16ff */
[----:B------:R-:W3:Y:S04]  /*20a80*/  LDL.LU R26, [R1+0x144] ;  /* 0x00014400011a7983 */ /* 0x000ee80000300800 */
[----:B------:R1:W-:Y:S01]  /*20a90*/  @P4 STG.E desc[UR8][R12.64], R27 ;  /* 0x0000001b0c004986 */ /* 0x0003e2000c101908 */
[----:B----4-:R-:W-:Y:S01]  /*20aa0*/  ISETP.LT.AND P4, PT, R22, UR4, !P0 ;  /* 0x0000000416007c0c */ /* 0x010fe2000c781270 */
[----:B------:R-:W4:Y:S02]  /*20ab0*/  LDCU UR4, c[0x0][0x39c] ;  /* 0x00007380ff0477ac */ /* 0x000f240008000800 */
[----:B------:R-:W2:Y:S01]  /*20ac0*/  LDL.LU R22, [R1+0x14c] ;  /* 0x00014c0001167983 */ /* 0x000ea20000300800 */
[----:B-1----:R-:W1:Y:S03]  /*20ad0*/  LDC R27, c[0x0][0x3b8] ;  /* 0x0000ee00ff1b7b82 */ /* 0x002e660000000800 */
[----:B---3--:R3:W-:Y:S04]  /*20ae0*/  @P3 STG.E desc[UR8][R14.64], R26 ;  /* 0x0000001a0e003986 */ /* 0x0087e8000c101908 */
[----:B---3--:R-:W3:Y:S01]  /*20af0*/  LDL.LU R14, [R1+0x148] ;  /* 0x00014800010e7983 */ /* 0x008ee20000300800 */
[----:B------:R-:W2:Y:S01]  /*20b00*/  LDC R26, c[0x0][0x3b8] ;  /* 0x0000ee00ff1a7b82 */ /* 0x000ea20000000800 */
[----:B------:R-:W-:Y:S01]  /*20b10*/  LEA R12, P6, R25, R20, 0x2 ;  /* 0x00000014190c7211 */ /* 0x000fe200078c10ff */
[----:B-1----:R-:W-:-:S02]  /*20b20*/  IMAD R15, R27, 0x2, R25 ;  /* 0x000000021b0f7824 */ /* 0x002fc400078e0219 */
[----:B------:R-:W2:Y:S01]  /*20b30*/  LDL.LU R27, [R1+0x1b8] ;  /* 0x0001b800011b7983 */ /* 0x000ea20000300800 */
[----:B------:R-:W-:Y:S02]  /*20b40*/  LEA.HI.X.SX32 R13, R25, R2, 0x2, P6 ;  /* 0x00000002190d7211 */ /* 0x000fe400030f16ff */
[----:B------:R-:W-:Y:S01]  /*20b50*/  ISETP.LT.AND P3, PT, R21, UR6, !P0 ;  /* 0x0000000615007c0c */ /* 0x000fe2000c761270 */
[----:B------:R-:W1:Y:S01]  /*20b60*/  LDCU UR6, c[0x0][0x39c] ;  /* 0x00007380ff0677ac */ /* 0x000e620008000800 */
[----:B------:R-:W1:Y:S08]  /*20b70*/  LDC R21, c[0x0][0x3b8] ;  /* 0x0000ee00ff157b82 */ /* 0x000e700000000800 */
[----:B------:R-:W1:Y:S01]  /*20b80*/  LDC R25, c[0x0][0x3b8] ;  /* 0x0000ee00ff197b82 */ /* 0x000e620000000800 */
[----:B---3--:R3:W-:Y:S01]  /*20b90*/  @P2 STG.E desc[UR8][R12.64], R14 ;  /* 0x0000000e0c002986 */ /* 0x0087e2000c101908 */
[----:B------:R-:W-:Y:S01]  /*20ba0*/  ISETP.LT.AND P2, PT, R19, UR5, !P0 ;  /* 0x0000000513007c0c */ /* 0x000fe2000c741270 */
[----:B------:R-:W1:Y:S01]  /*20bb0*/  LDCU UR5, c[0x0][0x39c] ;  /* 0x00007380ff0577ac */ /* 0x000e620008000800 */
[----:B---3--:R-:W-:Y:S01]  /*20bc0*/  LEA R14, P6, R15, R20, 0x2 ;  /* 0x000000140f0e7211 */ /* 0x008fe200078c10ff */
[----:B--2---:R-:W-:-:S02]  /*20bd0*/  IMAD R13, R26, 0x2, R15 ;  /* 0x000000021a0d7824 */ /* 0x004fc400078e020f */
[----:B------:R-:W2:Y:S01]  /*20be0*/  LDL.LU R26, [R1+0x1bc] ;  /* 0x0001bc00011a7983 */ /* 0x000ea20000300800 */
[----:B------:R-:W-:Y:S01]  /*20bf0*/  LEA.HI.X.SX32 R15, R15, R2, 0x2, P6 ;  /* 0x000000020f0f7211 */ /* 0x000fe200030f16ff */
[----:B------:R-:W-:Y:S02]  /*20c00*/  IMAD R19, R28, 0x2, R13 ;  /* 0x000000021c137824 */ /* 0x000fe400078e020d */
[----:B------:R-:W3:Y:S04]  /*20c10*/  LDL.LU R28, [R1+0x1b4] ;  /* 0x0001b400011c7983 */ /* 0x000ee80000300800 */
[----:B------:R1:W-:Y:S04]  /*20c20*/  @P5 STG.E desc[UR8][R14.64], R22 ;  /* 0x000000160e005986 */ /* 0x0003e8000c101908 */
[----:B-1----:R-:W2:Y:S01]  /*20c30*/  LDL.LU R15, [R1+0x1b0] ;  /* 0x0001b000010f7983 */ /* 0x002ea20000300800 */
[----:B------:R-:W1:Y:S01]  /*20c40*/  LDC R22, c[0x0][0x3b8] ;  /* 0x0000ee00ff167b82 */ /* 0x000e620000000800 */
[----:B------:R-:W-:-:S04]  /*20c50*/  LEA R12, P6, R13, R20, 0x2 ;  /* 0x000000140d0c7211 */ /* 0x000fc800078c10ff */
[----:B------:R-:W-:Y:S02]  /*20c60*/  LEA.HI.X.SX32 R13, R13, R2, 0x2, P6 ;  /* 0x000000020d0d7211 */ /* 0x000fe400030f16ff */
[----:B------:R-:W-:Y:S02]  /*20c70*/  LEA R14, P6, R19, R20, 0x2 ;  /* 0x00000014130e7211 */ /* 0x000fe400078c10ff */
[----:B----4-:R-:W-:Y:S01]  /*20c80*/  ISETP.LT.AND P5, PT, R3, UR4, !P0 ;  /* 0x0000000403007c0c */ /* 0x010fe2000c7a1270 */
[----:B------:R-:W4:Y:S01]  /*20c90*/  LDCU UR4, c[0x0][0x39c] ;  /* 0x00007380ff0477ac */ /* 0x000f220008000800 */
[----:B-1----:R-:W-:Y:S02]  /*20ca0*/  IMAD R3, R22, 0x2, R19 ;  /* 0x0000000216037824 */ /* 0x002fe400078e0213 */
[----:B------:R-:W1:Y:S01]  /*20cb0*/  LDC R22, c[0x0][0x3b8] ;  /* 0x0000ee00ff167b82 */ /* 0x000e620000000800 */
[----:B--2---:R2:W-:Y:S01]  /*20cc0*/  @P4 STG.E desc[UR8][R12.64], R15 ;  /* 0x0000000f0c004986 */ /* 0x0045e2000c101908 */
[----:B------:R-:W-:Y:S01]  /*20cd0*/  ISETP.LT.AND P4, PT, R9, UR6, !P0 ;  /* 0x0000000609007c0c */ /* 0x000fe2000c781270 */
[----:B------:R-:W-:Y:S01]  /*20ce0*/  IMAD R9, R21, 0x2, R3 ;  /* 0x0000000215097824 */ /* 0x000fe200078e0203 */
[----:B------:R-:W1:Y:S04]  /*20cf0*/  LDCU UR6, c[0x0][0x39c] ;  /* 0x00007380ff0677ac */ /* 0x000e680008000800 */
[----:B------:R-:W1:Y:S01]  /*20d00*/  LDC R21, c[0x0][0x3b8] ;  /* 0x0000ee00ff157b82 */ /* 0x000e620000000800 */
[----:B--2---:R-:W-:-:S07]  /*20d10*/  LEA.HI.X.SX32 R15, R19, R2, 0x2, P6 ;  /* 0x00000002130f7211 */ /* 0x004fce00030f16ff */
[----:B------:R-:W2:Y:S01]  /*20d20*/  LDC R19, c[0x0][0x3b8] ;  /* 0x0000ee00ff137b82 */ /* 0x000ea20000000800 */
[----:B---3--:R3:W-:Y:S01]  /*20d30*/  @P3 STG.E desc[UR8][R14.64], R28 ;  /* 0x0000001c0e003986 */ /* 0x0087e2000c101908 */
[----:B------:R-:W-:-:S04]  /*20d40*/  LEA R12, P3, R3, R20, 0x2 ;  /* 0x00000014030c7211 */ /* 0x000fc800078610ff */
[----:B------:R-:W-:Y:S02]  /*20d50*/  LEA.HI.X.SX32 R13, R3, R2, 0x2, P3 ;  /* 0x00000002030d7211 */ /* 0x000fe400018f16ff */
[----:B------:R-:W-:Y:S01]  /*20d60*/  ISETP.LT.AND P3, PT, R10, UR5, !P0 ;  /* 0x000000050a007c0c */ /* 0x000fe2000c761270 */
[----:B------:R-:W1:Y:S01]  /*20d70*/  LDCU UR5, c[0x0][0x39c] ;  /* 0x00007380ff0577ac */ /* 0x000e620008000800 */
[----:B------:R-:W-:Y:S01]  /*20d80*/  IMAD R3, R25, 0x2, R9 ;  /* 0x0000000219037824 */ /* 0x000fe200078e0209 */
[C---:B---3--:R-:W-:Y:S01]  /*20d90*/  LEA R14, P6, R9.reuse, R20, 0x2 ;  /* 0x00000014090e7211 */ /* 0x048fe200078c10ff */
[----:B------:R3:W-:Y:S03]  /*20da0*/  @P2 STG.E desc[UR8][R12.64], R27 ;  /* 0x0000001b0c002986 */ /* 0x0007e6000c101908 */
[----:B------:R-:W-:Y:S01]  /*20db0*/  LEA.HI.X.SX32 R15, R9, R2, 0x2, P6 ;  /* 0x00000002090f7211 */ /* 0x000fe200030f16ff */
[----:B------:R-:W4:Y:S04]  /*20dc0*/  LDL.LU R10, [R1+0x230] ;  /* 0x00023000010a7983 */ /* 0x000f280000300800 */
[----:B------:R-:W4:Y:S01]  /*20dd0*/  LDL.LU R28, [R1+0x23c] ;  /* 0x00023c00011c7983 */ /* 0x000f220000300800 */
[----:B---3--:R-:W-:-:S03]  /*20de0*/  LEA R12, P6, R3, R20, 0x2 ;  /* 0x00000014030c7211 */ /* 0x008fc600078c10ff */
[----:B------:R-:W3:Y:S01]  /*20df0*/  LDL.LU R25, [R1+0xc4] ;  /* 0x0000c40001197983 */ /* 0x000ee20000300800 */
[----:B------:R-:W-:Y:S01]  /*20e00*/  LEA.HI.X.SX32 R13, R3, R2, 0x2, P6 ;  /* 0x00000002030d7211 */ /* 0x000fe200030f16ff */
[----:B--2---:R-:W-:Y:S02]  /*20e10*/  IMAD R3, R19, 0x2, R3 ;  /* 0x0000000213037824 */ /* 0x004fe400078e0203 */
[----:B------:R2:W-:Y:S01]  /*20e20*/  @P5 STG.E desc[UR8][R14.64], R26 ;  /* 0x0000001a0e005986 */ /* 0x0005e2000c101908 */
[----:B-1----:R-:W-:Y:S01]  /*20e30*/  ISETP.LT.AND P5, PT, R6, UR5, !P0 ;  /* 0x0000000506007c0c */ /* 0x002fe2000c7a1270 */
[----:B------:R-:W1:Y:S02]  /*20e40*/  LDCU UR5, c[0x0][0x39c] ;  /* 0x00007380ff0577ac */ /* 0x000e640008000800 */
[----:B------:R-:W3:Y:S01]  /*20e50*/  LDL.LU R27, [R1+0xc8] ;  /* 0x0000c800011b7983 */ /* 0x000ee20000300800 */
[----:B------:R-:W-:-:S03]  /*20e60*/  IMAD R9, R21, 0x2, R3 ;  /* 0x0000000215097824 */ /* 0x000fc600078e0203 */
[----:B--2---:R-:W2:Y:S01]  /*20e70*/  LDL.LU R26, [R1+0xcc] ;  /* 0x0000cc00011a7983 */ /* 0x004ea20000300800 */
[----:B----4-:R-:W-:Y:S01]  /*20e80*/  ISETP.LT.AND P2, PT, R16, UR4, !P0 ;  /* 0x0000000410007c0c */ /* 0x010fe2000c741270 */
[----:B------:R-:W4:Y:S01]  /*20e90*/  LDCU UR4, c[0x0][0x39c] ;  /* 0x00007380ff0477ac */ /* 0x000f220008000800 */
[----:B------:R-:W1:Y:S01]  /*20ea0*/  LDC R14, c[0x0][0x3b8] ;  /* 0x0000ee00ff0e7b82 */ /* 0x000e620000000800 */
[----:B------:R-:W2:Y:S04]  /*20eb0*/  LDL.LU R19, [R1+0xc0] ;  /* 0x0000c00001137983 */ /* 0x000ea80000300800 */
[----:B------:R-:W2:Y:S03]  /*20ec0*/  LDL.LU R21, [R1+0x238] ;  /* 0x0002380001157983 */ /* 0x000ea60000300800 */
[----:B------:R-:W1:Y:S01]  /*20ed0*/  LDC R15, c[0x0][0x3b8] ;  /* 0x0000ee00ff0f7b82 */ /* 0x000e620000000800 */
[----:B------:R-:W2:Y:S01]  /*20ee0*/  LDL.LU R6, [R1+0x234] ;  /* 0x0002340001067983 */ /* 0x000ea20000300800 */
[----:B------:R-:W-:Y:S01]  /*20ef0*/  ISETP.LT.AND P6, PT, R11, UR6, !P0 ;  /* 0x000000060b007c0c */ /* 0x000fe2000c7c1270 */
[----:B------:R-:W1:Y:S05]  /*20f00*/  LDCU UR6, c[0x0][0x39c] ;  /* 0x00007380ff0677ac */ /* 0x000e6a0008000800 */
[----:B------:R-:W1:Y:S01]  /*20f10*/  LDC R16, c[0x0][0x3b8] ;  /* 0x0000ee00ff107b82 */ /* 0x000e620000000800 */
[----:B------:R1:W-:Y:S02]  /*20f20*/  @P4 STG.E desc[UR8][R12.64], R10 ;  /* 0x0000000a0c004986 */ /* 0x0003e4000c101908 */
[----:B-1----:R-:W-:-:S04]  /*20f30*/  LEA R10, P4, R3, R20, 0x2 ;  /* 0x00000014030a7211 */ /* 0x002fc800078810ff */
[----:B------:R-:W-:Y:S01]  /*20f40*/  LEA.HI.X.SX32 R11, R3, R2, 0x2, P4 ;  /* 0x00000002030b7211 */ /* 0x000fe200020f16ff */
[----:B------:R-:W-:Y:S01]  /*20f50*/  IMAD R3, R22, 0x2, R9 ;  /* 0x0000000216037824 */ /* 0x000fe200078e0209 */
[----:B------:R-:W-:-:S04]  /*20f60*/  LEA R12, P4, R9, R20, 0x2 ;  /* 0x00000014090c7211 */ /* 0x000fc800078810ff */
[----:B------:R-:W-:Y:S02]  /*20f70*/  LEA.HI.X.SX32 R13, R9, R2, 0x2, P4 ;  /* 0x00000002090d7211 */ /* 0x000fe400020f16ff */
[----:B----4-:R-:W-:Y:S01]  /*20f80*/  ISETP.LT.AND P4, PT, R8, UR4, !P0 ;  /* 0x0000000408007c0c */ /* 0x010fe2000c781270 */
[----:B------:R-:W1:Y:S01]  /*20f90*/  LDCU UR4, c[0x0][0x39c] ;  /* 0x00007380ff0477ac */ /* 0x000e620008000800 */
[----:B--2---:R2:W-:Y:S01]  /*20fa0*/  @P3 STG.E desc[UR8][R10.64], R6 ;  /* 0x000000060a003986 */ /* 0x0045e2000c101908 */
[----:B------:R-:W-:-:S04]  /*20fb0*/  LEA R8, P3, R3, R20, 0x2 ;  /* 0x0000001403087211 */ /* 0x000fc800078610ff */
[----:B------:R-:W-:Y:S01]  /*20fc0*/  LEA.HI.X.SX32 R9, R3, R2, 0x2, P3 ;  /* 0x0000000203097211 */ /* 0x000fe200018f16ff */
[----:B------:R-:W-:Y:S01]  /*20fd0*/  IMAD R3, R14, 0x2, R3 ;  /* 0x000000020e037824 */ /* 0x000fe200078e0203 */
[----:B------:R-:W-:Y:S01]  /*20fe0*/  @P2 STG.E desc[UR8][R12.64], R21 ;  /* 0x000000150c002986 */ /* 0x000fe2000c101908 */
[----:B------:R-:W-:Y:S01]  /*20ff0*/  ISETP.LT.AND P2, PT, R5, UR7, !P0 ;  /* 0x0000000705007c0c */ /* 0x000fe2000c741270 */
[----:B------:R-:W4:Y:S02]  /*21000*/  LDCU UR7, c[0x0][0x39c] ;  /* 0x00007380ff0777ac */ /* 0x000f240008000800 */
[----:B------:R1:W-:Y:S01]  /*21010*/  @P6 STG.E desc[UR8][R8.64], R28 ;  /* 0x0000001c08006986 */ /* 0x0003e2000c101908 */
[----:B--2---:R-:W-:Y:S01]  /*21020*/  LEA R6, P6, R3, R20, 0x2 ;  /* 0x0000001403067211 */ /* 0x004fe200078c10ff */
[----:B------:R-:W-:Y:S01]  /*21030*/  IMAD R5, R15, 0x2, R3 ;  /* 0x000000020f057824 */ /* 0x000fe200078e0203 */
[----:B------:R-:W-:Y:S01]  /*21040*/  ISETP.LT.AND P3, PT, R7, UR6, !P0 ;  /* 0x0000000607007c0c */ /* 0x000fe2000c761270 */
[----:B------:R-:W2:Y:S01]  /*21050*/  LDCU UR6, c[0x0][0x39c] ;  /* 0x00007380ff0677ac */ /* 0x000ea20008000800 */
[----:B------:R-:W4:Y:S01]  /*21060*/  LDC R10, c[0x0][0x3b8] ;  /* 0x0000ee00ff0a7b82 */ /* 0x000f220000000800 */
[----:B------:R-:W-:Y:S01]  /*21070*/  LEA.HI.X.SX32 R7, R3, R2, 0x2, P6 ;  /* 0x0000000203077211 */ /* 0x000fe200030f16ff */
[----:B------:R-:W-:Y:S01]  /*21080*/  IMAD R3, R16, 0x2, R5 ;  /* 0x0000000210037824 */ /* 0x000fe200078e0205 */
[----:B-1----:R-:W-:-:S03]  /*21090*/  LEA R8, P6, R5, R20, 0x2 ;  /* 0x0000001405087211 */ /* 0x002fc600078c10ff */
[----:B------:R1:W-:Y:S01]  /*210a0*/  @P5 STG.E desc[UR8][R6.64], R19 ;  /* 0x0000001306005986 */ /* 0x0003e2000c101908 */
[----:B------:R-:W-:Y:S01]  /*210b0*/  ISETP.LT.AND P5, PT, R4, UR4, !P0 ;  /* 0x0000000404007c0c */ /* 0x000fe2000c7a1270 */
[----:B------:R-:W1:Y:S01]  /*210c0*/  LDC R11, c[0x0][0x3b8] ;  /* 0x0000ee00ff0b7b82 */ /* 0x000e620000000800 */
[----:B------:R-:W-:Y:S01]  /*210d0*/  LEA.HI.X.SX32 R9, R5, R2, 0x2, P6 ;  /* 0x0000000205097211 */ /* 0x000fe200030f16ff */
[----:B------:R-:W4:Y:S01]  /*210e0*/  LDL.LU R28, [R1+0x138] ;  /* 0x00013800011c7983 */ /* 0x000f220000300800 */
[C---:B------:R-:W-:Y:S01]  /*210f0*/  LEA R4, P6, R3.reuse, R20, 0x2 ;  /* 0x0000001403047211 */ /* 0x040fe200078c10ff */
[----:B------:R-:W1:Y:S02]  /*21100*/  LDCU UR4, c[0x0][0x39c] ;  /* 0x00007380ff0477ac */ /* 0x000e640008000800 */
[----:B---3--:R-:W-:Y:S01]  /*21110*/  @P4 STG.E desc[UR8][R8.64], R25 ;  /* 0x0000001908004986 */ /* 0x008fe2000c101908 */
[----:B------:R-:W-:Y:S01]  /*21120*/  LEA.HI.X.SX32 R5, R3, R2, 0x2, P6 ;  /* 0x0000000203057211 */ /* 0x000fe200030f16ff */
[----:B------:R-:W3:Y:S02]  /*21130*/  LDC R13, c[0x0][0x3b8] ;  /* 0x0000ee00ff0d7b82 */ /* 0x000ee40000000800 */
[----:B------:R-:W4:Y:S04]  /*21140*/  LDL.LU R16, [R1+0x134] ;  /* 0x0001340001107983 */ /* 0x000f280000300800 */
[----:B------:R1:W-:Y:S01]  /*21150*/  @P3 STG.E desc[UR8][R4.64], R27 ;  /* 0x0000001b04003986 */ /* 0x0003e2000c101908 */
[----:B--2---:R-:W-:Y:S01]  /*21160*/  ISETP.LT.AND P3, PT, R17, UR6, !P0 ;  /* 0x0000000611007c0c */ /* 0x004fe2000c761270 */
[----:B----4-:R-:W-:Y:S01]  /*21170*/  IMAD R10, R10, 0x2, R3 ;  /* 0x000000020a0a7824 */ /* 0x010fe200078e0203 */
[----:B------:R-:W2:Y:S01]  /*21180*/  LDC R12, c[0x0][0x3b8] ;  /* 0x0000ee00ff0c7b82 */ /* 0x000ea20000000800 */
[----:B------:R-:W4:Y:S01]  /*21190*/  LDL.LU R17, [R1+0x130] ;  /* 0x0001300001117983 */ /* 0x000f220000300800 */
[----:B------:R-:W-:Y:S01]  /*211a0*/  ISETP.LT.AND P4, PT, R0, UR5, !P0 ;  /* 0x0000000500007c0c */ /* 0x000fe2000c781270 */
[----:B------:R-:W2:Y:S01]  /*211b0*/  LDCU UR5, c[0x0][0x39c] ;  /* 0x00007380ff0577ac */ /* 0x000ea20008000800 */
[C---:B-1----:R-:W-:Y:S01]  /*211c0*/  LEA R6, P6, R10.reuse, R20, 0x2 ;  /* 0x000000140a067211 */ /* 0x042fe200078c10ff */
[----:B------:R-:W1:Y:S03]  /*211d0*/  LDCU UR6, c[0x0][0x39c] ;  /* 0x00007380ff0677ac */ /* 0x000e660008000800 */
[----:B------:R-:W-:Y:S01]  /*211e0*/  LEA.HI.X.SX32 R7, R10, R2, 0x2, P6 ;  /* 0x000000020a077211 */ /* 0x000fe200030f16ff */
[----:B------:R-:W4:Y:S01]  /*211f0*/  LDL.LU R27, [R1+0x13c] ;  /* 0x00013c00011b7983 */ /* 0x000f220000300800 */
[----:B------:R-:W1:Y:S03]  /*21200*/  LDC R8, c[0x0][0x3b8] ;  /* 0x0000ee00ff087b82 */ /* 0x000e660000000800 */
[----:B------:R3:W-:Y:S05]  /*21210*/  @P2 STG.E desc[UR8][R6.64], R26 ;  /* 0x0000001a06002986 */ /* 0x0007ea000c101908 */
[----:B------:R-:W1:Y:S01]  /*21220*/  LDC R9, c[0x0][0x3b8] ;  /* 0x0000ee00ff097b82 */ /* 0x000e620000000800 */
[----:B---3--:R-:W3:Y:S01]  /*21230*/  LDL.LU R26, [R1] ;  /* 0x00000000011a7983 */ /* 0x008ee20000300800 */
[----:B------:R-:W-:Y:S01]  /*21240*/  IMAD R0, R11, 0x2, R10 ;  /* 0x000000020b007824 */ /* 0x000fe200078e020a */
[----:B------:R-:W-:-:S05]  /*21250*/  ISETP.LT.AND P2, PT, R18, UR4, !P0 ;  /* 0x0000000412007c0c */ /* 0x000fca000c741270 */
[----:B------:R-:W1:Y:S01]  /*21260*/  LDC R10, c[0x0][0x3b8] ;  /* 0x0000ee00ff0a7b82 */ /* 0x000e620000000800 */
[----:B------:R-:W3:Y:S01]  /*21270*/  LDL.LU R15, [R1+0x1a0] ;  /* 0x0001a000010f7983 */ /* 0x000ee20000300800 */
[----:B------:R-:W-:Y:S01]  /*21280*/  IMAD R3, R13, 0x2, R0 ;  /* 0x000000020d037824 */ /* 0x000fe200078e0200 */
[C---:B------:R-:W-:Y:S01]  /*21290*/  LEA R4, P6, R0.reuse, R20, 0x2 ;  /* 0x0000001400047211 */ /* 0x040fe200078c10ff */
[----:B------:R-:W1:Y:S01]  /*212a0*/  LDCU UR4, c[0x0][0x39c] ;  /* 0x00007380ff0477ac */ /* 0x000e620008000800 */
[----:B------:R-:W3:Y:S02]  /*212b0*/  LDL.LU R14, [R1+0x4] ;  /* 0x00000400010e7983 */ /* 0x000ee40000300800 */
[----:B------:R-:W-:Y:S01]  /*212c0*/  LEA.HI.X.SX32 R5, R0, R2, 0x2, P6 ;  /* 0x0000000200057211 */ /* 0x000fe200030f16ff */
[----:B--2---:R-:W-:Y:S01]  /*212d0*/  IMAD R0, R12, 0x2, R3 ;  /* 0x000000020c007824 */ /* 0x004fe200078e0203 */
[C---:B------:R-:W-:Y:S01]  /*212e0*/  LEA R6, P6, R3.reuse, R20, 0x2 ;  /* 0x0000001403067211 */ /* 0x040fe200078c10ff */
[----:B------:R-:W2:Y:S01]  /*212f0*/  LDL.LU R22, [R1+0x1a4] ;  /* 0x0001a40001167983 */ /* 0x000ea20000300800 */
[----:B------:R-:W1:Y:S02]  /*21300*/  LDC R12, c[0x0][0x3b8] ;  /* 0x0000ee00ff0c7b82 */ /* 0x000e640000000800 */
[----:B------:R-:W-:Y:S01]  /*21310*/  LEA.HI.X.SX32 R7, R3, R2, 0x2, P6 ;  /* 0x0000000203077211 */ /* 0x000fe200030f16ff */
[----:B------:R-:W2:Y:S04]  /*21320*/  LDL.LU R21, [R1+0x8] ;  /* 0x0000080001157983 */ /* 0x000ea80000300800 */
[----:B------:R-:W2:Y:S01]  /*21330*/  LDL.LU R19, [R1+0x1a8] ;  /* 0x0001a80001137983 */ /* 0x000ea20000300800 */
[----:B------:R-:W1:Y:S03]  /*21340*/  LDC R11, c[0x0][0x3b8] ;  /* 0x0000ee00ff0b7b82 */ /* 0x000e660000000800 */
[----:B------:R-:W2:Y:S05]  /*21350*/  LDL.LU R25, [R1+0xc] ;  /* 0x00000c0001197983 */ /* 0x000eaa0000300800 */
[----:B------:R-:W1:Y:S01]  /*21360*/  LDC R13, c[0x0][0x3b8] ;  /* 0x0000ee00ff0d7b82 */ /* 0x000e620000000800 */
[----:B----4-:R4:W-:Y:S01]  /*21370*/  @P5 STG.E desc[UR8][R4.64], R17 ;  /* 0x0000001104005986 */ /* 0x0109e2000c101908 */
[----:B------:R-:W-:Y:S01]  /*21380*/  ISETP.LT.AND P5, PT, R23, UR5, !P0 ;  /* 0x0000000517007c0c */ /* 0x000fe2000c7a1270 */
[----:B------:R-:W3:Y:S02]  /*21390*/  LDCU UR5, c[0x0][0x39c] ;  /* 0x00007380ff0577ac */ /* 0x000ee40008000800 */
[----:B------:R-:W-:Y:S01]  /*213a0*/  @P4 STG.E desc[UR8][R6.64], R16 ;  /* 0x0000001006004986 */ /* 0x000fe2000c101908 */
[----:B----4-:R-:W-:-:S04]  /*213b0*/  LEA R4, P6, R0, R20, 0x2 ;  /* 0x0000001400047211 */ /* 0x010fc800078c10ff */
[----:B------:R-:W-:Y:S01]  /*213c0*/  LEA.HI.X.SX32 R5, R0, R2, 0x2, P6 ;  /* 0x0000000200057211 */ /* 0x000fe200030f16ff */
[----:B-1----:R-:W-:Y:S01]  /*213d0*/  IMAD R0, R8, 0x2, R0 ;  /* 0x0000000208007824 */ /* 0x002fe200078e0200 */
[----:B------:R-:W-:Y:S01]  /*213e0*/  ISETP.LT.AND P4, PT, R24, UR6, !P0 ;  /* 0x0000000618007c0c */ /* 0x000fe2000c781270 */
[----:B------:R-:W1:Y:S01]  /*213f0*/  LDC R8, c[0x0][0x3b8] ;  /* 0x0000ee00ff087b82 */ /* 0x000e620000000800 */
[----:B------:R-:W4:Y:S01]  /*21400*/  LDCU UR6, c[0x0][0x39c] ;  /* 0x00007380ff0677ac */ /* 0x000f220008000800 */
[----:B------:R3:W-:Y:S02]  /*21410*/  @P3 STG.E desc[UR8][R4.64], R28 ;  /* 0x0000001c04003986 */ /* 0x0007e4000c101908 */
[C---:B---3--:R-:W-:Y:S02]  /*21420*/  LEA R4, P3, R0.reuse, R20, 0x2 ;  /* 0x0000001400047211 */ /* 0x048fe400078610ff */
[----:B------:R-:W3:Y:S02]  /*21430*/  LDL.LU R28, [R1+0x1ac] ;  /* 0x0001ac00011c7983 */ /* 0x000ee40000300800 */
[----:B------:R-:W-:-:S05]  /*21440*/  LEA.HI.X.SX32 R5, R0, R2, 0x2, P3 ;  /* 0x0000000200057211 */ /* 0x000fca00018f16ff */
[----:B------:R4:W-:Y:S01]  /*21450*/  @P2 STG.E desc[UR8][R4.64], R27 ;  /* 0x0000001b04002986 */ /* 0x0009e2000c101908 */
[----:B------:R-:W-:Y:S01]  /*21460*/  ISETP.LT.AND P2, PT, R26, UR5, !P0 ;  /* 0x000000051a007c0c */ /* 0x000fe2000c741270 */
[----:B------:R-:W-:Y:S01]  /*21470*/  IMAD R3, R9, 0x2, R0 ;  /* 0x0000000209037824 */ /* 0x000fe200078e0200 */
[----:B------:R-:W-:Y:S01]  /*21480*/  ISETP.LT.AND P3, PT, R29, UR4, !P0 ;  /* 0x000000041d007c0c */ /* 0x000fe2000c761270 */
[----:B------:R-:W2:Y:S01]  /*21490*/  LDC R9, c[0x0][0x3b8] ;  /* 0x0000ee00ff097b82 */ /* 0x000ea20000000800 */
[----:B------:R-:W1:Y:S01]  /*214a0*/  LDCU UR4, c[0x0][0x39c] ;  /* 0x00007380ff0477ac */ /* 0x000e620008000800 */
[----:B----4-:R-:W4:Y:S01]  /*214b0*/  LDL.LU R27, [R1+0x10] ;  /* 0x00001000011b7983 */ /* 0x010f220000300800 */
[----:B------:R-:W2:Y:S03]  /*214c0*/  LDCU UR5, c[0x0][0x39c] ;  /* 0x00007380ff0577ac */ /* 0x000ea60008000800 */
[----:B------:R-:W4:Y:S01]  /*214d0*/  LDL.LU R26, [R1+0x14] ;  /* 0x00001400011a7983 */ /* 0x000f220000300800 */
[----:B------:R-:W-:Y:S01]  /*214e0*/  LEA R6, P6, R3, R20, 0x2 ;  /* 0x0000001403067211 */ /* 0x000fe200078c10ff */
[----:B------:R-:W-:-:S02]  /*214f0*/  IMAD R0, R10, 0x2, R3 ;  /* 0x000000020a007824 */ /* 0x000fc400078e0203 */
[----:B------:R-:W3:Y:S01]  /*21500*/  LDC R10, c[0x0][0x3b8] ;  /* 0x0000ee00ff0a7b82 */ /* 0x000ee20000000800 */
[----:B------:R-:W-:Y:S02]  /*21510*/  LEA.HI.X.SX32 R7, R3, R2, 0x2, P6 ;  /* 0x0000000203077211 */ /* 0x000fe400030f16ff */
[----:B------:R-:W-:-:S04]  /*21520*/  LEA R4, P6, R0, R20, 0x2 ;  /* 0x0000001400047211 */ /* 0x000fc800078c10ff */
[----:B------:R-:W-:Y:S02]  /*21530*/  LEA.HI.X.SX32 R5, R0, R2, 0x2, P6 ;  /* 0x0000000200057211 */ /* 0x000fe400030f16ff */
[----:B------:R-:W-:Y:S01]  /*21540*/  ISETP.LT.AND P6, PT, R14, UR6, !P0 ;  /* 0x000000060e007c0c */ /* 0x000fe2000c7c1270 */
[----:B-1----:R-:W-:Y:S01]  /*21550*/  IMAD R0, R8, 0x2, R0 ;  /* 0x0000000208007824 */ /* 0x002fe200078e0200 */
[----:B------:R-:W4:Y:S01]  /*21560*/  LDL.LU R14, [R1+0x220] ;  /* 0x00022000010e7983 */ /* 0x000f220000300800 */
[----:B------:R-:W1:Y:S01]  /*21570*/  LDC R8, c[0x0][0x3b8] ;  /* 0x0000ee00ff087b82 */ /* 0x000e620000000800 */
[----:B------:R-:W1:Y:S02]  /*21580*/  LDCU UR6, c[0x0][0x39c] ;  /* 0x00007380ff0677ac */ /* 0x000e640008000800 */
[----:B------:R-:W-:Y:S01]  /*21590*/  @P5 STG.E desc[UR8][R6.64], R15 ;  /* 0x0000000f06005986 */ /* 0x000fe2000c101908 */
[----:B--2---:R-:W-:-:S03]  /*215a0*/  IMAD R3, R9, 0x2, R0 ;  /* 0x0000000209037824 */ /* 0x004fc600078e0200 */
[----:B------:R2:W-:Y:S01]  /*215b0*/  @P4 STG.E desc[UR8][R4.64], R22 ;  /* 0x0000001604004986 */ /* 0x0005e2000c101908 */
[----:B------:R-:W-:Y:S01]  /*215c0*/  ISETP.LT.AND P5, PT, R21, UR4, !P0 ;  /* 0x0000000415007c0c */ /* 0x000fe2000c7a1270 */
[----:B------:R-:W1:Y:S01]  /*215d0*/  LDCU UR4, c[0x0][0x39c] ;  /* 0x00007380ff0477ac */ /* 0x000e620008000800 */
[----:B------:R-:W1:Y:S01]  /*215e0*/  LDC R9, c[0x0][0x3b8] ;  /* 0x0000ee00ff097b82 */ /* 0x000e620000000800 */
[C---:B--2---:R-:W-:Y:S01]  /*215f0*/  LEA R4, P4, R0.reuse, R20, 0x2 ;  /* 0x0000001400047211 */ /* 0x044fe200078810ff */
[----:B------:R-:W2:Y:S03]  /*21600*/  LDL.LU R22, [R1+0x224] ;  /* 0x0002240001167983 */ /* 0x000ea60000300800 */
[----:B------:R-:W-:Y:S01]  /*21610*/  LEA.HI.X.SX32 R5, R0, R2, 0x2, P4 ;  /* 0x0000000200057211 */ /* 0x000fe200020f16ff */
[----:B------:R-:W2:Y:S01]  /*21620*/  LDL.LU R21, [R1+0x18] ;  /* 0x0000180001157983 */ /* 0x000ea20000300800 */
[----:B------:R-:W-:-:S03]  /*21630*/  LEA R6, P4, R3, R20, 0x2 ;  /* 0x0000001403067211 */ /* 0x000fc600078810ff */
[----:B------:R1:W-:Y:S01]  /*21640*/  @P3 STG.E desc[UR8][R4.64], R19 ;  /* 0x0000001304003986 */ /* 0x0003e2000c101908 */
[----:B------:R-:W-:Y:S02]  /*21650*/  LEA.HI.X.SX32 R7, R3, R2, 0x2, P4 ;  /* 0x0000000203077211 */ /* 0x000fe400020f16ff */
[----:B------:R-:W-:Y:S01]  /*21660*/  ISETP.LT.AND P4, PT, R25, UR5, !P0 ;  /* 0x0000000519007c0c */ /* 0x000fe2000c781270 */
[----:B------:R-:W2:Y:S01]  /*21670*/  LDL.LU R15, [R1+0x228] ;  /* 0x00022800010f7983 */ /* 0x000ea20000300800 */
[----:B------:R-:W-:Y:S01]  /*21680*/  IMAD R0, R12, 0x2, R3 ;  /* 0x000000020c007824 */ /* 0x000fe200078e0203 */
[----:B------:R-:W1:Y:S01]  /*21690*/  LDCU UR5, c[0x0][0x39c] ;  /* 0x00007380ff0577ac */ /* 0x000e620008000800 */
[----:B------:R-:W2:Y:S01]  /*216a0*/  LDC R12, c[0x0][0x3b8] ;  /* 0x0000ee00ff0c7b82 */ /* 0x000ea20000000800 */
[----:B-1----:R-:W2:Y:S04]  /*216b0*/  LDL.LU R19, [R1+0x1c] ;  /* 0x00001c0001137983 */ /* 0x002ea80000300800 */
[----:B------:R-:W2:Y:S04]  /*216c0*/  LDL.LU R25, [R1+0x22c] ;  /* 0x00022c0001197983 */ /* 0x000ea80000300800 */
[----:B---3--:R1:W-:Y:S01]  /*216d0*/  @P2 STG.E desc[UR8][R6.64], R28 ;  /* 0x0000001c06002986 */ /* 0x0083e2000c101908 */
[----:B----4-:R-:W-:Y:S01]  /*216e0*/  ISETP.LT.AND P2, PT, R26, UR7, !P0 ;  /* 0x000000071a007c0c */ /* 0x010fe2000c741270 */
[----:B------:R-:W3:Y:S02]  /*216f0*/  LDCU UR7, c[0x0][0x39c] ;  /* 0x00007380ff0777ac */ /* 0x000ee40008000800 */
[----:B------:R-:W4:Y:S01]  /*21700*/  LDL.LU R26, [R1+0x20] ;  /* 0x00002000011a7983 */ /* 0x000f220000300800 */
[----:B------:R-:W-:-:S03]  /*21710*/  LEA R4, P3, R0, R20, 0x2 ;  /* 0x0000001400047211 */ /* 0x000fc600078610ff */
[----:B-1----:R-:W3:Y:S01]  /*21720*/  LDL.LU R28, [R1+0x2b0] ;  /* 0x0002b000011c7983 */ /* 0x002ee20000300800 */
[----:B------:R-:W-:Y:S01]  /*21730*/  LEA.HI.X.SX32 R5, R0, R2, 0x2, P3 ;  /* 0x0000000200057211 */ /* 0x000fe200018f16ff */
[----:B------:R-:W-:Y:S01]  /*21740*/  IMAD R0, R8, 0x2, R0 ;  /* 0x0000000208007824 */ /* 0x000fe200078e0200 */
[----:B------:R-:W-:Y:S01]  /*21750*/  ISETP.LT.AND P3, PT, R27, UR6, !P0 ;  /* 0x000000061b007c0c */ /* 0x000fe2000c761270 */
[----:B------:R-:W4:Y:S01]  /*21760*/  LDCU UR6, c[0x0][0x39c] ;  /* 0x00007380ff0677ac */ /* 0x000f220008000800 */
[----:B------:R-:W3:Y:S01]  /*21770*/  LDL.LU R27, [R1+0x24] ;  /* 0x00002400011b7983 */ /* 0x000ee20000300800 */
[----:B------:R-:W-:Y:S01]  /*21780*/  IMAD R3, R10, 0x2, R0 ;  /* 0x000000020a037824 */ /* 0x000fe200078e0200 */
[----:B------:R-:W1:Y:S02]  /*21790*/  LDC R8, c[0x0][0x3b8] ;  /* 0x0000ee00ff087b82 */ /* 0x000e640000000800 */
[----:B------:R2:W-:Y:S06]  /*217a0*/  @P6 STG.E desc[UR8][R4.64], R14 ;  /* 0x0000000e04006986 */ /* 0x0005ec000c101908 */
[----:B------:R-:W1:Y:S01]  /*217b0*/  LDC R10, c[0x0][0x3b8] ;  /* 0x0000ee00ff0a7b82 */ /* 0x000e620000000800 */
[C---:B--2---:R-:W-:Y:S01]  /*217c0*/  LEA R4, P6, R0.reuse, R20, 0x2 ;  /* 0x0000001400047211 */ /* 0x044fe200078c10ff */
[----:B------:R-:W2:Y:S03]  /*217d0*/  LDL.LU R14, [R1+0x2b4] ;  /* 0x0002b400010e7983 */ /* 0x000ea60000300800 */
[----:B------:R-:W-:Y:S01]  /*217e0*/  LEA.HI.X.SX32 R5, R0, R2, 0x2, P6 ;  /* 0x0000000200057211 */ /* 0x000fe200030f16ff */
[----:B------:R-:W-:Y:S01]  /*217f0*/  IMAD R0, R11, 0x2, R3 ;  /* 0x000000020b007824 */ /* 0x000fe200078e0203 */
[C---:B------:R-:W-:Y:S01]  /*21800*/  LEA R6, P6, R3.reuse, R20, 0x2 ;  /* 0x0000001403067211 */ /* 0x040fe200078c10ff */
[----:B------:R-:W1:Y:S02]  /*21810*/  LDC R11, c[0x0][0x3b8] ;  /* 0x0000ee00ff0b7b82 */ /* 0x000e640000000800 */
[----:B------:R1:W-:Y:S01]  /*21820*/  @P5 STG.E desc[UR8][R4.64], R22 ;  /* 0x0000001604005986 */ /* 0x0003e2000c101908 */
[----:B------:R-:W-:-:S02]  /*21830*/  LEA.HI.X.SX32 R7, R3, R2, 0x2, P6 ;  /* 0x0000000203077211 */ /* 0x000fc400030f16ff */
[----:B------:R-:W-:Y:S01]  /*21840*/  ISETP.LT.AND P5, PT, R21, UR4, !P0 ;  /* 0x0000000415007c0c */ /* 0x000fe2000c7a1270 */
[----:B------:R-:W1:Y:S02]  /*21850*/  LDCU UR4, c[0x0][0x39c] ;  /* 0x00007380ff0477ac */ /* 0x000e640008000800 */
[C---:B-1----:R-:W-:Y:S01]  /*21860*/  LEA R4, P6, R0.reuse, R20, 0x2 ;  /* 0x0000001400047211 */ /* 0x042fe200078c10ff */
[----:B------:R-:W2:Y:S03]  /*21870*/  LDL.LU R22, [R1+0x28] ;  /* 0x0000280001167983 */ /* 0x000ea60000300800 */
[----:B------:R-:W-:Y:S01]  /*21880*/  LEA.HI.X.SX32 R5, R0, R2, 0x2, P6 ;  /* 0x0000000200057211 */ /* 0x000fe200030f16ff */
[----:B------:R-:W-:Y:S01]  /*21890*/  @P4 STG.E desc[UR8][R6.64], R15 ;  /* 0x0000000f06004986 */ /* 0x000fe2000c101908 */
[----:B------:R-:W-:-:S03]  /*218a0*/  ISETP.LT.AND P4, PT, R19, UR5, !P0 ;  /* 0x0000000513007c0c */ /* 0x000fc6000c781270 */
[----:B------:R-:W2:Y:S01]  /*218b0*/  LDL.LU R21, [R1+0x2b8] ;  /* 0x0002b80001157983 */ /* 0x000ea20000300800 */
[----:B------:R-:W-:Y:S01]  /*218c0*/  IMAD R3, R12, 0x2, R0 ;  /* 0x000000020c037824 */ /* 0x000fe200078e0200 */
[----:B------:R-:W1:Y:S01]  /*218d0*/  LDCU UR5, c[0x0][0x39c] ;  /* 0x00007380ff0577ac */ /* 0x000e620008000800 */
[----:B------:R-:W1:Y:S01]  /*218e0*/  LDC R12, c[0x0][0x3b8] ;  /* 0x0000ee00ff0c7b82 */ /* 0x000e620000000800 */
[----:B------:R1:W-:Y:S04]  /*218f0*/  @P3 STG.E desc[UR8][R4.64], R25 ;  /* 0x0000001904003986 */ /* 0x0003e8000c101908 */
[----:B------:R-:W2:Y:S04]  /*21900*/  LDL.LU R19, [R1+0x2c] ;  /* 0x00002c0001137983 */ /* 0x000ea80000300800 */
[----:B-1----:R-:W2:Y:S01]  /*21910*/  LDL.LU R25, [R1+0x2bc] ;  /* 0x0002bc0001197983 */ /* 0x002ea20000300800 */
[----:B----4-:R-:W-:Y:S01]  /*21920*/  ISETP.LT.AND P3, PT, R26, UR6, !P0 ;  /* 0x000000061a007c0c */ /* 0x010fe2000c761270 */
[----:B------:R-:W-:-:S02]  /*21930*/  IMAD R0, R9, 0x2, R3 ;  /* 0x0000000209007824 */ /* 0x000fc400078e0203 */
[----:B------:R-:W4:Y:S01]  /*21940*/  LDL.LU R26, [R1+0x30] ;  /* 0x00003000011a7983 */ /* 0x000f220000300800 */
[C---:B------:R-:W-:Y:S01]  /*21950*/  LEA R6, P6, R3.reuse, R20, 0x2 ;  /* 0x0000001403067211 */ /* 0x040fe200078c10ff */
[----:B------:R-:W1:Y:S01]  /*21960*/  LDCU UR6, c[0x0][0x39c] ;  /* 0x00007380ff0677ac */ /* 0x000e620008000800 */
[----:B------:R-:W1:Y:S02]  /*21970*/  LDC R9, c[0x0][0x3b8] ;  /* 0x0000ee00ff097b82 */ /* 0x000e640000000800 */
[----:B------:R-:W-:Y:S01]  /*21980*/  LEA.HI.X.SX32 R7, R3, R2, 0x2, P6 ;  /* 0x0000000203077211 */ /* 0x000fe200030f16ff */
[----:B------:R-:W-:Y:S01]  /*21990*/  IMAD R3, R10, 0x2, R0 ;  /* 0x000000020a037824 */ /* 0x000fe200078e0200 */
[----:B------:R-:W-:-:S03]  /*219a0*/  LEA R4, P6, R0, R20, 0x2 ;  /* 0x0000001400047211 */ /* 0x000fc600078c10ff */
[----:B---3--:R3:W-:Y:S01]  /*219b0*/  @P2 STG.E desc[UR8][R6.64], R28 ;  /* 0x0000001c06002986 */ /* 0x0087e2000c101908 */
[----:B------:R-:W-:Y:S01]  /*219c0*/  LEA.HI.X.SX32 R5, R0, R2, 0x2, P6 ;  /* 0x0000000200057211 */ /* 0x000fe200030f16ff */
[----:B------:R-:W-:Y:S01]  /*219d0*/  IMAD R0, R11, 0x2, R3 ;  /* 0x000000020b007824 */ /* 0x000fe200078e0203 */
[----:B------:R-:W-:Y:S01]  /*219e0*/  ISETP.LT.AND P2, PT, R27, UR4, !P0 ;  /* 0x000000041b007c0c */ /* 0x000fe2000c741270 */
[----:B------:R-:W4:Y:S01]  /*219f0*/  LDCU UR4, c[0x0][0x39c] ;  /* 0x00007380ff0477ac */ /* 0x000f220008000800 */
[----:B------:R-:W1:Y:S01]  /*21a00*/  LDC R10, c[0x0][0x3b8] ;  /* 0x0000ee00ff0a7b82 */ /* 0x000e620000000800 */
[----:B---3--:R-:W3:Y:S01]  /*21a10*/  LDL.LU R28, [R1+0x2c0] ;  /* 0x0002c000011c7983 */ /* 0x008ee20000300800 */
[----:B------:R-:W-:-:S06]  /*21a20*/  LEA R6, P6, R3, R20, 0x2 ;  /* 0x0000001403067211 */ /* 0x000fcc00078c10ff */
[----:B------:R-:W1:Y:S01]  /*21a30*/  LDC R11, c[0x0][0x3b8] ;  /* 0x0000ee00ff0b7b82 */ /* 0x000e620000000800 */
[----:B------:R-:W3:Y:S01]  /*21a40*/  LDL.LU R27, [R1+0x34] ;  /* 0x00003400011b7983 */ /* 0x000ee20000300800 */
[----:B------:R-:W-:-:S03]  /*21a50*/  LEA.HI.X.SX32 R7, R3, R2, 0x2, P6 ;  /* 0x0000000203077211 */ /* 0x000fc600030f16ff */
[----:B------:R-:W3:Y:S04]  /*21a60*/  LDL.LU R15, [R1+0x2c4] ;  /* 0x0002c400010f7983 */ /* 0x000ee80000300800 */
[----:B--2---:R2:W-:Y:S02]  /*21a70*/  @P5 STG.E desc[UR8][R4.64], R14 ;  /* 0x0000000e04005986 */ /* 0x0045e4000c101908 */
[----:B--2---:R-:W-:Y:S02]  /*21a80*/  LEA R4, P6, R0, R20, 0x2 ;  /* 0x0000001400047211 */ /* 0x004fe400078c10ff */
[----:B------:R-:W2:Y:S01]  /*21a90*/  LDL.LU R14, [R1+0x38] ;  /* 0x00003800010e7983 */ /* 0x000ea20000300800 */
[----:B------:R-:W-:Y:S01]  /*21aa0*/  ISETP.LT.AND P5, PT, R22, UR5, !P0 ;  /* 0x0000000516007c0c */ /* 0x000fe2000c7a1270 */
[----:B------:R-:W3:Y:S01]  /*21ab0*/  LDCU UR5, c[0x0][0x39c] ;  /* 0x00007380ff0577ac */ /* 0x000ee20008000800 */
[----:B------:R-:W-:Y:S01]  /*21ac0*/  LEA.HI.X.SX32 R5, R0, R2, 0x2, P6 ;  /* 0x0000000200057211 */ /* 0x000fe200030f16ff */
[----:B------:R-:W2:Y:S01]  /*21ad0*/  LDL.LU R22, [R1+0x2c8] ;  /* 0x0002c80001167983 */ /* 0x000ea20000300800 */
[----:B------:R-:W-:-:S02]  /*21ae0*/  IMAD R0, R8, 0x2, R0 ;  /* 0x0000000208007824 */ /* 0x000fc400078e0200 */
[----:B------:R-:W3:Y:S01]  /*21af0*/  LDC R8, c[0x0][0x3b8] ;  /* 0x0000ee00ff087b82 */ /* 0x000ee20000000800 */
[----:B------:R1:W-:Y:S02]  /*21b00*/  @P4 STG.E desc[UR8][R6.64], R21 ;  /* 0x0000001506004986 */ /* 0x0003e4000c101908 */
[----:B-1----:R-:W-:Y:S01]  /*21b10*/  ISETP.LT.AND P4, PT, R19, UR6, !P0 ;  /* 0x0000000613007c0c */ /* 0x002fe2000c781270 */
[----:B------:R-:W-:Y:S01]  /*21b20*/  IMAD R3, R9, 0x2, R0 ;  /* 0x0000000209037824 */ /* 0x000fe200078e0200 */
[----:B------:R-:W2:Y:S03]  /*21b30*/  LDCU UR6, c[0x0][0x39c] ;  /* 0x00007380ff0677ac */ /* 0x000ea60008000800 */
[----:B------:R-:W1:Y:S01]  /*21b40*/  LDC R9, c[0x0][0x3b8] ;  /* 0x0000ee00ff097b82 */ /* 0x000e620000000800 */
[----:B------:R-:W2:Y:S04]  /*21b50*/  LDL.LU R21, [R1+0x3c] ;  /* 0x00003c0001157983 */ /* 0x000ea80000300800 */
[----:B------:R1:W-:Y:S04]  /*21b60*/  @P3 STG.E desc[UR8][R4.64], R25 ;  /* 0x0000001904003986 */ /* 0x0003e8000c101908 */
[----:B------:R-:W2:Y:S01]  /*21b70*/  LDL.LU R19, [R1+0x2cc] ;  /* 0x0002cc0001137983 */ /* 0x000ea20000300800 */
[----:B-1----:R-:W-:-:S04]  /*21b80*/  LEA R4, P3, R0, R20, 0x2 ;  /* 0x0000001400047211 */ /* 0x002fc800078610ff */
[----:B------:R-:W-:Y:S02]  /*21b90*/  LEA.HI.X.SX32 R5, R0, R2, 0x2, P3 ;  /* 0x0000000200057211 */ /* 0x000fe400018f16ff */
[----:B----4-:R-:W-:Y:S01]  /*21ba0*/  ISETP.LT.AND P3, PT, R26, UR4, !P0 ;  /* 0x000000041a007c0c */ /* 0x010fe2000c761270 */
[----:B------:R-:W-:Y:S01]  /*21bb0*/  IMAD R0, R10, 0x2, R3 ;  /* 0x000000020a007824 */ /* 0x000fe200078e0203 */
[----:B------:R-:W4:Y:S01]  /*21bc0*/  LDL.LU R26, [R1+0x40] ;  /* 0x00004000011a7983 */ /* 0x000f220000300800 */
[C---:B------:R-:W-:Y:S01]  /*21bd0*/  LEA R6, P6, R3.reuse, R20, 0x2 ;  /* 0x0000001403067211 */ /* 0x040fe200078c10ff */
[----:B------:R-:W1:Y:S01]  /*21be0*/  LDCU UR4, c[0x0][0x39c] ;  /* 0x00007380ff0477ac */ /* 0x000e620008000800 */
[----:B------:R-:W1:Y:S01]  /*21bf0*/  LDC R10, c[0x0][0x3b8] ;  /* 0x0000ee00ff0a7b82 */ /* 0x000e620000000800 */
[----:B------:R-:W4:Y:S01]  /*21c00*/  LDL.LU R25, [R1+0x2d0] ;  /* 0x0002d00001197983 */ /* 0x000f220000300800 */
[----:B------:R-:W-:-:S03]  /*21c10*/  LEA.HI.X.SX32 R7, R3, R2, 0x2, P6 ;  /* 0x0000000203077211 */ /* 0x000fc600030f16ff */
[----:B---3--:R3:W-:Y:S01]  /*21c20*/  @P2 STG.E desc[UR8][R4.64], R28 ;  /* 0x0000001c04002986 */ /* 0x0087e2000c101908 */
[----:B------:R-:W-:Y:S01]  /*21c30*/  ISETP.LT.AND P2, PT, R27, UR5, !P0 ;  /* 0x000000051b007c0c */ /* 0x000fe2000c741270 */
[----:B------:R-:W4:Y:S01]  /*21c40*/  LDCU UR5, c[0x0][0x39c] ;  /* 0x00007380ff0577ac */ /* 0x000f220008000800 */
[C---:B---3--:R-:W-:Y:S01]  /*21c50*/  LEA R4, P6, R0.reuse, R20, 0x2 ;  /* 0x0000001400047211 */ /* 0x048fe200078c10ff */
[----:B------:R-:W3:Y:S03]  /*21c60*/  LDL.LU R28, [R1+0x44] ;  /* 0x00004400011c7983 */ /* 0x000ee60000300800 */
[----:B------:R-:W-:Y:S01]  /*21c70*/  LEA.HI.X.SX32 R5, R0, R2, 0x2, P6 ;  /* 0x0000000200057211 */ /* 0x000fe200030f16ff */
[----:B------:R-:W3:Y:S01]  /*21c80*/  LDL.LU R27, [R1+0x48] ;  /* 0x00004800011b7983 */ /* 0x000ee20000300800 */
[----:B------:R-:W-:Y:S02]  /*21c90*/  IMAD R0, R8, 0x2, R0 ;  /* 0x0000000208007824 */ /* 0x000fe400078e0200 */
[----:B------:R-:W2:Y:S01]  /*21ca0*/  LDC R8, c[0x0][0x3b8] ;  /* 0x0000ee00ff087b82 */ /* 0x000ea20000000800 */
[----:B------:R1:W-:Y:S01]  /*21cb0*/  @P5 STG.E desc[UR8][R6.64], R15 ;  /* 0x0000000f06005986 */ /* 0x0003e2000c101908 */
[----:B--2---:R-:W-:Y:S01]  /*21cc0*/  ISETP.LT.AND P6, PT, R14, UR6, !P0 ;  /* 0x000000060e007c0c */ /* 0x004fe2000c7c1270 */
[----:B------:R-:W-:-:S02]  /*21cd0*/  IMAD R3, R9, 0x2, R0 ;  /* 0x0000000209037824 */ /* 0x000fc400078e0200 */
[----:B------:R-:W2:Y:S01]  /*21ce0*/  LDL.LU R14, [R1+0x2d4] ;  /* 0x0002d400010e7983 */ /* 0x000ea20000300800 */
[----:B------:R-:W3:Y:S02]  /*21cf0*/  LDCU UR6, c[0x0][0x39c] ;  /* 0x00007380ff0677ac */ /* 0x000ee40008000800 */
[----:B------:R-:W2:Y:S01]  /*21d00*/  LDC R9, c[0x0][0x3b8] ;  /* 0x0000ee00ff097b82 */ /* 0x000ea20000000800 */
[----:B------:R1:W-:Y:S02]  /*21d10*/  @P4 STG.E desc[UR8][R4.64], R22 ;  /* 0x0000001604004986 */ /* 0x0003e4000c101908 */
[----:B-1----:R-:W-:-:S04]  /*21d20*/  LEA R6, P4, R0, R20, 0x2 ;  /* 0x0000001400067211 */ /* 0x002fc800078810ff */
[----:B------:R-:W-:Y:S02]  /*21d30*/  LEA.HI.X.SX32 R7, R0, R2, 0x2, P4 ;  /* 0x0000000200077211 */ /* 0x000fe400020f16ff */
[----:B------:R-:W-:Y:S01]  /*21d40*/  LEA R4, P4, R3, R20, 0x2 ;  /* 0x0000001403047211 */ /* 0x000fe200078810ff */
[----:B------:R-:W2:Y:S01]  /*21d50*/  LDL.LU R22, [R1+0x2d8] ;  /* 0x0002d80001167983 */ /* 0x000ea20000300800 */
[----:B------:R-:W-:Y:S01]  /*21d60*/  ISETP.LT.AND P5, PT, R21, UR4, !P0 ;  /* 0x0000000415007c0c */ /* 0x000fe2000c7a1270 */
[----:B------:R-:W-:Y:S01]  /*21d70*/  IMAD R0, R12, 0x2, R3 ;  /* 0x000000020c007824 */ /* 0x000fe200078e0203 */
[----:B------:R-:W-:Y:S01]  /*21d80*/  LEA.HI.X.SX32 R5, R3, R2, 0x2, P4 ;  /* 0x0000000203057211 */ /* 0x000fe200020f16ff */
[----:B------:R-:W2:Y:S01]  /*21d90*/  LDL.LU R21, [R1+0x4c] ;  /* 0x00004c0001157983 */ /* 0x000ea20000300800 */
[----:B------:R-:W1:Y:S01]  /*21da0*/  LDCU UR4, c[0x0][0x39c] ;  /* 0x00007380ff0477ac */ /* 0x000e620008000800 */
[----:B------:R-:W1:Y:S02]  /*21db0*/  LDC R12, c[0x0][0x3b8] ;  /* 0x0000ee00ff0c7b82 */ /* 0x000e640000000800 */
[----:B------:R-:W2:Y:S01]  /*21dc0*/  LDL.LU R15, [R1+0x2dc] ;  /* 0x0002dc00010f7983 */ /* 0x000ea20000300800 */
[----:B----4-:R-:W-:-:S03]  /*21dd0*/  ISETP.LT.AND P4, PT, R26, UR5, !P0 ;  /* 0x000000051a007c0c */ /* 0x010fc6000c781270 */
[----:B------:R4:W-:Y:S01]  /*21de0*/  @P3 STG.E desc[UR8][R6.64], R19 ;  /* 0x0000001306003986 */ /* 0x0009e2000c101908 */
[----:B------:R-:W1:Y:S03]  /*21df0*/  LDCU UR5, c[0x0][0x39c] ;  /* 0x00007380ff0577ac */ /* 0x000e660008000800 */
[----:B------:R-:W2:Y:S01]  /*21e00*/  LDL.LU R26, [R1+0x50] ;  /* 0x00005000011a7983 */ /* 0x000ea20000300800 */
[----:B----4-:R-:W-:-:S03]  /*21e10*/  LEA R6, P3, R0, R20, 0x2 ;  /* 0x0000001400067211 */ /* 0x010fc600078610ff */
[----:B------:R-:W4:Y:S01]  /*21e20*/  LDL.LU R19, [R1+0x2e0] ;  /* 0x0002e00001137983 */ /* 0x000f220000300800 */
[----:B------:R-:W-:Y:S01]  /*21e30*/  LEA.HI.X.SX32 R7, R0, R2, 0x2, P3 ;  /* 0x0000000200077211 */ /* 0x000fe200018f16ff */
[----:B------:R-:W-:Y:S02]  /*21e40*/  IMAD R0, R8, 0x2, R0 ;  /* 0x0000000208007824 */ /* 0x000fe400078e0200 */
[----:B------:R1:W-:Y:S01]  /*21e50*/  @P2 STG.E desc[UR8][R4.64], R25 ;  /* 0x0000001904002986 */ /* 0x0003e2000c101908 */
[----:B------:R-:W2:Y:S01]  /*21e60*/  LDC R8, c[0x0][0x3b8] ;  /* 0x0000ee00ff087b82 */ /* 0x000ea20000000800 */
[----:B------:R-:W-:-:S07]  /*21e70*/  IMAD R3, R10, 0x2, R0 ;  /* 0x000000020a037824 */ /* 0x000fce00078e0200 */
[----:B------:R-:W2:Y:S01]  /*21e80*/  LDC R10, c[0x0][0x3b8] ;  /* 0x0000ee00ff0a7b82 */ /* 0x000ea20000000800 */
[----:B-1----:R-:W4:Y:S01]  /*21e90*/  LDL.LU R25, [R1+0x54] ;  /* 0x0000540001197983 */ /* 0x002f220000300800 */
[----:B---3--:R-:W-:Y:S01]  /*21ea0*/  ISETP.LT.AND P3, PT, R28, UR6, !P0 ;  /* 0x000000061c007c0c */ /* 0x008fe2000c761270 */
[----:B------:R-:W1:Y:S02]  /*21eb0*/  LDCU UR6, c[0x0][0x39c] ;  /* 0x00007380ff0677ac */ /* 0x000e640008000800 */
[----:B------:R-:W3:Y:S01]  /*21ec0*/  LDL.LU R28, [R1+0x2e4] ;  /* 0x0002e400011c7983 */ /* 0x000ee20000300800 */
[----:B------:R-:W-:Y:S01]  /*21ed0*/  ISETP.LT.AND P2, PT, R27, UR7, !P0 ;  /* 0x000000071b007c0c */ /* 0x000fe2000c741270 */
[----:B------:R-:W1:Y:S02]  /*21ee0*/  LDCU UR7, c[0x0][0x39c] ;  /* 0x00007380ff0777ac */ /* 0x000e640008000800 */
[----:B------:R-:W3:Y:S04]  /*21ef0*/  LDL.LU R27, [R1+0x58] ;  /* 0x00005800011b7983 */ /* 0x000ee80000300800 */
[----:B--2---:R2:W-:Y:S02]  /*21f00*/  @P6 STG.E desc[UR8][R6.64], R14 ;  /* 0x0000000e06006986 */ /* 0x0045e4000c101908 */
[----:B--2---:R-:W-:-:S02]  /*21f10*/  LEA R6, P6, R0, R20, 0x2 ;  /* 0x0000001400067211 */ /* 0x004fc400078c10ff */
[----:B------:R-:W2:Y:S02]  /*21f20*/  LDL.LU R14, [R1+0x2e8] ;  /* 0x0002e800010e7983 */ /* 0x000ea40000300800 */
[----:B------:R-:W-:Y:S02]  /*21f30*/  LEA.HI.X.SX32 R7, R0, R2, 0x2, P6 ;  /* 0x0000000200077211 */ /* 0x000fe400030f16ff */
[----:B------:R-:W-:-:S04]  /*21f40*/  LEA R4, P6, R3, R20, 0x2 ;  /* 0x0000001403047211 */ /* 0x000fc800078c10ff */
[----:B------:R-:W-:Y:S01]  /*21f50*/  LEA.HI.X.SX32 R5, R3, R2, 0x2, P6 ;  /* 0x0000000203057211 */ /* 0x000fe200030f16ff */
[----:B------:R1:W-:Y:S01]  /*21f60*/  @P5 STG.E desc[UR8][R6.64], R22 ;  /* 0x0000001606005986 */ /* 0x0003e2000c101908 */
[----:B------:R-:W-:Y:S01]  /*21f70*/  ISETP.LT.AND P5, PT, R21, UR4, !P0 ;  /* 0x0000000415007c0c */ /* 0x000fe2000c7a1270 */
[----:B------:R-:W-:Y:S01]  /*21f80*/  IMAD R0, R11, 0x2, R3 ;  /* 0x000000020b007824 */ /* 0x000fe200078e0203 */
[----:B------:R-:W3:Y:S01]  /*21f90*/  LDCU UR4, c[0x0][0x39c] ;  /* 0x00007380ff0477ac */ /* 0x000ee20008000800 */
[----:B------:R4:W-:Y:S01]  /*21fa0*/  @P4 STG.E desc[UR8][R4.64], R15 ;  /* 0x0000000f04004986 */ /* 0x0009e2000c101908 */
[----:B------:R-:W3:Y:S03]  /*21fb0*/  LDC R11, c[0x0][0x3b8] ;  /* 0x0000ee00ff0b7b82 */ /* 0x000ee60000000800 */
[----:B-1----:R-:W2:Y:S04]  /*21fc0*/  LDL.LU R22, [R1+0x5c] ;  /* 0x00005c0001167983 */ /* 0x002ea80000300800 */
[----:B------:R-:W2:Y:S01]  /*21fd0*/  LDL.LU R21, [R1+0x2ec] ;  /* 0x0002ec0001157983 */ /* 0x000ea20000300800 */
[----:B------:R-:W-:Y:S01]  /*21fe0*/  ISETP.LT.AND P4, PT, R26, UR5, !P0 ;  /* 0x000000051a007c0c */ /* 0x000fe2000c781270 */
[----:B------:R-:W-:-:S02]  /*21ff0*/  IMAD R3, R12, 0x2, R0 ;  /* 0x000000020c037824 */ /* 0x000fc400078e0200 */
[----:B------:R-:W2:Y:S01]  /*22000*/  LDL.LU R26, [R1+0x60] ;  /* 0x00006000011a7983 */ /* 0x000ea20000300800 */
[C---:B------:R-:W-:Y:S01]  /*22010*/  LEA R6, P6, R0.reuse, R20, 0x2 ;  /* 0x0000001400067211 */ /* 0x040fe200078c10ff */
[----:B------:R-:W1:Y:S01]  /*22020*/  LDCU UR5, c[0x0][0x39c] ;  /* 0x00007380ff0577ac */ /* 0x000e620008000800 */
[----:B------:R-:W1:Y:S02]  /*22030*/  LDC R12, c[0x0][0x3b8] ;  /* 0x0000ee00ff0c7b82 */ /* 0x000e640000000800 */
[----:B------:R-:W-:Y:S02]  /*22040*/  LEA.HI.X.SX32 R7, R0, R2, 0x2, P6 ;  /* 0x0000000200077211 */ /* 0x000fe400030f16ff */
[----:B----4-:R-:W-:-:S03]  /*22050*/  LEA R4, P6, R3, R20, 0x2 ;  /* 0x0000001403047211 */ /* 0x010fc600078c10ff */
[----:B------:R4:W-:Y:S01]  /*22060*/  @P3 STG.E desc[UR8][R6.64], R19 ;  /* 0x0000001306003986 */ /* 0x0009e2000c101908 */
[----:B------:R-:W-:Y:S01]  /*22070*/  IMAD R0, R9, 0x2, R3 ;  /* 0x0000000209007824 */ /* 0x000fe200078e0203 */
[----:B------:R-:W-:Y:S01]  /*22080*/  LEA.HI.X.SX32 R5, R3, R2, 0x2, P6 ;  /* 0x0000000203057211 */ /* 0x000fe200030f16ff */
[----:B------:R-:W1:Y:S01]  /*22090*/  LDC R9, c[0x0][0x3b8] ;  /* 0x0000ee00ff097b82 */ /* 0x000e620000000800 */
[----:B----4-:R-:W4:Y:S01]  /*220a0*/  LDL.LU R19, [R1+0x190] ;  /* 0x0001900001137983 */ /* 0x010f220000300800 */
[----:B------:R-:W-:Y:S01]  /*220b0*/  ISETP.LT.AND P3, PT, R25, UR6, !P0 ;  /* 0x0000000619007c0c */ /* 0x000fe2000c761270 */
[----:B------:R-:W1:Y:S02]  /*220c0*/  LDCU UR6, c[0x0][0x39c] ;  /* 0x00007380ff0677ac */ /* 0x000e640008000800 */
[----:B------:R-:W4:Y:S01]  /*220d0*/  LDL.LU R25, [R1+0x64] ;  /* 0x0000640001197983 */ /* 0x000f220000300800 */
[----:B------:R-:W-:Y:S01]  /*220e0*/  LEA R6, P6, R0, R20, 0x2 ;  /* 0x0000001400067211 */ /* 0x000fe200078c10ff */
[----:B------:R-:W-:-:S02]  /*220f0*/  IMAD R3, R10, 0x2, R0 ;  /* 0x000000020a037824 */ /* 0x000fc400078e0200 */
[----:B---3--:R3:W-:Y:S01]  /*22100*/  @P2 STG.E desc[UR8][R4.64], R28 ;  /* 0x0000001c04002986 */ /* 0x0087e2000c101908 */
[----:B------:R-:W-:Y:S01]  /*22110*/  LEA.HI.X.SX32 R7, R0, R2, 0x2, P6 ;  /* 0x0000000200077211 */ /* 0x000fe200030f16ff */
[----:B------:R-:W1:Y:S01]  /*22120*/  LDC R10, c[0x0][0x3b8] ;  /* 0x0000ee00ff0a7b82 */ /* 0x000e620000000800 */
[----:B------:R-:W-:Y:S01]  /*22130*/  ISETP.LT.AND P2, PT, R27, UR4, !P0 ;  /* 0x000000041b007c0c */ /* 0x000fe2000c741270 */
[----:B---3--:R-:W3:Y:S01]  /*22140*/  LDL.LU R28, [R1+0x194] ;  /* 0x00019400011c7983 */ /* 0x008ee20000300800 */
[----:B------:R-:W-:Y:S01]  /*22150*/  LEA R4, P6, R3, R20, 0x2 ;  /* 0x0000001403047211 */ /* 0x000fe200078c10ff */
[----:B------:R-:W-:Y:S01]  /*22160*/  IMAD R0, R11, 0x2, R3 ;  /* 0x000000020b007824 */ /* 0x000fe200078e0203 */
[----:B------:R-:W1:Y:S01]  /*22170*/  LDCU UR4, c[0x0][0x39c] ;  /* 0x00007380ff0477ac */ /* 0x000e620008000800 */
[----:B------:R-:W3:Y:S01]  /*22180*/  LDL.LU R27, [R1+0x68] ;  /* 0x00006800011b7983 */ /* 0x000ee20000300800 */
[----:B------:R-:W-:Y:S01]  /*22190*/  LEA.HI.X.SX32 R5, R3, R2, 0x2, P6 ;  /* 0x0000000203057211 */ /* 0x000fe200030f16ff */
[----:B------:R-:W2:Y:S02]  /*221a0*/  LDC R11, c[0x0][0x3b8] ;  /* 0x0000ee00ff0b7b82 */ /* 0x000ea40000000800 */
[----:B------:R-:W3:Y:S04]  /*221b0*/  LDL.LU R15, [R1+0x198] ;  /* 0x00019800010f7983 */ /* 0x000ee80000300800 */
[----:B--2---:R2:W-:Y:S04]  /*221c0*/  @P5 STG.E desc[UR8][R6.64], R14 ;  /* 0x0000000e06005986 */ /* 0x0045e8000c101908 */
[----:B--2---:R-:W2:Y:S01]  /*221d0*/  LDL.LU R14, [R1+0x6c] ;  /* 0x00006c00010e7983 */ /* 0x004ea20000300800 */
[----:B-1----:R-:W-:Y:S01]  /*221e0*/  ISETP.LT.AND P5, PT, R22, UR5, !P0 ;  /* 0x0000000516007c0c */ /* 0x002fe2000c7a1270 */
[----:B------:R-:W1:Y:S02]  /*221f0*/  LDCU UR5, c[0x0][0x39c] ;  /* 0x00007380ff0577ac */ /* 0x000e640008000800 */
[----:B------:R-:W2:Y:S04]  /*22200*/  LDL.LU R22, [R1+0x19c] ;  /* 0x00019c0001167983 */ /* 0x000ea80000300800 */
[----:B------:R1:W-:Y:S01]  /*22210*/  @P4 STG.E desc[UR8][R4.64], R21 ;  /* 0x0000001504004986 */ /* 0x0003e2000c101908 */
[----:B------:R-:W-:Y:S01]  /*22220*/  ISETP.LT.AND P4, PT, R26, UR6, !P0 ;  /* 0x000000061a007c0c */ /* 0x000fe2000c781270 */
[----:B------:R-:W2:Y:S02]  /*22230*/  LDCU UR6, c[0x0][0x39c] ;  /* 0x00007380ff0677ac */ /* 0x000ea40008000800 */
[----:B------:R-:W2:Y:S01]  /*22240*/  LDL.LU R26, [R1+0x70] ;  /* 0x00007000011a7983 */ /* 0x000ea20000300800 */
[----:B------:R-:W-:-:S03]  /*22250*/  LEA R6, P6, R0, R20, 0x2 ;  /* 0x0000001400067211 */ /* 0x000fc600078c10ff */
[----:B-1----:R-:W2:Y:S01]  /*22260*/  LDL.LU R21, [R1+0x120] ;  /* 0x0001200001157983 */ /* 0x002ea20000300800 */
[----:B------:R-:W-:Y:S01]  /*22270*/  LEA.HI.X.SX32 R7, R0, R2, 0x2, P6 ;  /* 0x0000000200077211 */ /* 0x000fe200030f16ff */
[----:B------:R-:W-:Y:S02]  /*22280*/  IMAD R0, R8, 0x2, R0 ;  /* 0x0000000208007824 */ /* 0x000fe400078e0200 */
[----:B------:R-:W1:Y:S02]  /*22290*/  LDC R8, c[0x0][0x3b8] ;  /* 0x0000ee00ff087b82 */ /* 0x000e640000000800 */
[----:B------:R-:W-:-:S05]  /*222a0*/  IMAD R3, R9, 0x2, R0 ;  /* 0x0000000209037824 */ /* 0x000fca00078e0200 */
[C---:B------:R-:W-:Y:S01]  /*222b0*/  LEA R4, P6, R3.reuse, R20, 0x2 ;  /* 0x0000001403047211 */ /* 0x040fe200078c10ff */
[----:B------:R-:W1:Y:S01]  /*222c0*/  LDC R9, c[0x0][0x3b8] ;  /* 0x0000ee00ff097b82 */ /* 0x000e620000000800 */
[----:B----4-:R4:W-:Y:S02]  /*222d0*/  @P3 STG.E desc[UR8][R6.64], R19 ;  /* 0x0000001306003986 */ /* 0x0109e4000c101908 */
[----:B------:R-:W-:Y:S02]  /*222e0*/  LEA.HI.X.SX32 R5, R3, R2, 0x2, P6 ;  /* 0x0000000203057211 */ /* 0x000fe400030f16ff */
[C---:B----4-:R-:W-:Y:S01]  /*222f0*/  LEA R6, P3, R0.reuse, R20, 0x2 ;  /* 0x0000001400067211 */ /* 0x050fe200078610ff */
[----:B------:R-:W4:Y:S03]  /*22300*/  LDL.LU R19, [R1+0x74] ;  /* 0x0000740001137983 */ /* 0x000f260000300800 */
[----:B------:R-:W-:-:S02]  /*22310*/  LEA.HI.X.SX32 R7, R0, R2, 0x2, P3 ;  /* 0x0000000200077211 */ /* 0x000fc400018f16ff */
[----:B------:R-:W-:Y:S01]  /*22320*/  ISETP.LT.AND P3, PT, R25, UR4, !P0 ;  /* 0x0000000419007c0c */ /* 0x000fe2000c761270 */
[----:B------:R-:W1:Y:S01]  /*22330*/  LDCU UR4, c[0x0][0x39c] ;  /* 0x00007380ff0477ac */ /* 0x000e620008000800 */
[----:B------:R-:W-:Y:S01]  /*22340*/  IMAD R0, R10, 0x2, R3 ;  /* 0x000000020a007824 */ /* 0x000fe200078e0203 */
[----:B---3--:R3:W-:Y:S01]  /*22350*/  @P2 STG.E desc[UR8][R6.64], R28 ;  /* 0x0000001c06002986 */ /* 0x0087e2000c101908 */
[----:B------:R-:W1:Y:S01]  /*22360*/  LDC R10, c[0x0][0x3b8] ;  /* 0x0000ee00ff0a7b82 */ /* 0x000e620000000800 */
[----:B------:R-:W-:Y:S02]  /*22370*/  ISETP.LT.AND P2, PT, R27, UR5, !P0 ;  /* 0x000000051b007c0c */ /* 0x000fe4000c741270 */
[----:B------:R-:W4:Y:S01]  /*22380*/  LDL.LU R25, [R1+0x124] ;  /* 0x0001240001197983 */ /* 0x000f220000300800 */
[----:B------:R-:W4:Y:S03]  /*22390*/  LDCU UR5, c[0x0][0x39c] ;  /* 0x00007380ff0577ac */ /* 0x000f260008000800 */
[----:B------:R3:W-:Y:S04]  /*223a0*/  @P5 STG.E desc[UR8][R4.64], R15 ;  /* 0x0000000f04005986 */ /* 0x0007e8000c101908 */
[----:B---3--:R-:W3:Y:S01]  /*223b0*/  LDL.LU R28, [R1+0x78] ;  /* 0x00007800011c7983 */ /* 0x008ee20000300800 */
[----:B------:R-:W-:-:S03]  /*223c0*/  LEA R6, P6, R0, R20, 0x2 ;  /* 0x0000001400067211 */ /* 0x000fc600078c10ff */
[----:B------:R-:W3:Y:S04]  /*223d0*/  LDL.LU R27, [R1+0x7c] ;  /* 0x00007c00011b7983 */ /* 0x000ee80000300800 */
[----:B------:R-:W3:Y:S01]  /*223e0*/  LDL.LU R15, [R1+0x128] ;  /* 0x00012800010f7983 */ /* 0x000ee20000300800 */
[----:B------:R-:W-:-:S05]  /*223f0*/  LEA.HI.X.SX32 R7, R0, R2, 0x2, P6 ;  /* 0x0000000200077211 */ /* 0x000fca00030f16ff */
[----:B--2---:R2:W-:Y:S04]  /*22400*/  @P4 STG.E desc[UR8][R6.64], R22 ;  /* 0x0000001606004986 */ /* 0x0045e8000c101908 */
[----:B--2---:R-:W2:Y:S01]  /*22410*/  LDL.LU R22, [R1+0x12c] ;  /* 0x00012c0001167983 */ /* 0x004ea20000300800 */
[----:B-1----:R-:W-:Y:S01]  /*22420*/  ISETP.LT.AND P5, PT, R26, UR4, !P0 ;  /* 0x000000041a007c0c */ /* 0x002fe2000c7a1270 */
[----:B------:R-:W-:Y:S02]  /*22430*/  IMAD R0, R8, 0x2, R0 ;  /* 0x0000000208007824 */ /* 0x000fe400078e0200 */
[----:B------:R-:W2:Y:S01]  /*22440*/  LDL.LU R26, [R1+0x80] ;  /* 0x00008000011a7983 */ /* 0x000ea20000300800 */
[----:B------:R-:W1:Y:S01]  /*22450*/  LDC R8, c[0x0][0x3b8] ;  /* 0x0000ee00ff087b82 */ /* 0x000e620000000800 */
[----:B------:R-:W-:Y:S01]  /*22460*/  ISETP.LT.AND P6, PT, R14, UR6, !P0 ;  /* 0x000000060e007c0c */ /* 0x000fe2000c7c1270 */
[----:B------:R-:W-:Y:S01]  /*22470*/  IMAD R3, R9, 0x2, R0 ;  /* 0x0000000209037824 */ /* 0x000fe200078e0200 */
[C---:B------:R-:W-:Y:S01]  /*22480*/  LEA R6, P4, R0.reuse, R20, 0x2 ;  /* 0x0000001400067211 */ /* 0x040fe200078810ff */
[----:B------:R-:W2:Y:S01]  /*22490*/  LDL.LU R14, [R1+0x210] ;  /* 0x00021000010e7983 */ /* 0x000ea20000300800 */
[----:B------:R-:W1:Y:S02]  /*224a0*/  LDCU UR6, c[0x0][0x39c] ;  /* 0x00007380ff0677ac */ /* 0x000e640008000800 */
[----:B------:R-:W-:Y:S01]  /*224b0*/  LEA.HI.X.SX32 R7, R0, R2, 0x2, P4 ;  /* 0x0000000200077211 */ /* 0x000fe200020f16ff */
[----:B------:R-:W-:Y:S01]  /*224c0*/  IMAD R0, R12, 0x2, R3 ;  /* 0x000000020c007824 */ /* 0x000fe200078e0203 */
[C---:B------:R-:W-:Y:S01]  /*224d0*/  LEA R4, P4, R3.reuse, R20, 0x2 ;  /* 0x0000001403047211 */ /* 0x040fe200078810ff */
[----:B------:R-:W1:Y:S01]  /*224e0*/  LDCU UR4, c[0x0][0x39c] ;  /* 0x00007380ff0477ac */ /* 0x000e620008000800 */
[----:B------:R-:W2:Y:S01]  /*224f0*/  LDC R12, c[0x0][0x3b8] ;  /* 0x0000ee00ff0c7b82 */ /* 0x000ea20000000800 */
[----:B------:R4:W-:Y:S01]  /*22500*/  @P3 STG.E desc[UR8][R6.64], R21 ;  /* 0x0000001506003986 */ /* 0x0009e2000c101908 */
[----:B------:R-:W-:-:S06]  /*22510*/  LEA.HI.X.SX32 R5, R3, R2, 0x2, P4 ;  /* 0x0000000203057211 */ /* 0x000fcc00020f16ff */
[----:B------:R-:W2:Y:S01]  /*22520*/  LDC R9, c[0x0][0x3b8] ;  /* 0x0000ee00ff097b82 */ /* 0x000ea20000000800 */
[----:B----4-:R-:W4:Y:S01]  /*22530*/  LDL.LU R21, [R1+0x84] ;  /* 0x0000840001157983 */ /* 0x010f220000300800 */
[----:B------:R-:W-:-:S04]  /*22540*/  LEA R6, P3, R0, R20, 0x2 ;  /* 0x0000001400067211 */ /* 0x000fc800078610ff */
[----:B------:R-:W-:Y:S01]  /*22550*/  LEA.HI.X.SX32 R7, R0, R2, 0x2, P3 ;  /* 0x0000000200077211 */ /* 0x000fe200018f16ff */
[----:B-1----:R-:W-:Y:S01]  /*22560*/  IMAD R0, R8, 0x2, R0 ;  /* 0x0000000208007824 */ /* 0x002fe200078e0200 */
[----:B------:R-:W-:Y:S01]  /*22570*/  ISETP.LT.AND P4, PT, R19, UR5, !P0 ;  /* 0x0000000513007c0c */ /* 0x000fe2000c781270 */
[----:B------:R-:W4:Y:S01]  /*22580*/  LDCU UR5, c[0x0][0x39c] ;  /* 0x00007380ff0577ac */ /* 0x000f220008000800 */
[----:B------:R-:W4:Y:S04]  /*22590*/  LDL.LU R19, [R1+0x214] ;  /* 0x0002140001137983 */ /* 0x000f280000300800 */
[----:B------:R1:W-:Y:S01]  /*225a0*/  @P2 STG.E desc[UR8][R4.64], R25 ;  /* 0x0000001904002986 */ /* 0x0003e2000c101908 */
[----:B------:R-:W2:Y:S03]  /*225b0*/  LDC R8, c[0x0][0x3b8] ;  /* 0x0000ee00ff087b82 */ /* 0x000ea60000000800 */
[----:B-1----:R-:W4:Y:S04]  /*225c0*/  LDL.LU R25, [R1+0x88] ;  /* 0x0000880001197983 */ /* 0x002f280000300800 */
[----:B---3--:R1:W-:Y:S01]  /*225d0*/  @P6 STG.E desc[UR8][R6.64], R15 ;  /* 0x0000000f06006986 */ /* 0x0083e2000c101908 */
[----:B------:R-:W-:-:S04]  /*225e0*/  LEA R4, P6, R0, R20, 0x2 ;  /* 0x0000001400047211 */ /* 0x000fc800078c10ff */
[----:B------:R-:W-:Y:S02]  /*225f0*/  LEA.HI.X.SX32 R5, R0, R2, 0x2, P6 ;  /* 0x0000000200057211 */ /* 0x000fe400030f16ff */
[----:B------:R-:W-:Y:S01]  /*22600*/  ISETP.LT.AND P3, PT, R28, UR6, !P0 ;  /* 0x000000061c007c0c */ /* 0x000fe2000c761270 */
[----:B------:R-:W-:Y:S01]  /*22610*/  IMAD R3, R10, 0x2, R0 ;  /* 0x000000020a037824 */ /* 0x000fe200078e0200 */
[----:B------:R-:W-:Y:S01]  /*22620*/  ISETP.LT.AND P2, PT, R27, UR7, !P0 ;  /* 0x000000071b007c0c */ /* 0x000fe2000c741270 */
[----:B------:R-:W3:Y:S01]  /*22630*/  LDL.LU R28, [R1+0x218] ;  /* 0x00021800011c7983 */ /* 0x000ee20000300800 */
[----:B------:R-:W2:Y:S01]  /*22640*/  LDCU UR6, c[0x0][0x39c] ;  /* 0x00007380ff0677ac */ /* 0x000ea20008000800 */
[----:B------:R-:W2:Y:S02]  /*22650*/  LDC R10, c[0x0][0x3b8] ;  /* 0x0000ee00ff0a7b82 */ /* 0x000ea40000000800 */
[----:B------:R-:W3:Y:S04]  /*22660*/  LDL.LU R27, [R1+0x8c] ;  /* 0x00008c00011b7983 */ /* 0x000ee80000300800 */
[----:B--2---:R2:W-:Y:S01]  /*22670*/  @P5 STG.E desc[UR8][R4.64], R22 ;  /* 0x0000001604005986 */ /* 0x0045e2000c101908 */
[----:B-1----:R-:W-:Y:S01]  /*22680*/  LEA R6, P6, R3, R20, 0x2 ;  /* 0x0000001403067211 */ /* 0x002fe200078c10ff */
[----:B------:R-:W-:Y:S01]  /*22690*/  IMAD R0, R11, 0x2, R3 ;  /* 0x000000020b007824 */ /* 0x000fe200078e0203 */
[----:B------:R-:W1:Y:S01]  /*226a0*/  LDCU UR7, c[0x0][0x39c] ;  /* 0x00007380ff0777ac */ /* 0x000e620008000800 */
[----:B------:R-:W1:Y:S01]  /*226b0*/  LDC R11, c[0x0][0x3b8] ;  /* 0x0000ee00ff0b7b82 */ /* 0x000e620000000800 */
[----:B--2---:R-:W2:Y:S01]  /*226c0*/  LDL.LU R22, [R1+0x21c] ;  /* 0x00021c0001167983 */ /* 0x004ea20000300800 */
[----:B------:R-:W-:Y:S01]  /*226d0*/  ISETP.LT.AND P5, PT, R26, UR4, !P0 ;  /* 0x000000041a007c0c */ /* 0x000fe2000c7a1270 */
[----:B------:R-:W1:Y:S02]  /*226e0*/  LDCU UR4, c[0x0][0x39c] ;  /* 0x00007380ff0477ac */ /* 0x000e640008000800 */
[----:B------:R-:W2:Y:S01]  /*226f0*/  LDL.LU R26, [R1+0xd0] ;  /* 0x0000d000011a7983 */ /* 0x000ea20000300800 */
[----:B------:R-:W-:Y:S01]  /*22700*/  LEA.HI.X.SX32 R7, R3, R2, 0x2, P6 ;  /* 0x0000000203077211 */ /* 0x000fe200030f16ff */
[----:B------:R-:W-:Y:S01]  /*22710*/  IMAD R3, R12, 0x2, R0 ;  /* 0x000000020c037824 */ /* 0x000fe200078e0200 */
[C---:B------:R-:W-:Y:S01]  /*22720*/  LEA R4, P6, R0.reuse, R20, 0x2 ;  /* 0x0000001400047211 */ /* 0x040fe200078c10ff */
[----:B------:R-:W2:Y:S01]  /*22730*/  LDL.LU R15, [R1+0x2f0] ;  /* 0x0002f000010f7983 */ /* 0x000ea20000300800 */
[----:B------:R-:W1:Y:S03]  /*22740*/  LDC R12, c[0x0][0x3b8] ;  /* 0x0000ee00ff0c7b82 */ /* 0x000e660000000800 */
[----:B------:R4:W-:Y:S01]  /*22750*/  @P4 STG.E desc[UR8][R6.64], R14 ;  /* 0x0000000e06004986 */ /* 0x0009e2000c101908 */
[----:B------:R-:W-:-:S02]  /*22760*/  LEA.HI.X.SX32 R5, R0, R2, 0x2, P6 ;  /* 0x0000000200057211 */ /* 0x000fc400030f16ff */
[----:B----4-:R-:W-:Y:S02]  /*22770*/  LEA R6, P6, R3, R20, 0x2 ;  /* 0x0000001403067211 */ /* 0x010fe400078c10ff */
[----:B------:R-:W-:Y:S01]  /*22780*/  ISETP.LT.AND P4, PT, R21, UR5, !P0 ;  /* 0x0000000515007c0c */ /* 0x000fe2000c781270 */
[----:B------:R-:W4:Y:S01]  /*22790*/  LDCU UR5, c[0x0][0x39c] ;  /* 0x00007380ff0577ac */ /* 0x000f220008000800 */
[----:B------:R-:W2:Y:S04]  /*227a0*/  LDL.LU R21, [R1+0xd4] ;  /* 0x0000d40001157983 */ /* 0x000ea80000300800 */
[----:B------:R-:W2:Y:S01]  /*227b0*/  LDL.LU R14, [R1+0x2f4] ;  /* 0x0002f400010e7983 */ /* 0x000ea20000300800 */
[----:B------:R-:W-:Y:S01]  /*227c0*/  LEA.HI.X.SX32 R7, R3, R2, 0x2, P6 ;  /* 0x0000000203077211 */ /* 0x000fe200030f16ff */
[----:B------:R-:W-:-:S02]  /*227d0*/  IMAD R3, R9, 0x2, R3 ;  /* 0x0000000209037824 */ /* 0x000fc400078e0203 */
[----:B------:R1:W-:Y:S01]  /*227e0*/  @P3 STG.E desc[UR8][R4.64], R19 ;  /* 0x0000001304003986 */ /* 0x0003e2000c101908 */
[----:B------:R-:W2:Y:S03]  /*227f0*/  LDC R9, c[0x0][0x3b8] ;  /* 0x0000ee00ff097b82 */ /* 0x000ea60000000800 */
[----:B-1----:R-:W2:Y:S01]  /*22800*/  LDL.LU R19, [R1+0xe0] ;  /* 0x0000e00001137983 */ /* 0x002ea20000300800 */
[----:B------:R-:W-:Y:S02]  /*22810*/  LEA R4, P6, R3, R20, 0x2 ;  /* 0x0000001403047211 */ /* 0x000fe400078c10ff */
[----:B------:R-:W-:Y:S01]  /*22820*/  ISETP.LT.AND P3, PT, R25, UR6, !P0 ;  /* 0x0000000619007c0c */ /* 0x000fe2000c761270 */
[----:B------:R-:W-:Y:S01]  /*22830*/  IMAD R0, R10, 0x2, R3 ;  /* 0x000000020a007824 */ /* 0x000fe200078e0203 */
[----:B------:R-:W2:Y:S01]  /*22840*/  LDL.LU R25, [R1+0x2f8] ;  /* 0x0002f80001197983 */ /* 0x000ea20000300800 */
[----:B------:R-:W-:Y:S01]  /*22850*/  LEA.HI.X.SX32 R5, R3, R2, 0x2, P6 ;  /* 0x0000000203057211 */ /* 0x000fe200030f16ff */
[----:B------:R-:W1:Y:S02]  /*22860*/  LDCU UR6, c[0x0][0x39c] ;  /* 0x00007380ff0677ac */ /* 0x000e640008000800 */
[----:B---3--:R3:W-:Y:S01]  /*22870*/  @P2 STG.E desc[UR8][R6.64], R28 ;  /* 0x0000001c06002986 */ /* 0x0087e2000c101908 */
[----:B------:R-:W1:Y:S01]  /*22880*/  LDC R10, c[0x0][0x3b8] ;  /* 0x0000ee00ff0a7b82 */ /* 0x000e620000000800 */
[----:B------:R-:W-:Y:S01]  /*22890*/  ISETP.LT.AND P2, PT, R27, UR4, !P0 ;  /* 0x000000041b007c0c */ /* 0x000fe2000c741270 */
[----:B------:R-:W-:Y:S01]  /*228a0*/  IMAD R3, R11, 0x2, R0 ;  /* 0x000000020b037824 */ /* 0x000fe200078e0200 */
[----:B------:R-:W1:Y:S05]  /*228b0*/  LDCU UR4, c[0x0][0x39c] ;  /* 0x00007380ff0477ac */ /* 0x000e6a0008000800 */
[----:B------:R-:W1:Y:S01]  /*228c0*/  LDC R11, c[0x0][0x3b8] ;  /* 0x0000ee00ff0b7b82 */ /* 0x000e620000000800 */
[----:B---3--:R-:W3:Y:S04]  /*228d0*/  LDL.LU R28, [R1+0xe4] ;  /* 0x0000e400011c7983 */ /* 0x008ee80000300800 */
[----:B------:R-:W3:Y:S04]  /*228e0*/  LDL.LU R27, [R1+0x2fc] ;  /* 0x0002fc00011b7983 */ /* 0x000ee80000300800 */
[----:B--2---:R2:W-:Y:S01]  /*228f0*/  @P5 STG.E desc[UR8][R4.64], R22 ;  /* 0x0000001604005986 */ /* 0x0045e2000c101908 */
[----:B----4-:R-:W-:Y:S01]  /*22900*/  ISETP.LT.AND P5, PT, R26, UR5, !P0 ;  /* 0x000000051a007c0c */ /* 0x010fe2000c7a1270 */
[----:B------:R-:W3:Y:S02]  /*22910*/  LDCU UR5, c[0x0][0x39c] ;  /* 0x00007380ff0577ac */ /* 0x000ee40008000800 */
[----:B------:R-:W4:Y:S01]  /*22920*/  LDL.LU R26, [R1+0xe8] ;  /* 0x0000e800011a7983 */ /* 0x000f220000300800 */
[----:B------:R-:W-:-:S03]  /*22930*/  LEA R6, P6, R0, R20, 0x2 ;  /* 0x0000001400067211 */ /* 0x000fc600078c10ff */
[----:B--2---:R-:W2:Y:S01]  /*22940*/  LDL.LU R22, [R1+0x2a0] ;  /* 0x0002a00001167983 */ /* 0x004ea20000300800 */
[----:B------:R-:W-:Y:S02]  /*22950*/  LEA.HI.X.SX32 R7, R0, R2, 0x2, P6 ;  /* 0x0000000200077211 */ /* 0x000fe400030f16ff */
[C---:B------:R-:W-:Y:S01]  /*22960*/  LEA R4, P6, R3.reuse, R20, 0x2 ;  /* 0x0000001403047211 */ /* 0x040fe200078c10ff */
[----:B------:R-:W-:Y:S02]  /*22970*/  IMAD R0, R8, 0x2, R3 ;  /* 0x0000000208007824 */ /* 0x000fe400078e0203 */
[----:B------:R1:W-:Y:S01]  /*22980*/  @P4 STG.E desc[UR8][R6.64], R15 ;  /* 0x0000000f06004986 */ /* 0x0003e2000c101908 */
[----:B------:R-:W-:Y:S01]  /*22990*/  LEA.HI.X.SX32 R5, R3, R2, 0x2, P6 ;  /* 0x0000000203057211 */ /* 0x000fe200030f16ff */
[----:B------:R-:W-:Y:S01]  /*229a0*/  IMAD R3, R9, 0x2, R0 ;  /* 0x0000000209037824 */ /* 0x000fe200078e0200 */
[----:B------:R-:W3:Y:S08]  /*229b0*/  LDC R8, c[0x0][0x3b8] ;  /* 0x0000ee00ff087b82 */ /* 0x000ef00000000800 */
[----:B------:R-:W2:Y:S01]  /*229c0*/  LDC R9, c[0x0][0x3b8] ;  /* 0x0000ee00ff097b82 */ /* 0x000ea20000000800 */
[----:B-1----:R-:W-:Y:S01]  /*229d0*/  ISETP.LT.AND P4, PT, R21, UR6, !P0 ;  /* 0x0000000615007c0c */ /* 0x002fe2000c781270 */
[----:B------:R-:W4:Y:S01]  /*229e0*/  LDCU UR6, c[0x0][0x39c] ;  /* 0x00007380ff0677ac */ /* 0x000f220008000800 */
[----:B------:R-:W2:Y:S04]  /*229f0*/  LDL.LU R21, [R1+0xec] ;  /* 0x0000ec0001157983 */ /* 0x000ea80000300800 */
[----:B------:R1:W-:Y:S01]  /*22a00*/  @P3 STG.E desc[UR8][R4.64], R14 ;  /* 0x0000000e04003986 */ /* 0x0003e2000c101908 */
[----:B------:R-:W-:-:S04]  /*22a10*/  LEA R6, P3, R0, R20, 0x2 ;  /* 0x0000001400067211 */ /* 0x000fc800078610ff */
[----:B------:R-:W-:Y:S01]  /*22a20*/  LEA.HI.X.SX32 R7, R0, R2, 0x2, P3 ;  /* 0x0000000200077211 */ /* 0x000fe200018f16ff */
[----:B------:R-:W-:Y:S02]  /*22a30*/  IMAD R0, R10, 0x2, R3 ;  /* 0x000000020a007824 */ /* 0x000fe400078e0203 */
[----:B------:R-:W2:Y:S01]  /*22a40*/  LDC R10, c[0x0][0x3b8] ;  /* 0x0000ee00ff0a7b82 */ /* 0x000ea20000000800 */
[----:B-1----:R-:W2:Y:S01]  /*22a50*/  LDL.LU R14, [R1+0x2a4] ;  /* 0x0002a400010e7983 */ /* 0x002ea20000300800 */
[----:B------:R-:W-:Y:S01]  /*22a60*/  ISETP.LT.AND P3, PT, R19, UR4, !P0 ;  /* 0x0000000413007c0c */ /* 0x000fe2000c761270 */
[----:B------:R-:W1:Y:S02]  /*22a70*/  LDCU UR4, c[0x0][0x39c] ;  /* 0x00007380ff0477ac */ /* 0x000e640008000800 */
[----:B------:R-:W2:Y:S01]  /*22a80*/  LDL.LU R19, [R1+0xf0] ;  /* 0x0000f00001137983 */ /* 0x000ea20000300800 */
[----:B------:R-:W-:-:S03]  /*22a90*/  LEA R4, P6, R3, R20, 0x2 ;  /* 0x0000001403047211 */ /* 0x000fc600078c10ff */
[----:B------:R1:W-:Y:S01]  /*22aa0*/  @P2 STG.E desc[UR8][R6.64], R25 ;  /* 0x0000001906002986 */ /* 0x0003e2000c101908 */
[----:B------:R-:W-:-:S03]  /*22ab0*/  LEA.HI.X.SX32 R5, R3, R2, 0x2, P6 ;  /* 0x0000000203057211 */ /* 0x000fc600030f16ff */
[----:B-1----:R-:W2:Y:S01]  /*22ac0*/  LDL.LU R25, [R1+0x2a8] ;  /* 0x0002a80001197983 */ /* 0x002ea20000300800 */
[----:B------:R-:W-:-:S04]  /*22ad0*/  LEA R6, P6, R0, R20, 0x2 ;  /* 0x0000001400067211 */ /* 0x000fc800078c10ff */
[----:B------:R-:W-:Y:S02]  /*22ae0*/  LEA.HI.X.SX32 R7, R0, R2, 0x2, P6 ;  /* 0x0000000200077211 */ /* 0x000fe400030f16ff */
[----:B---3--:R-:W-:Y:S01]  /*22af0*/  ISETP.LT.AND P2, PT, R28, UR5, !P0 ;  /* 0x000000051c007c0c */ /* 0x008fe2000c741270 */
[----:B------:R-:W1:Y:S01]  /*22b00*/  LDCU UR5, c[0x0][0x39c] ;  /* 0x00007380ff0577ac */ /* 0x000e620008000800 */
[----:B------:R-:W3:Y:S04]  /*22b10*/  LDL.LU R28, [R1+0xf4] ;  /* 0x0000f400011c7983 */ /* 0x000ee80000300800 */
[----:B------:R1:W-:Y:S04]  /*22b20*/  @P5 STG.E desc[UR8][R4.64], R27 ;  /* 0x0000001b04005986 */ /* 0x0003e8000c101908 */
[----:B-1----:R-:W3:Y:S01]  /*22b30*/  LDL.LU R27, [R1+0xf8] ;  /* 0x0000f800011b7983 */ /* 0x002ee20000300800 */
[----:B----4-:R-:W-:Y:S01]  /*22b40*/  ISETP.LT.AND P6, PT, R26, UR6, !P0 ;  /* 0x000000061a007c0c */ /* 0x010fe2000c7c1270 */
[----:B------:R-:W-:-:S02]  /*22b50*/  IMAD R0, R8, 0x2, R0 ;  /* 0x0000000208007824 */ /* 0x000fc400078e0200 */
[----:B------:R-:W4:Y:S01]  /*22b60*/  LDL.LU R26, [R1+0x2ac] ;  /* 0x0002ac00011a7983 */ /* 0x000f220000300800 */
[----:B------:R-:W3:Y:S01]  /*22b70*/  LDCU UR6, c[0x0][0x39c] ;  /* 0x00007380ff0677ac */ /* 0x000ee20008000800 */
[----:B------:R-:W1:Y:S01]  /*22b80*/  LDC R8, c[0x0][0x3b8] ;  /* 0x0000ee00ff087b82 */ /* 0x000e620000000800 */
[----:B--2---:R-:W-:Y:S01]  /*22b90*/  IMAD R3, R9, 0x2, R0 ;  /* 0x0000000209037824 */ /* 0x004fe200078e0200 */
[----:B------:R2:W-:Y:S01]  /*22ba0*/  @P4 STG.E desc[UR8][R6.64], R22 ;  /* 0x0000001606004986 */ /* 0x0005e2000c101908 */
[----:B------:R-:W-:-:S04]  /*22bb0*/  LEA R4, P4, R0, R20, 0x2 ;  /* 0x0000001400047211 */ /* 0x000fc800078810ff */
[----:B------:R-:W-:Y:S01]  /*22bc0*/  LEA.HI.X.SX32 R5, R0, R2, 0x2, P4 ;  /* 0x0000000200057211 */ /* 0x000fe200020f16ff */
[----:B------:R-:W1:Y:S01]  /*22bd0*/  LDC R9, c[0x0][0x3b8] ;  /* 0x0000ee00ff097b82 */ /* 0x000e620000000800 */
[----:B--2---:R-:W2:Y:S01]  /*22be0*/  LDL.LU R22, [R1+0x300] ;  /* 0x0003000001167983 */ /* 0x004ea20000300800 */
[----:B------:R-:W-:Y:S01]  /*22bf0*/  LEA R6, P4, R3, R20, 0x2 ;  /* 0x0000001403067211 */ /* 0x000fe200078810ff */
[----:B------:R-:W-:-:S05]  /*22c00*/  IMAD R0, R12, 0x2, R3 ;  /* 0x000000020c007824 */ /* 0x000fca00078e0203 */
[----:B------:R-:W1:Y:S01]  /*22c10*/  LDC R12, c[0x0][0x3b8] ;  /* 0x0000ee00ff0c7b82 */ /* 0x000e620000000800 */
[----:B------:R-:W-:Y:S01]  /*22c20*/  ISETP.LT.AND P5, PT, R21, UR4, !P0 ;  /* 0x0000000415007c0c */ /* 0x000fe2000c7a1270 */
[----:B------:R-:W1:Y:S01]  /*22c30*/  LDCU UR4, c[0x0][0x39c] ;  /* 0x00007380ff0477ac */ /* 0x000e620008000800 */
[----:B------:R-:W2:Y:S01]  /*22c40*/  LDL.LU R21, [R1+0xfc] ;  /* 0x0000fc0001157983 */ /* 0x000ea20000300800 */
[----:B------:R-:W-:-:S03]  /*22c50*/  LEA.HI.X.SX32 R7, R3, R2, 0x2, P4 ;  /* 0x0000000203077211 */ /* 0x000fc600020f16ff */
[----:B------:R-:W2:Y:S04]  /*22c60*/  LDL.LU R15, [R1+0x304] ;  /* 0x00030400010f7983 */ /* 0x000ea80000300800 */
[----:B------:R1:W-:Y:S01]  /*22c70*/  @P3 STG.E desc[UR8][R4.64], R14 ;  /* 0x0000000e04003986 */ /* 0x0003e2000c101908 */
[----:B------:R-:W-:Y:S01]  /*22c80*/  ISETP.LT.AND P4, PT, R19, UR5, !P0 ;  /* 0x0000000513007c0c */ /* 0x000fe2000c781270 */
[----:B------:R-:W2:Y:S02]  /*22c90*/  LDCU UR5, c[0x0][0x39c] ;  /* 0x00007380ff0577ac */ /* 0x000ea40008000800 */
[----:B------:R-:W2:Y:S01]  /*22ca0*/  LDL.LU R19, [R1+0x100] ;  /* 0x0001000001137983 */ /* 0x000ea20000300800 */
[----:B-1----:R-:W-:-:S04]  /*22cb0*/  LEA R4, P3, R0, R20, 0x2 ;  /* 0x0000001400047211 */ /* 0x002fc800078610ff */
[----:B------:R-:W-:Y:S01]  /*22cc0*/  LEA.HI.X.SX32 R5, R0, R2, 0x2, P3 ;  /* 0x0000000200057211 */ /* 0x000fe200018f16ff */
[----:B------:R1:W-:Y:S04]  /*22cd0*/  @P2 STG.E desc[UR8][R6.64], R25 ;  /* 0x0000001906002986 */ /* 0x0003e8000c101908 */
[----:B-1----:R-:W2:Y:S01]  /*22ce0*/  LDL.LU R25, [R1+0x308] ;  /* 0x0003080001197983 */ /* 0x002ea20000300800 */
[----:B---3--:R-:W-:Y:S01]  /*22cf0*/  ISETP.LT.AND P3, PT, R28, UR6, !P0 ;  /* 0x000000061c007c0c */ /* 0x008fe2000c761270 */
[----:B------:R-:W-:Y:S02]  /*22d00*/  IMAD R0, R8, 0x2, R0 ;  /* 0x0000000208007824 */ /* 0x000fe400078e0200 */
[----:B------:R-:W3:Y:S01]  /*22d10*/  LDL.LU R28, [R1+0x104] ;  /* 0x00010400011c7983 */ /* 0x000ee20000300800 */
[----:B------:R-:W3:Y:S01]  /*22d20*/  LDCU UR6, c[0x0][0x39c] ;  /* 0x00007380ff0677ac */ /* 0x000ee20008000800 */
[----:B------:R-:W1:Y:S01]  /*22d30*/  LDC R8, c[0x0][0x3b8] ;  /* 0x0000ee00ff087b82 */ /* 0x000e620000000800 */
[----:B------:R-:W-:Y:S01]  /*22d40*/  ISETP.LT.AND P2, PT, R27, UR7, !P0 ;  /* 0x000000071b007c0c */ /* 0x000fe2000c741270 */
[----:B----4-:R4:W-:Y:S04]  /*22d50*/  @P6 STG.E desc[UR8][R4.64], R26 ;  /* 0x0000001a04006986 */ /* 0x0109e8000c101908 */
[----:B------:R-:W3:Y:S01]  /*22d60*/  LDL.LU R27, [R1+0x30c] ;  /* 0x00030c00011b7983 */ /* 0x000ee20000300800 */
[----:B------:R-:W-:Y:S01]  /*22d70*/  IMAD R3, R10, 0x2, R0 ;  /* 0x000000020a037824 */ /* 0x000fe200078e0200 */
[C---:B------:R-:W-:Y:S01]  /*22d80*/  LEA R6, P6, R0.reuse, R20, 0x2 ;  /* 0x0000001400067211 */ /* 0x040fe200078c10ff */
[----:B------:R-:W1:Y:S01]  /*22d90*/  LDC R10, c[0x0][0x3b8] ;  /* 0x0000ee00ff0a7b82 */ /* 0x000e620000000800 */
[----:B------:R-:W1:Y:S01]  /*22da0*/  LDCU UR7, c[0x0][0x39c] ;  /* 0x00007380ff0777ac */ /* 0x000e620008000800 */
[----:B----4-:R-:W4:Y:S04]  /*22db0*/  LDL.LU R26, [R1+0x108] ;  /* 0x00010800011a7983 */ /* 0x010f280000300800 */
[----:B------:R-:W4:Y:S01]  /*22dc0*/  LDL.LU R14, [R1+0x310] ;  /* 0x00031000010e7983 */ /* 0x000f220000300800 */
[----:B------:R-:W-:Y:S01]  /*22dd0*/  LEA.HI.X.SX32 R7, R0, R2, 0x2, P6 ;  /* 0x0000000200077211 */ /* 0x000fe200030f16ff */
[----:B------:R-:W-:Y:S01]  /*22de0*/  IMAD R0, R11, 0x2, R3 ;  /* 0x000000020b007824 */ /* 0x000fe200078e0203 */
[C---:B------:R-:W-:Y:S01]  /*22df0*/  LEA R4, P6, R3.reuse, R20, 0x2 ;  /* 0x0000001403047211 */ /* 0x040fe200078c10ff */
[----:B------:R-:W1:Y:S02]  /*22e00*/  LDC R11, c[0x0][0x3b8] ;  /* 0x0000ee00ff0b7b82 */ /* 0x000e640000000800 */
[----:B--2---:R2:W-:Y:S01]  /*22e10*/  @P5 STG.E desc[UR8][R6.64], R22 ;  /* 0x0000001606005986 */ /* 0x0045e2000c101908 */
[----:B------:R-:W-:-:S02]  /*22e20*/  LEA.HI.X.SX32 R5, R3, R2, 0x2, P6 ;  /* 0x0000000203057211 */ /* 0x000fc400030f16ff */
[----:B------:R-:W-:Y:S01]  /*22e30*/  ISETP.LT.AND P5, PT, R21, UR4, !P0 ;  /* 0x0000000415007c0c */ /* 0x000fe2000c7a1270 */
[----:B------:R-:W4:Y:S01]  /*22e40*/  LDCU UR4, c[0x0][0x39c] ;  /* 0x00007380ff0477ac */ /* 0x000f220008000800 */
[----:B------:R-:W-:Y:S01]  /*22e50*/  IMAD R3, R12, 0x2, R0 ;  /* 0x000000020c037824 */ /* 0x000fe200078e0200 */
[----:B--2---:R-:W2:Y:S01]  /*22e60*/  LDL.LU R22, [R1+0x10c] ;  /* 0x00010c0001167983 */ /* 0x004ea20000300800 */
[C---:B------:R-:W-:Y:S01]  /*22e70*/  LEA R6, P6, R0.reuse, R20, 0x2 ;  /* 0x0000001400067211 */ /* 0x040fe200078c10ff */
[----:B------:R-:W1:Y:S02]  /*22e80*/  LDC R12, c[0x0][0x3b8] ;  /* 0x0000ee00ff0c7b82 */ /* 0x000e640000000800 */
[----:B------:R-:W2:Y:S01]  /*22e90*/  LDL.LU R21, [R1+0x314] ;  /* 0x0003140001157983 */ /* 0x000ea20000300800 */
[----:B------:R-:W-:-:S03]  /*22ea0*/  LEA.HI.X.SX32 R7, R0, R2, 0x2, P6 ;  /* 0x0000000200077211 */ /* 0x000fc600030f16ff */
[----:B------:R1:W-:Y:S01]  /*22eb0*/  @P4 STG.E desc[UR8][R4.64], R15 ;  /* 0x0000000f04004986 */ /* 0x0003e2000c101908 */
[----:B------:R-:W-:Y:S01]  /*22ec0*/  ISETP.LT.AND P4, PT, R19, UR5, !P0 ;  /* 0x0000000513007c0c */ /* 0x000fe2000c781270 */
[----:B------:R-:W2:Y:S02]  /*22ed0*/  LDCU UR5, c[0x0][0x39c] ;  /* 0x00007380ff0577ac */ /* 0x000ea40008000800 */
[----:B------:R-:W2:Y:S01]  /*22ee0*/  LDL.LU R19, [R1+0x150] ;  /* 0x0001500001137983 */ /* 0x000ea20000300800 */
[----:B-1----:R-:W-:-:S04]  /*22ef0*/  LEA R4, P6, R3, R20, 0x2 ;  /* 0x0000001403047211 */ /* 0x002fc800078c10ff */
[----:B------:R-:W-:Y:S01]  /*22f00*/  LEA.HI.X.SX32 R5, R3, R2, 0x2, P6 ;  /* 0x0000000203057211 */ /* 0x000fe200030f16ff */
[----:B------:R1:W-:Y:S01]  /*22f10*/  @P3 STG.E desc[UR8][R6.64], R25 ;  /* 0x0000001906003986 */ /* 0x0003e2000c101908 */
[----:B---3--:R-:W-:Y:S01]  /*22f20*/  ISETP.LT.AND P3, PT, R28, UR6, !P0 ;  /* 0x000000061c007c0c */ /* 0x008fe2000c761270 */
[----:B------:R-:W-:Y:S01]  /*22f30*/  IMAD R3, R9, 0x2, R3 ;  /* 0x0000000209037824 */ /* 0x000fe200078e0203 */
[----:B------:R-:W3:Y:S01]  /*22f40*/  LDCU UR6, c[0x0][0x39c] ;  /* 0x00007380ff0677ac */ /* 0x000ee20008000800 */
[----:B------:R-:W2:Y:S01]  /*22f50*/  LDC R9, c[0x0][0x3b8] ;  /* 0x0000ee00ff097b82 */ /* 0x000ea20000000800 */
[----:B-1----:R-:W2:Y:S04]  /*22f60*/  LDL.LU R25, [R1+0x318] ;  /* 0x0003180001197983 */ /* 0x002ea80000300800 */
[----:B------:R-:W2:Y:S04]  /*22f70*/  LDL.LU R28, [R1+0x154] ;  /* 0x00015400011c7983 */ /* 0x000ea80000300800 */
[----:B------:R1:W-:Y:S01]  /*22f80*/  @P2 STG.E desc[UR8][R4.64], R27 ;  /* 0x0000001b04002986 */ /* 0x0003e2000c101908 */
[----:B----4-:R-:W-:Y:S01]  /*22f90*/  ISETP.LT.AND P2, PT, R26, UR4, !P0 ;  /* 0x000000041a007c0c */ /* 0x010fe2000c741270 */
[----:B------:R-:W4:Y:S02]  /*22fa0*/  LDCU UR4, c[0x0][0x39c] ;  /* 0x00007380ff0477ac */ /* 0x000f240008000800 */
[----:B-1----:R-:W4:Y:S04]  /*22fb0*/  LDL.LU R27, [R1+0x31c] ;  /* 0x00031c00011b7983 */ /* 0x002f280000300800 */
[----:B------:R-:W4:Y:S01]  /*22fc0*/  LDL.LU R26, [R1+0x158] ;  /* 0x00015800011a7983 */ /* 0x000f220000300800 */
[----:B------:R-:W-:Y:S01]  /*22fd0*/  LEA R6, P6, R3, R20, 0x2 ;  /* 0x0000001403067211 */ /* 0x000fe200078c10ff */
[----:B------:R-:W-:-:S02]  /*22fe0*/  IMAD R5, R10, 0x2, R3 ;  /* 0x000000020a057824 */ /* 0x000fc400078e0203 */
[----:B------:R-:W4:Y:S01]  /*22ff0*/  LDL.LU R15, [R1+0x320] ;  /* 0x00032000010f7983 */ /* 0x000f220000300800 */
[----:B------:R-:W-:Y:S01]  /*23000*/  LEA.HI.X.SX32 R7, R3, R2, 0x2, P6 ;  /* 0x0000000203077211 */ /* 0x000fe200030f16ff */
[----:B------:R-:W1:Y:S04]  /*23010*/  LDC R10, c[0x0][0x3b8] ;  /* 0x0000ee00ff0a7b82 */ /* 0x000e680000000800 */
[----:B------:R3:W-:Y:S01]  /*23020*/  @P5 STG.E desc[UR8][R6.64], R14 ;  /* 0x0000000e06005986 */ /* 0x0007e2000c101908 */
[----:B------:R-:W-:Y:S01]  /*23030*/  LEA R4, P6, R5, R20, 0x2 ;  /* 0x0000001405047211 */ /* 0x000fe200078c10ff */
[----:B------:R-:W-:Y:S02]  /*23040*/  IMAD R0, R11, 0x2, R5 ;  /* 0x000000020b007824 */ /* 0x000fe400078e0205 */
[----:B---3--:R-:W3:Y:S01]  /*23050*/  LDL.LU R14, [R1+0x15c] ;  /* 0x00015c00010e7983 */ /* 0x008ee20000300800 */
[----:B------:R-:W-:Y:S01]  /*23060*/  LEA.HI.X.SX32 R5, R5, R2, 0x2, P6 ;  /* 0x0000000205057211 */ /* 0x000fe200030f16ff */
[----:B------:R-:W1:Y:S01]  /*23070*/  LDC R11, c[0x0][0x3b8] ;  /* 0x0000ee00ff0b7b82 */ /* 0x000e620000000800 */
[----:B--2---:R-:W-:Y:S01]  /*23080*/  ISETP.LT.AND P5, PT, R22, UR5, !P0 ;  /* 0x0000000516007c0c */ /* 0x004fe2000c7a1270 */
[----:B------:R-:W2:Y:S01]  /*23090*/  LDCU UR5, c[0x0][0x39c] ;  /* 0x00007380ff0577ac */ /* 0x000ea20008000800 */
[----:B------:R-:W3:Y:S01]  /*230a0*/  LDL.LU R22, [R1+0x324] ;  /* 0x0003240001167983 */ /* 0x000ee20000300800 */
[----:B------:R-:W-:-:S03]  /*230b0*/  LEA R6, P6, R0, R20, 0x2 ;  /* 0x0000001400067211 */ /* 0x000fc600078c10ff */
[----:B------:R1:W-:Y:S01]  /*230c0*/  @P4 STG.E desc[UR8][R4.64], R21 ;  /* 0x0000001504004986 */ /* 0x0003e2000c101908 */
[----:B------:R-:W-:Y:S01]  /*230d0*/  LEA.HI.X.SX32 R7, R0, R2, 0x2, P6 ;  /* 0x0000000200077211 */ /* 0x000fe200030f16ff */
[----:B------:R-:W-:Y:S01]  /*230e0*/  IMAD R0, R8, 0x2, R0 ;  /* 0x0000000208007824 */ /* 0x000fe200078e0200 */
[----:B------:R-:W-:Y:S01]  /*230f0*/  ISETP.LT.AND P4, PT, R19, UR6, !P0 ;  /* 0x0000000613007c0c */ /* 0x000fe2000c781270 */
[----:B------:R-:W2:Y:S01]  /*23100*/  LDC R8, c[0x0][0x3b8] ;  /* 0x0000ee00ff087b82 */ /* 0x000ea20000000800 */
[----:B------:R-:W3:Y:S01]  /*23110*/  LDCU UR6, c[0x0][0x39c] ;  /* 0x00007380ff0677ac */ /* 0x000ee20008000800 */
[----:B-1----:R-:W3:Y:S04]  /*23120*/  LDL.LU R21, [R1+0x160] ;  /* 0x0001600001157983 */ /* 0x002ee80000300800 */
[----:B------:R-:W3:Y:S04]  /*23130*/  LDL.LU R19, [R1+0x328] ;  /* 0x0003280001137983 */ /* 0x000ee80000300800 */
[----:B------:R1:W-:Y:S02]  /*23140*/  @P3 STG.E desc[UR8][R6.64], R25 ;  /* 0x0000001906003986 */ /* 0x0003e4000c101908 */
[----:B-1----:R-:W-:-:S02]  /*23150*/  LEA R6, P3, R0, R20, 0x2 ;  /* 0x0000001400067211 */ /* 0x002fc400078610ff */
[----:B------:R-:W3:Y:S02]  /*23160*/  LDL.LU R25, [R1+0x164] ;  /* 0x0001640001197983 */ /* 0x000ee40000300800 */
[----:B------:R-:W-:Y:S02]  /*23170*/  LEA.HI.X.SX32 R7, R0, R2, 0x2, P3 ;  /* 0x0000000200077211 */ /* 0x000fe400018f16ff */
[----:B----4-:R-:W-:Y:S01]  /*23180*/  ISETP.LT.AND P3, PT, R28, UR4, !P0 ;  /* 0x000000041c007c0c */ /* 0x010fe2000c761270 */
[----:B------:R-:W-:Y:S01]  /*23190*/  IMAD R3, R9, 0x2, R0 ;  /* 0x0000000209037824 */ /* 0x000fe200078e0200 */
[----:B------:R-:W4:Y:S01]  /*231a0*/  LDL.LU R28, [R1+0x32c] ;  /* 0x00032c00011c7983 */ /* 0x000f220000300800 */
[----:B------:R-:W1:Y:S01]  /*231b0*/  LDC R9, c[0x0][0x3b8] ;  /* 0x0000ee00ff097b82 */ /* 0x000e620000000800 */
[----:B------:R-:W1:Y:S02]  /*231c0*/  LDCU UR4, c[0x0][0x39c] ;  /* 0x00007380ff0477ac */ /* 0x000e640008000800 */
[----:B------:R1:W-:Y:S01]  /*231d0*/  @P2 STG.E desc[UR8][R6.64], R27 ;  /* 0x0000001b06002986 */ /* 0x0003e2000c101908 */
[----:B--2---:R-:W-:Y:S01]  /*231e0*/  ISETP.LT.AND P2, PT, R26, UR5, !P0 ;  /* 0x000000051a007c0c */ /* 0x004fe2000c741270 */
[----:B------:R-:W-:Y:S01]  /*231f0*/  IMAD R0, R10, 0x2, R3 ;  /* 0x000000020a007824 */ /* 0x000fe200078e0203 */
[C---:B------:R-:W-:Y:S01]  /*23200*/  LEA R4, P6, R3.reuse, R20, 0x2 ;  /* 0x0000001403047211 */ /* 0x040fe200078c10ff */
[----:B------:R-:W2:Y:S01]  /*23210*/  LDCU UR5, c[0x0][0x39c] ;  /* 0x00007380ff0577ac */ /* 0x000ea20008000800 */
[----:B------:R-:W2:Y:S01]  /*23220*/  LDC R10, c[0x0][0x3b8] ;  /* 0x0000ee00ff0a7b82 */ /* 0x000ea20000000800 */
[----:B-1----:R-:W4:Y:S04]  /*23230*/  LDL.LU R27, [R1+0x168] ;  /* 0x00016800011b7983 */ /* 0x002f280000300800 */
[----:B------:R-:W4:Y:S01]  /*23240*/  LDL.LU R26, [R1+0x16c] ;  /* 0x00016c00011a7983 */ /* 0x000f220000300800 */
[----:B------:R-:W-:-:S02]  /*23250*/  LEA.HI.X.SX32 R5, R3, R2, 0x2, P6 ;  /* 0x0000000203057211 */ /* 0x000fc400030f16ff */
[----:B------:R-:W-:-:S04]  /*23260*/  LEA R6, P6, R0, R20, 0x2 ;  /* 0x0000001400067211 */ /* 0x000fc800078c10ff */
[----:B------:R-:W-:Y:S02]  /*23270*/  LEA.HI.X.SX32 R7, R0, R2, 0x2, P6 ;  /* 0x0000000200077211 */ /* 0x000fe400030f16ff */
[----:B---3--:R-:W-:Y:S01]  /*23280*/  ISETP.LT.AND P6, PT, R14, UR6, !P0 ;  /* 0x000000060e007c0c */ /* 0x008fe2000c7c1270 */
[----:B------:R-:W-:Y:S01]  /*23290*/  IMAD R0, R8, 0x2, R0 ;  /* 0x0000000208007824 */ /* 0x000fe200078e0200 */
[----:B------:R-:W3:Y:S01]  /*232a0*/  LDL.LU R14, [R1+0x200] ;  /* 0x00020000010e7983 */ /* 0x000ee20000300800 */
[----:B------:R-:W1:Y:S01]  /*232b0*/  LDCU UR6, c[0x0][0x39c] ;  /* 0x00007380ff0677ac */ /* 0x000e620008000800 */
[----:B------:R-:W1:Y:S02]  /*232c0*/  LDC R8, c[0x0][0x3b8] ;  /* 0x0000ee00ff087b82 */ /* 0x000e640000000800 */
[----:B------:R-:W-:Y:S01]  /*232d0*/  @P5 STG.E desc[UR8][R4.64], R15 ;  /* 0x0000000f04005986 */ /* 0x000fe2000c101908 */
[----:B------:R-:W-:-:S03]  /*232e0*/  IMAD R3, R9, 0x2, R0 ;  /* 0x0000000209037824 */ /* 0x000fc600078e0200 */
[----:B------:R2:W-:Y:S02]  /*232f0*/  @P4 STG.E desc[UR8][R6.64], R22 ;  /* 0x0000001606004986 */ /* 0x0005e4000c101908 */
[----:B------:R-:W1:Y:S01]  /*23300*/  LDC R9, c[0x0][0x3b8] ;  /* 0x0000ee00ff097b82 */ /* 0x000e620000000800 */
[C---:B--2---:R-:W-:Y:S01]  /*23310*/  LEA R6, P4, R0.reuse, R20, 0x2 ;  /* 0x0000001400067211 */ /* 0x044fe200078810ff */
[----:B------:R-:W2:Y:S01]  /*23320*/  LDL.LU R22, [R1+0x204] ;  /* 0x0002040001167983 */ /* 0x000ea20000300800 */
[----:B------:R-:W-:Y:S01]  /*23330*/  ISETP.LT.AND P5, PT, R21, UR4, !P0 ;  /* 0x0000000415007c0c */ /* 0x000fe2000c7a1270 */
[----:B------:R-:W1:Y:S01]  /*23340*/  LDCU UR4, c[0x0][0x39c] ;  /* 0x00007380ff0477ac */ /* 0x000e620008000800 */
[----:B------:R-:W-:Y:S01]  /*23350*/  LEA.HI.X.SX32 R7, R0, R2, 0x2, P4 ;  /* 0x0000000200077211 */ /* 0x000fe200020f16ff */
[----:B------:R-:W2:Y:S01]  /*23360*/  LDL.LU R21, [R1+0x1c0] ;  /* 0x0001c00001157983 */ /* 0x000ea20000300800 */
[----:B------:R-:W-:Y:S01]  /*23370*/  LEA R4, P4, R3, R20, 0x2 ;  /* 0x0000001403047211 */ /* 0x000fe200078810ff */
[----:B------:R-:W-:-:S02]  /*23380*/  IMAD R0, R12, 0x2, R3 ;  /* 0x000000020c007824 */ /* 0x000fc400078e0203 */
[----:B------:R1:W-:Y:S01]  /*23390*/  @P3 STG.E desc[UR8][R6.64], R19 ;  /* 0x0000001306003986 */ /* 0x0003e2000c101908 */
[----:B------:R-:W-:Y:S01]  /*233a0*/  LEA.HI.X.SX32 R5, R3, R2, 0x2, P4 ;  /* 0x0000000203057211 */ /* 0x000fe200020f16ff */
[----:B------:R-:W2:Y:S02]  /*233b0*/  LDC R12, c[0x0][0x3b8] ;  /* 0x0000ee00ff0c7b82 */ /* 0x000ea40000000800 */
[----:B------:R-:W2:Y:S04]  /*233c0*/  LDL.LU R15, [R1+0x208] ;  /* 0x00020800010f7983 */ /* 0x000ea80000300800 */
[----:B-1----:R-:W2:Y:S01]  /*233d0*/  LDL.LU R19, [R1+0x1c4] ;  /* 0x0001c40001137983 */ /* 0x002ea20000300800 */
[----:B------:R-:W-:-:S04]  /*233e0*/  LEA R6, P3, R0, R20, 0x2 ;  /* 0x0000001400067211 */ /* 0x000fc800078610ff */
[----:B------:R-:W-:Y:S02]  /*233f0*/  LEA.HI.X.SX32 R7, R0, R2, 0x2, P3 ;  /* 0x0000000200077211 */ /* 0x000fe400018f16ff */
[----:B------:R-:W-:Y:S01]  /*23400*/  ISETP.LT.AND P4, PT, R25, UR5, !P0 ;  /* 0x0000000519007c0c */ /* 0x000fe2000c781270 */
[----:B----4-:R1:W-:Y:S01]  /*23410*/  @P2 STG.E desc[UR8][R4.64], R28 ;  /* 0x0000001c04002986 */ /* 0x0103e2000c101908 */
[----:B------:R-:W-:Y:S01]  /*23420*/  IMAD R0, R8, 0x2, R0 ;  /* 0x0000000208007824 */ /* 0x000fe200078e0200 */
[----:B------:R-:W4:Y:S01]  /*23430*/  LDCU UR5, c[0x0][0x39c] ;  /* 0x00007380ff0577ac */ /* 0x000f220008000800 */
[----:B------:R-:W2:Y:S01]  /*23440*/  LDC R8, c[0x0][0x3b8] ;  /* 0x0000ee00ff087b82 */ /* 0x000ea20000000800 */
[----:B------:R-:W2:Y:S04]  /*23450*/  LDL.LU R25, [R1+0x20c] ;  /* 0x00020c0001197983 */ /* 0x000ea80000300800 */
[----:B-1----:R-:W2:Y:S01]  /*23460*/  LDL.LU R28, [R1+0x1c8] ;  /* 0x0001c800011c7983 */ /* 0x002ea20000300800 */
[----:B------:R-:W-:-:S02]  /*23470*/  ISETP.LT.AND P3, PT, R27, UR6, !P0 ;  /* 0x000000061b007c0c */ /* 0x000fc4000c761270 */
[----:B------:R-:W-:Y:S01]  /*23480*/  ISETP.LT.AND P2, PT, R26, UR7, !P0 ;  /* 0x000000071a007c0c */ /* 0x000fe2000c741270 */
[----:B------:R-:W2:Y:S01]  /*23490*/  LDL.LU R27, [R1+0x280] ;  /* 0x00028000011b7983 */ /* 0x000ea20000300800 */
[----:B------:R-:W-:Y:S01]  /*234a0*/  IMAD R3, R10, 0x2, R0 ;  /* 0x000000020a037824 */ /* 0x000fe200078e0200 */
[----:B------:R-:W1:Y:S01]  /*234b0*/  LDCU UR6, c[0x0][0x39c] ;  /* 0x00007380ff0677ac */ /* 0x000e620008000800 */
[----:B------:R-:W1:Y:S01]  /*234c0*/  LDC R10, c[0x0][0x3b8] ;  /* 0x0000ee00ff0a7b82 */ /* 0x000e620000000800 */
[----:B------:R-:W2:Y:S01]  /*234d0*/  LDL.LU R26, [R1+0x1cc] ;  /* 0x0001cc00011a7983 */ /* 0x000ea20000300800 */
[----:B------:R-:W1:Y:S03]  /*234e0*/  LDCU UR7, c[0x0][0x39c] ;  /* 0x00007380ff0777ac */ /* 0x000e660008000800 */
[----:B---3--:R3:W-:Y:S02]  /*234f0*/  @P6 STG.E desc[UR8][R6.64], R14 ;  /* 0x0000000e06006986 */ /* 0x0087e4000c101908 */
[----:B---3--:R-:W-:-:S02]  /*23500*/  LEA R6, P6, R0, R20, 0x2 ;  /* 0x0000001400067211 */ /* 0x008fc400078c10ff */
[----:B------:R-:W3:Y:S02]  /*23510*/  LDL.LU R14, [R1+0x284] ;  /* 0x00028400010e7983 */ /* 0x000ee40000300800 */
[----:B------:R-:W-:Y:S01]  /*23520*/  LEA.HI.X.SX32 R7, R0, R2, 0x2, P6 ;  /* 0x0000000200077211 */ /* 0x000fe200030f16ff */
[----:B------:R-:W-:Y:S01]  /*23530*/  IMAD R0, R11, 0x2, R3 ;  /* 0x000000020b007824 */ /* 0x000fe200078e0203 */
[C---:B------:R-:W-:Y:S01]  /*23540*/  LEA R4, P6, R3.reuse, R20, 0x2 ;  /* 0x0000001403047211 */ /* 0x040fe200078c10ff */
[----:B------:R-:W1:Y:S02]  /*23550*/  LDC R11, c[0x0][0x3b8] ;  /* 0x0000ee00ff0b7b82 */ /* 0x000e640000000800 */
[----:B--2---:R2:W-:Y:S01]  /*23560*/  @P5 STG.E desc[UR8][R6.64], R22 ;  /* 0x0000001606005986 */ /* 0x0045e2000c101908 */
[----:B------:R-:W-:Y:S02]  /*23570*/  LEA.HI.X.SX32 R5, R3, R2, 0x2, P6 ;  /* 0x0000000203057211 */ /* 0x000fe400030f16ff */
[----:B------:R-:W-:Y:S01]  /*23580*/  ISETP.LT.AND P5, PT, R21, UR4, !P0 ;  /* 0x0000000415007c0c */ /* 0x000fe2000c7a1270 */
[----:B------:R-:W1:Y:S01]  /*23590*/  LDCU UR4, c[0x0][0x39c] ;  /* 0x00007380ff0477ac */ /* 0x000e620008000800 */
[----:B------:R-:W-:-:S02]  /*235a0*/  IMAD R3, R12, 0x2, R0 ;  /* 0x000000020c037824 */ /* 0x000fc400078e0200 */
[----:B------:R-:W1:Y:S01]  /*235b0*/  LDC R12, c[0x0][0x3b8] ;  /* 0x0000ee00ff0c7b82 */ /* 0x000e620000000800 */
[----:B--2---:R-:W2:Y:S01]  /*235c0*/  LDL.LU R22, [R1+0x1d0] ;  /* 0x0001d00001167983 */ /* 0x004ea20000300800 */
[----:B------:R-:W-:-:S03]  /*235d0*/  LEA R6, P6, R0, R20, 0x2 ;  /* 0x0000001400067211 */ /* 0x000fc600078c10ff */
[----:B------:R-:W2:Y:S01]  /*235e0*/  LDL.LU R21, [R1+0x288] ;  /* 0x0002880001157983 */ /* 0x000ea20000300800 */
[----:B------:R-:W-:-:S03]  /*235f0*/  LEA.HI.X.SX32 R7, R0, R2, 0x2, P6 ;  /* 0x0000000200077211 */ /* 0x000fc600030f16ff */
[----:B------:R4:W-:Y:S02]  /*23600*/  @P4 STG.E desc[UR8][R4.64], R15 ;  /* 0x0000000f04004986 */ /* 0x0009e4000c101908 */
[----:B----4-:R-:W-:Y:S01]  /*23610*/  ISETP.LT.AND P4, PT, R19, UR5, !P0 ;  /* 0x0000000513007c0c */ /* 0x010fe2000c781270 */
[----:B------:R-:W-:Y:S01]  /*23620*/  IMAD R0, R9, 0x2, R3 ;  /* 0x0000000209007824 */ /* 0x000fe200078e0203 */
[----:B------:R-:W2:Y:S01]  /*23630*/  LDCU UR5, c[0x0][0x39c] ;  /* 0x00007380ff0577ac */ /* 0x000ea20008000800 */
[----:B------:R-:W4:Y:S01]  /*23640*/  LDL.LU R19, [R1+0x1d4] ;  /* 0x0001d40001137983 */ /* 0x000f220000300800 */
[----:B------:R-:W2:Y:S01]  /*23650*/  LDC R9, c[0x0][0x3b8] ;  /* 0x0000ee00ff097b82 */ /* 0x000ea20000000800 */
[----:B------:R-:W-:-:S04]  /*23660*/  LEA R4, P6, R3, R20, 0x2 ;  /* 0x0000001403047211 */ /* 0x000fc800078c10ff */
[----:B------:R-:W-:Y:S01]  /*23670*/  LEA.HI.X.SX32 R5, R3, R2, 0x2, P6 ;  /* 0x0000000203057211 */ /* 0x000fe200030f16ff */
[----:B------:R1:W-:Y:S04]  /*23680*/  @P3 STG.E desc[UR8][R6.64], R25 ;  /* 0x0000001906003986 */ /* 0x0003e8000c101908 */
[----:B-1----:R-:W4:Y:S01]  /*23690*/  LDL.LU R25, [R1+0x28c] ;  /* 0x00028c0001197983 */ /* 0x002f220000300800 */
[----:B------:R-:W-:Y:S01]  /*236a0*/  ISETP.LT.AND P3, PT, R28, UR6, !P0 ;  /* 0x000000061c007c0c */ /* 0x000fe2000c761270 */
[----:B------:R-:W-:Y:S01]  /*236b0*/  IMAD R3, R10, 0x2, R0 ;  /* 0x000000020a037824 */ /* 0x000fe200078e0200 */
[----:B------:R-:W-:Y:S01]  /*236c0*/  LEA R6, P6, R0, R20, 0x2 ;  /* 0x0000001400067211 */ /* 0x000fe200078c10ff */
[----:B------:R-:W4:Y:S01]  /*236d0*/  LDL.LU R28, [R1+0x1d8] ;  /* 0x0001d800011c7983 */ /* 0x000f220000300800 */
[----:B------:R-:W4:Y:S01]  /*236e0*/  LDCU UR6, c[0x0][0x39c] ;  /* 0x00007380ff0677ac */ /* 0x000f220008000800 */
[----:B------:R-:W1:Y:S02]  /*236f0*/  LDC R10, c[0x0][0x3b8] ;  /* 0x0000ee00ff0a7b82 */ /* 0x000e640000000800 */
[----:B------:R1:W-:Y:S01]  /*23700*/  @P2 STG.E desc[UR8][R4.64], R27 ;  /* 0x0000001b04002986 */ /* 0x0003e2000c101908 */
[----:B------:R-:W-:Y:S01]  /*23710*/  ISETP.LT.AND P2, PT, R26, UR4, !P0 ;  /* 0x000000041a007c0c */ /* 0x000fe2000c741270 */
[----:B------:R-:W2:Y:S02]  /*23720*/  LDCU UR4, c[0x0][0x39c] ;  /* 0x00007380ff0477ac */ /* 0x000ea40008000800 */
[----:B-1----:R-:W4:Y:S04]  /*23730*/  LDL.LU R27, [R1+0x180] ;  /* 0x00018000011b7983 */ /* 0x002f280000300800 */
[----:B------:R-:W4:Y:S01]  /*23740*/  LDL.LU R26, [R1+0x1dc] ;  /* 0x0001dc00011a7983 */ /* 0x000f220000300800 */
[----:B------:R-:W-:-:S03]  /*23750*/  LEA.HI.X.SX32 R7, R0, R2, 0x2, P6 ;  /* 0x0000000200077211 */ /* 0x000fc600030f16ff */
[----:B------:R-:W4:Y:S04]  /*23760*/  LDL.LU R15, [R1+0x184] ;  /* 0x00018400010f7983 */ /* 0x000f280000300800 */
[----:B---3--:R1:W-:Y:S01]  /*23770*/  @P5 STG.E desc[UR8][R6.64], R14 ;  /* 0x0000000e06005986 */ /* 0x0083e2000c101908 */
[----:B------:R-:W-:Y:S01]  /*23780*/  LEA R4, P6, R3, R20, 0x2 ;  /* 0x0000001403047211 */ /* 0x000fe200078c10ff */
[----:B------:R-:W-:Y:S02]  /*23790*/  IMAD R0, R11, 0x2, R3 ;  /* 0x000000020b007824 */ /* 0x000fe400078e0203 */
[----:B------:R-:W3:Y:S01]  /*237a0*/  LDC R11, c[0x0][0x3b8] ;  /* 0x0000ee00ff0b7b82 */ /* 0x000ee20000000800 */
[----:B------:R-:W-:Y:S01]  /*237b0*/  LEA.HI.X.SX32 R5, R3, R2, 0x2, P6 ;  /* 0x0000000203057211 */ /* 0x000fe200030f16ff */
[----:B-1----:R-:W3:Y:S01]  /*237c0*/  LDL.LU R14, [R1+0x1e0] ;  /* 0x0001e000010e7983 */ /* 0x002ee20000300800 */
[----:B------:R-:W-:-:S02]  /*237d0*/  LEA R6, P6, R0, R20, 0x2 ;  /* 0x0000001400067211 */ /* 0x000fc400078c10ff */
[----:B--2---:R-:W-:Y:S01]  /*237e0*/  ISETP.LT.AND P5, PT, R22, UR5, !P0 ;  /* 0x0000000516007c0c */ /* 0x004fe2000c7a1270 */
[----:B------:R-:W1:Y:S01]  /*237f0*/  LDCU UR5, c[0x0][0x39c] ;  /* 0x00007380ff0577ac */ /* 0x000e620008000800 */
[----:B------:R-:W2:Y:S01]  /*23800*/  LDL.LU R22, [R1+0x188] ;  /* 0x0001880001167983 */ /* 0x000ea20000300800 */
[----:B------:R-:W-:-:S03]  /*23810*/  LEA.HI.X.SX32 R7, R0, R2, 0x2, P6 ;  /* 0x0000000200077211 */ /* 0x000fc600030f16ff */
[----:B------:R4:W-:Y:S01]  /*23820*/  @P4 STG.E desc[UR8][R4.64], R21 ;  /* 0x0000001504004986 */ /* 0x0009e2000c101908 */
[----:B------:R-:W-:Y:S02]  /*23830*/  IMAD R0, R8, 0x2, R0 ;  /* 0x0000000208007824 */ /* 0x000fe400078e0200 */
[----:B------:R-:W1:Y:S01]  /*23840*/  LDC R8, c[0x0][0x3b8] ;  /* 0x0000ee00ff087b82 */ /* 0x000e620000000800 */
[----:B----4-:R-:W-:Y:S01]  /*23850*/  ISETP.LT.AND P4, PT, R19, UR6, !P0 ;  /* 0x0000000613007c0c */ /* 0x010fe2000c781270 */
[----:B------:R-:W3:Y:S01]  /*23860*/  LDCU UR6, c[0x0][0x39c] ;  /* 0x00007380ff0677ac */ /* 0x000ee20008000800 */
[----:B------:R-:W4:Y:S04]  /*23870*/  LDL.LU R21, [R1+0x1e4] ;  /* 0x0001e40001157983 */ /* 0x000f280000300800 */
[----:B------:R-:W4:Y:S04]  /*23880*/  LDL.LU R19, [R1+0x18c] ;  /* 0x00018c0001137983 */ /* 0x000f280000300800 */
[----:B------:R1:W-:Y:S02]  /*23890*/  @P3 STG.E desc[UR8][R6.64], R25 ;  /* 0x0000001906003986 */ /* 0x0003e4000c101908 */
[----:B-1----:R-:W-:-:S02]  /*238a0*/  LEA R6, P3, R0, R20, 0x2 ;  /* 0x0000001400067211 */ /* 0x002fc400078610ff */
[----:B------:R-:W4:Y:S02]  /*238b0*/  LDL.LU R25, [R1+0x1e8] ;  /* 0x0001e80001197983 */ /* 0x000f240000300800 */
[----:B------:R-:W-:Y:S02]  /*238c0*/  LEA.HI.X.SX32 R7, R0, R2, 0x2, P3 ;  /* 0x0000000200077211 */ /* 0x000fe400018f16ff */
[----:B------:R-:W-:Y:S01]  /*238d0*/  ISETP.LT.AND P3, PT, R28, UR4, !P0 ;  /* 0x000000041c007c0c */ /* 0x000fe2000c761270 */
[----:B------:R-:W-:Y:S01]  /*238e0*/  IMAD R3, R9, 0x2, R0 ;  /* 0x0000000209037824 */ /* 0x000fe200078e0200 */
[----:B------:R-:W4:Y:S01]  /*238f0*/  LDL.LU R28, [R1+0x340] ;  /* 0x00034000011c7983 */ /* 0x000f220000300800 */
[----:B------:R-:W1:Y:S01]  /*23900*/  LDC R9, c[0x0][0x3b8] ;  /* 0x0000ee00ff097b82 */ /* 0x000e620000000800 */
[----:B------:R-:W4:Y:S02]  /*23910*/  LDCU UR4, c[0x0][0x39c] ;  /* 0x00007380ff0477ac */ /* 0x000f240008000800 */
[----:B------:R1:W-:Y:S01]  /*23920*/  @P2 STG.E desc[UR8][R6.64], R27 ;  /* 0x0000001b06002986 */ /* 0x0003e2000c101908 */
[----:B------:R-:W-:Y:S01]  /*23930*/  ISETP.LT.AND P2, PT, R26, UR5, !P0 ;  /* 0x000000051a007c0c */ /* 0x000fe2000c741270 */
[----:B------:R-:W-:Y:S01]  /*23940*/  IMAD R0, R10, 0x2, R3 ;  /* 0x000000020a007824 */ /* 0x000fe200078e0203 */
[C---:B------:R-:W-:Y:S01]  /*23950*/  LEA R4, P6, R3.reuse, R20, 0x2 ;  /* 0x0000001403047211 */ /* 0x040fe200078c10ff */
[----:B------:R-:W2:Y:S01]  /*23960*/  LDCU UR5, c[0x0][0x39c] ;  /* 0x00007380ff0577ac */ /* 0x000ea20008000800 */
[----:B------:R-:W4:Y:S01]  /*23970*/  LDC R10, c[0x0][0x3b8] ;  /* 0x0000ee00ff0a7b82 */ /* 0x000f220000000800 */
        /* <DEDUP_REMOVED lines=10> */
[----:B------:R4:W-:Y:S01]  /*23a20*/  @P5 STG.E desc[UR8][R4.64], R15 ;  /* 0x0000000f04005986 */ /* 0x0009e2000c101908 */
[----:B------:R-:W-:-:S03]  /*23a30*/  IMAD R3, R9, 0x2, R0 ;  /* 0x0000000209037824 */ /* 0x000fc600078e0200 */
[----:B--2---:R2:W-:Y:S02]  /*23a40*/  @P4 STG.E desc[UR8][R6.64], R22 ;  /* 0x0000001606004986 */ /* 0x0045e4000c101908 */
[----:B------:R-:W1:Y:S01]  /*23a50*/  LDC R9, c[0x0][0x3b8] ;  /* 0x0000ee00ff097b82 */ /* 0x000e620000000800 */
[C---:B----4-:R-:W-:Y:S01]  /*23a60*/  LEA R4, P4, R0.reuse, R20, 0x2 ;  /* 0x0000001400047211 */ /* 0x050fe200078810ff */
[----:B--2---:R-:W2:Y:S03]  /*23a70*/  LDL.LU R22, [R1+0x348] ;  /* 0x0003480001167983 */ /* 0x004ea60000300800 */
[----:B------:R-:W-:Y:S02]  /*23a80*/  LEA.HI.X.SX32 R5, R0, R2, 0x2, P4 ;  /* 0x0000000200057211 */ /* 0x000fe400020f16ff */
[----:B------:R-:W-:Y:S01]  /*23a90*/  ISETP.LT.AND P5, PT, R21, UR4, !P0 ;  /* 0x0000000415007c0c */ /* 0x000fe2000c7a1270 */
[----:B------:R-:W-:Y:S01]  /*23aa0*/  IMAD R0, R12, 0x2, R3 ;  /* 0x000000020c007824 */ /* 0x000fe200078e0203 */
[----:B------:R-:W4:Y:S01]  /*23ab0*/  LDL.LU R21, [R1+0x244] ;  /* 0x0002440001157983 */ /* 0x000f220000300800 */
[C---:B------:R-:W-:Y:S01]  /*23ac0*/  LEA R6, P4, R3.reuse, R20, 0x2 ;  /* 0x0000001403067211 */ /* 0x040fe200078810ff */
[----:B------:R-:W1:Y:S01]  /*23ad0*/  LDC R12, c[0x0][0x3b8] ;  /* 0x0000ee00ff0c7b82 */ /* 0x000e620000000800 */
[----:B------:R-:W4:Y:S01]  /*23ae0*/  LDCU UR4, c[0x0][0x39c] ;  /* 0x00007380ff0477ac */ /* 0x000f220008000800 */
[----:B------:R1:W-:Y:S01]  /*23af0*/  @P3 STG.E desc[UR8][R4.64], R19 ;  /* 0x0000001304003986 */ /* 0x0003e2000c101908 */
[----:B------:R-:W-:-:S03]  /*23b00*/  LEA.HI.X.SX32 R7, R3, R2, 0x2, P4 ;  /* 0x0000000203077211 */ /* 0x000fc600020f16ff */
[----:B------:R-:W4:Y:S04]  /*23b10*/  LDL.LU R15, [R1+0x34c] ;  /* 0x00034c00010f7983 */ /* 0x000f280000300800 */
[----:B-1----:R-:W4:Y:S01]  /*23b20*/  LDL.LU R19, [R1+0x248] ;  /* 0x0002480001137983 */ /* 0x002f220000300800 */
[----:B------:R-:W-:-:S04]  /*23b30*/  LEA R4, P3, R0, R20, 0x2 ;  /* 0x0000001400047211 */ /* 0x000fc800078610ff */
[----:B------:R-:W-:Y:S02]  /*23b40*/  LEA.HI.X.SX32 R5, R0, R2, 0x2, P3 ;  /* 0x0000000200057211 */ /* 0x000fe400018f16ff */
[----:B------:R-:W-:Y:S01]  /*23b50*/  ISETP.LT.AND P4, PT, R25, UR5, !P0 ;  /* 0x0000000519007c0c */ /* 0x000fe2000c781270 */
[----:B------:R1:W-:Y:S01]  /*23b60*/  @P2 STG.E desc[UR8][R6.64], R28 ;  /* 0x0000001c06002986 */ /* 0x0003e2000c101908 */
[----:B------:R-:W-:Y:S01]  /*23b70*/  IMAD R0, R8, 0x2, R0 ;  /* 0x0000000208007824 */ /* 0x000fe200078e0200 */
[----:B------:R-:W2:Y:S01]  /*23b80*/  LDCU UR5, c[0x0][0x39c] ;  /* 0x00007380ff0577ac */ /* 0x000ea20008000800 */
[----:B------:R-:W2:Y:S01]  /*23b90*/  LDC R8, c[0x0][0x3b8] ;  /* 0x0000ee00ff087b82 */ /* 0x000ea20000000800 */
[----:B------:R-:W4:Y:S04]  /*23ba0*/  LDL.LU R25, [R1+0x350] ;  /* 0x0003500001197983 */ /* 0x000f280000300800 */
[----:B-1----:R-:W4:Y:S01]  /*23bb0*/  LDL.LU R28, [R1+0x24c] ;  /* 0x00024c00011c7983 */ /* 0x002f220000300800 */
[----:B------:R-:W-:-:S02]  /*23bc0*/  ISETP.LT.AND P3, PT, R27, UR6, !P0 ;  /* 0x000000061b007c0c */ /* 0x000fc4000c761270 */
[----:B------:R-:W-:Y:S01]  /*23bd0*/  ISETP.LT.AND P2, PT, R26, UR7, !P0 ;  /* 0x000000071a007c0c */ /* 0x000fe2000c741270 */
[----:B------:R-:W4:Y:S01]  /*23be0*/  LDL.LU R27, [R1+0x354] ;  /* 0x00035400011b7983 */ /* 0x000f220000300800 */
[----:B------:R-:W-:Y:S01]  /*23bf0*/  IMAD R3, R10, 0x2, R0 ;  /* 0x000000020a037824 */ /* 0x000fe200078e0200 */
[----:B------:R-:W1:Y:S01]  /*23c00*/  LDCU UR6, c[0x0][0x39c] ;  /* 0x00007380ff0677ac */ /* 0x000e620008000800 */
[----:B------:R-:W1:Y:S01]  /*23c10*/  LDC R10, c[0x0][0x3b8] ;  /* 0x0000ee00ff0a7b82 */ /* 0x000e620000000800 */
[----:B------:R-:W4:Y:S01]  /*23c20*/  LDL.LU R26, [R1+0x250] ;  /* 0x00025000011a7983 */ /* 0x000f220000300800 */
[----:B------:R-:W1:Y:S03]  /*23c30*/  LDCU UR7, c[0x0][0x39c] ;  /* 0x00007380ff0777ac */ /* 0x000e660008000800 */
[----:B---3--:R3:W-:Y:S01]  /*23c40*/  @P6 STG.E desc[UR8][R4.64], R14 ;  /* 0x0000000e04006986 */ /* 0x0087e2000c101908 */
[----:B------:R-:W-:-:S04]  /*23c50*/  LEA R6, P6, R0, R20, 0x2 ;  /* 0x0000001400067211 */ /* 0x000fc800078c10ff */
[----:B------:R-:W-:Y:S01]  /*23c60*/  LEA.HI.X.SX32 R7, R0, R2, 0x2, P6 ;  /* 0x0000000200077211 */ /* 0x000fe200030f16ff */
[----:B------:R-:W-:Y:S02]  /*23c70*/  IMAD R0, R11, 0x2, R3 ;  /* 0x000000020b007824 */ /* 0x000fe400078e0203 */
[----:B------:R-:W1:Y:S01]  /*23c80*/  LDC R11, c[0x0][0x3b8] ;  /* 0x0000ee00ff0b7b82 */ /* 0x000e620000000800 */
[C---:B---3--:R-:W-:Y:S01]  /*23c90*/  LEA R4, P6, R3.reuse, R20, 0x2 ;  /* 0x0000001403047211 */ /* 0x048fe200078c10ff */
[----:B------:R-:W3:Y:S03]  /*23ca0*/  LDL.LU R14, [R1+0x358] ;  /* 0x00035800010e7983 */ /* 0x000ee60000300800 */
[----:B------:R-:W-:Y:S01]  /*23cb0*/  LEA.HI.X.SX32 R5, R3, R2, 0x2, P6 ;  /* 0x0000000203057211 */ /* 0x000fe200030f16ff */
[----:B--2---:R2:W-:Y:S01]  /*23cc0*/  @P5 STG.E desc[UR8][R6.64], R22 ;  /* 0x0000001606005986 */ /* 0x0045e2000c101908 */
[----:B------:R-:W-:-:S02]  /*23cd0*/  IMAD R3, R12, 0x2, R0 ;  /* 0x000000020c037824 */ /* 0x000fc400078e0200 */
[----:B------:R-:W1:Y:S01]  /*23ce0*/  LDC R12, c[0x0][0x3b8] ;  /* 0x0000ee00ff0c7b82 */ /* 0x000e620000000800 */
[----:B----4-:R-:W-:Y:S01]  /*23cf0*/  ISETP.LT.AND P5, PT, R21, UR4, !P0 ;  /* 0x0000000415007c0c */ /* 0x010fe2000c7a1270 */
[----:B------:R-:W4:Y:S01]  /*23d00*/  LDCU UR4, c[0x0][0x39c] ;  /* 0x00007380ff0477ac */ /* 0x000f220008000800 */
[----:B--2---:R-:W2:Y:S01]  /*23d10*/  LDL.LU R22, [R1+0x254] ;  /* 0x0002540001167983 */ /* 0x004ea20000300800 */
[----:B------:R-:W-:-:S03]  /*23d20*/  LEA R6, P6, R0, R20, 0x2 ;  /* 0x0000001400067211 */ /* 0x000fc600078c10ff */
        /* <DEDUP_REMOVED lines=10> */
[----:B------:R-:W-:Y:S01]  /*23dd0*/  ISETP.LT.AND P3, PT, R28, UR6, !P0 ;  /* 0x000000061c007c0c */ /* 0x000fe2000c761270 */
[----:B------:R-:W-:Y:S01]  /*23de0*/  IMAD R0, R9, 0x2, R3 ;  /* 0x0000000209007824 */ /* 0x000fe200078e0203 */
[----:B------:R-:W1:Y:S01]  /*23df0*/  LDCU UR6, c[0x0][0x39c] ;  /* 0x00007380ff0677ac */ /* 0x000e620008000800 */
[----:B------:R-:W2:Y:S01]  /*23e00*/  LDL.LU R28, [R1+0x25c] ;  /* 0x00025c00011c7983 */ /* 0x000ea20000300800 */
[----:B------:R-:W1:Y:S03]  /*23e10*/  LDC R9, c[0x0][0x3b8] ;  /* 0x0000ee00ff097b82 */ /* 0x000e660000000800 */
[----:B------:R1:W-:Y:S01]  /*23e20*/  @P2 STG.E desc[UR8][R4.64], R27 ;  /* 0x0000001b04002986 */ /* 0x0003e2000c101908 */
[----:B----4-:R-:W-:Y:S01]  /*23e30*/  ISETP.LT.AND P2, PT, R26, UR4, !P0 ;  /* 0x000000041a007c0c */ /* 0x010fe2000c741270 */
[----:B------:R-:W-:Y:S01]  /*23e40*/  IMAD R3, R10, 0x2, R0 ;  /* 0x000000020a037824 */ /* 0x000fe200078e0200 */
[C---:B------:R-:W-:Y:S01]  /*23e50*/  LEA R6, P6, R0.reuse, R20, 0x2 ;  /* 0x0000001400067211 */ /* 0x040fe200078c10ff */
[----:B------:R-:W4:Y:S01]  /*23e60*/  LDCU UR4, c[0x0][0x39c] ;  /* 0x00007380ff0477ac */ /* 0x000f220008000800 */
[----:B------:R-:W2:Y:S01]  /*23e70*/  LDC R10, c[0x0][0x3b8] ;  /* 0x0000ee00ff0a7b82 */ /* 0x000ea20000000800 */
[----:B-1----:R-:W4:Y:S04]  /*23e80*/  LDL.LU R27, [R1+0x364] ;  /* 0x00036400011b7983 */ /* 0x002f280000300800 */
[----:B------:R-:W4:Y:S01]  /*23e90*/  LDL.LU R26, [R1+0x260] ;  /* 0x00026000011a7983 */ /* 0x000f220000300800 */
[----:B------:R-:W-:-:S02]  /*23ea0*/  LEA.HI.X.SX32 R7, R0, R2, 0x2, P6 ;  /* 0x0000000200077211 */ /* 0x000fc400030f16ff */
[----:B------:R-:W-:Y:S01]  /*23eb0*/  LEA R4, P6, R3, R20, 0x2 ;  /* 0x0000001403047211 */ /* 0x000fe200078c10ff */
[----:B------:R-:W4:Y:S01]  /*23ec0*/  LDL.LU R15, [R1+0x368] ;  /* 0x00036800010f7983 */ /* 0x000f220000300800 */
[----:B------:R-:W-:Y:S02]  /*23ed0*/  IMAD R0, R11, 0x2, R3 ;  /* 0x000000020b007824 */ /* 0x000fe400078e0203 */
[----:B------:R-:W-:Y:S01]  /*23ee0*/  LEA.HI.X.SX32 R5, R3, R2, 0x2, P6 ;  /* 0x0000000203057211 */ /* 0x000fe200030f16ff */
[----:B---3--:R1:W-:Y:S01]  /*23ef0*/  @P5 STG.E desc[UR8][R6.64], R14 ;  /* 0x0000000e06005986 */ /* 0x0083e2000c101908 */
[----:B------:R-:W3:Y:S03]  /*23f00*/  LDC R11, c[0x0][0x3b8] ;  /* 0x0000ee00ff0b7b82 */ /* 0x000ee60000000800 */
        /* <DEDUP_REMOVED lines=8> */
[----:B------:R-:W4:Y:S01]  /*23f90*/  LDC R8, c[0x0][0x3b8] ;  /* 0x0000ee00ff087b82 */ /* 0x000f220000000800 */
[----:B------:R-:W-:Y:S01]  /*23fa0*/  ISETP.LT.AND P4, PT, R19, UR6, !P0 ;  /* 0x0000000613007c0c */ /* 0x000fe2000c781270 */
[----:B-1----:R-:W2:Y:S04]  /*23fb0*/  LDL.LU R21, [R1+0x268] ;  /* 0x0002680001157983 */ /* 0x002ea80000300800 */
[----:B------:R1:W-:Y:S01]  /*23fc0*/  @P3 STG.E desc[UR8][R6.64], R25 ;  /* 0x0000001906003986 */ /* 0x0003e2000c101908 */
[----:B------:R-:W-:Y:S01]  /*23fd0*/  IMAD R3, R9, 0x2, R0 ;  /* 0x0000000209037824 */ /* 0x000fe200078e0200 */
[----:B------:R-:W3:Y:S01]  /*23fe0*/  LDCU UR6, c[0x0][0x39c] ;  /* 0x00007380ff0677ac */ /* 0x000ee20008000800 */
[----:B------:R-:W2:Y:S01]  /*23ff0*/  LDC R9, c[0x0][0x3b8] ;  /* 0x0000ee00ff097b82 */ /* 0x000ea20000000800 */
[----:B------:R-:W2:Y:S01]  /*24000*/  LDL.LU R19, [R1+0x370] ;  /* 0x0003700001137983 */ /* 0x000ea20000300800 */
[----:B-1----:R-:W-:-:S03]  /*24010*/  LEA R6, P3, R0, R20, 0x2 ;  /* 0x0000001400067211 */ /* 0x002fc600078610ff */
[----:B------:R-:W2:Y:S01]  /*24020*/  LDL.LU R25, [R1+0x26c] ;  /* 0x00026c0001197983 */ /* 0x000ea20000300800 */
[----:B------:R-:W-:Y:S02]  /*24030*/  LEA.HI.X.SX32 R7, R0, R2, 0x2, P3 ;  /* 0x0000000200077211 */ /* 0x000fe400018f16ff */
[----:B----4-:R-:W-:Y:S02]  /*24040*/  ISETP.LT.AND P3, PT, R28, UR4, !P0 ;  /* 0x000000041c007c0c */ /* 0x010fe4000c761270 */
[C---:B------:R-:W-:Y:S01]  /*24050*/  LEA R4, P6, R3.reuse, R20, 0x2 ;  /* 0x0000001403047211 */ /* 0x040fe200078c10ff */
[----:B------:R-:W4:Y:S01]  /*24060*/  LDL.LU R28, [R1+0x374] ;  /* 0x00037400011c7983 */ /* 0x000f220000300800 */
[----:B------:R-:W-:Y:S01]  /*24070*/  IMAD R0, R10, 0x2, R3 ;  /* 0x000000020a007824 */ /* 0x000fe200078e0203 */
[----:B------:R-:W1:Y:S02]  /*24080*/  LDCU UR4, c[0x0][0x39c] ;  /* 0x00007380ff0477ac */ /* 0x000e640008000800 */
[----:B------:R1:W-:Y:S01]  /*24090*/  @P2 STG.E desc[UR8][R6.64], R27 ;  /* 0x0000001b06002986 */ /* 0x0003e2000c101908 */
[----:B------:R-:W-:Y:S01]  /*240a0*/  LEA.HI.X.SX32 R5, R3, R2, 0x2, P6 ;  /* 0x0000000203057211 */ /* 0x000fe200030f16ff */
[----:B------:R-:W2:Y:S01]  /*240b0*/  LDC R10, c[0x0][0x3b8] ;  /* 0x0000ee00ff0a7b82 */ /* 0x000ea20000000800 */
[----:B------:R-:W-:Y:S01]  /*240c0*/  ISETP.LT.AND P2, PT, R26, UR5, !P0 ;  /* 0x000000051a007c0c */ /* 0x000fe2000c741270 */
[----:B------:R-:W2:Y:S01]  /*240d0*/  LDCU UR5, c[0x0][0x39c] ;  /* 0x00007380ff0577ac */ /* 0x000ea20008000800 */
[----:B-1----:R-:W4:Y:S04]  /*240e0*/  LDL.LU R27, [R1+0x290] ;  /* 0x00029000011b7983 */ /* 0x002f280000300800 */
[----:B------:R-:W4:Y:S01]  /*240f0*/  LDL.LU R26, [R1+0x294] ;  /* 0x00029400011a7983 */ /* 0x000f220000300800 */
[----:B------:R-:W-:-:S03]  /*24100*/  LEA R6, P6, R0, R20, 0x2 ;  /* 0x0000001400067211 */ /* 0x000fc600078c10ff */
[----:B------:R1:W-:Y:S01]  /*24110*/  @P5 STG.E desc[UR8][R4.64], R15 ;  /* 0x0000000f04005986 */ /* 0x0003e2000c101908 */
[----:B------:R-:W-:Y:S01]  /*24120*/  LEA.HI.X.SX32 R7, R0, R2, 0x2, P6 ;  /* 0x0000000200077211 */ /* 0x000fe200030f16ff */
[----:B------:R-:W-:Y:S02]  /*24130*/  IMAD R0, R8, 0x2, R0 ;  /* 0x0000000208007824 */ /* 0x000fe400078e0200 */
[----:B-1----:R-:W4:Y:S01]  /*24140*/  LDL.LU R15, [R1+0x378] ;  /* 0x00037800010f7983 */ /* 0x002f220000300800 */
[----:B---3--:R-:W-:-:S03]  /*24150*/  ISETP.LT.AND P6, PT, R14, UR6, !P0 ;  /* 0x000000060e007c0c */ /* 0x008fc6000c7c1270 */
[----:B--2---:R1:W-:Y:S01]  /*24160*/  @P4 STG.E desc[UR8][R6.64], R22 ;  /* 0x0000001606004986 */ /* 0x0043e2000c101908 */
[----:B------:R-:W-:Y:S01]  /*24170*/  IMAD R3, R9, 0x2, R0 ;  /* 0x0000000209037824 */ /* 0x000fe200078e0200 */
[----:B------:R-:W2:Y:S01]  /*24180*/  LDC R8, c[0x0][0x3b8] ;  /* 0x0000ee00ff087b82 */ /* 0x000ea20000000800 */
[----:B------:R-:W3:Y:S01]  /*24190*/  LDCU UR6, c[0x0][0x39c] ;  /* 0x00007380ff0677ac */ /* 0x000ee20008000800 */
[----:B------:R-:W4:Y:S06]  /*241a0*/  LDL.LU R14, [R1+0x37c] ;  /* 0x00037c00010e7983 */ /* 0x000f2c0000300800 */
[----:B------:R-:W2:Y:S01]  /*241b0*/  LDC R9, c[0x0][0x3b8] ;  /* 0x0000ee00ff097b82 */ /* 0x000ea20000000800 */
[----:B-1----:R-:W-:-:S02]  /*241c0*/  LEA R6, P4, R0, R20, 0x2 ;  /* 0x0000001400067211 */ /* 0x002fc400078810ff */
[----:B------:R-:W-:Y:S01]  /*241d0*/  ISETP.LT.AND P5, PT, R21, UR4, !P0 ;  /* 0x0000000415007c0c */ /* 0x000fe2000c7a1270 */
[----:B------:R-:W1:Y:S01]  /*241e0*/  LDCU UR4, c[0x0][0x39c] ;  /* 0x00007380ff0477ac */ /* 0x000e620008000800 */
[----:B------:R-:W-:Y:S01]  /*241f0*/  LEA.HI.X.SX32 R7, R0, R2, 0x2, P4 ;  /* 0x0000000200077211 */ /* 0x000fe200020f16ff */
[----:B------:R-:W1:Y:S01]  /*24200*/  LDL.LU R21, [R1+0x298] ;  /* 0x0002980001157983 */ /* 0x000e620000300800 */
[----:B------:R-:W-:-:S03]  /*24210*/  LEA R4, P4, R3, R20, 0x2 ;  /* 0x0000001403047211 */ /* 0x000fc600078810ff */
[----:B------:R-:W4:Y:S01]  /*24220*/  LDL.LU R22, [R1+0x380] ;  /* 0x0003800001167983 */ /* 0x000f220000300800 */
[----:B------:R-:W-:-:S03]  /*24230*/  LEA.HI.X.SX32 R5, R3, R2, 0x2, P4 ;  /* 0x0000000203057211 */ /* 0x000fc600020f16ff */
[----:B------:R2:W-:Y:S04]  /*24240*/  @P3 STG.E desc[UR8][R6.64], R19 ;  /* 0x0000001306003986 */ /* 0x0005e8000c101908 */
[----:B--2---:R-:W2:Y:S01]  /*24250*/  LDL.LU R19, [R1+0x29c] ;  /* 0x00029c0001137983 */ /* 0x004ea20000300800 */
[----:B------:R-:W-:Y:S01]  /*24260*/  ISETP.LT.AND P4, PT, R25, UR5, !P0 ;  /* 0x0000000519007c0c */ /* 0x000fe2000c781270 */
[----:B------:R-:W-:Y:S01]  /*24270*/  IMAD R0, R12, 0x2, R3 ;  /* 0x000000020c007824 */ /* 0x000fe200078e0203 */
[----:B------:R-:W2:Y:S01]  /*24280*/  LDCU UR5, c[0x0][0x39c] ;  /* 0x00007380ff0577ac */ /* 0x000ea20008000800 */
[----:B------:R-:W2:Y:S01]  /*24290*/  LDL.LU R25, [R1+0x384] ;  /* 0x0003840001197983 */ /* 0x000ea20000300800 */
[----:B------:R-:W1:Y:S03]  /*242a0*/  LDC R12, c[0x0][0x3b8] ;  /* 0x0000ee00ff0c7b82 */ /* 0x000e660000000800 */
[----:B----4-:R4:W-:Y:S01]  /*242b0*/  @P2 STG.E desc[UR8][R4.64], R28 ;  /* 0x0000001c04002986 */ /* 0x0109e2000c101908 */
[----:B------:R-:W-:Y:S01]  /*242c0*/  ISETP.LT.AND P2, PT, R26, UR7, !P0 ;  /* 0x000000071a007c0c */ /* 0x000fe2000c741270 */
[----:B------:R-:W1:Y:S02]  /*242d0*/  LDCU UR7, c[0x0][0x39c] ;  /* 0x00007380ff0777ac */ /* 0x000e640008000800 */
[----:B------:R-:W2:Y:S01]  /*242e0*/  LDL.LU R26, [R1+0x330] ;  /* 0x00033000011a7983 */ /* 0x000ea20000300800 */
[----:B------:R-:W-:-:S03]  /*242f0*/  LEA R6, P3, R0, R20, 0x2 ;  /* 0x0000001400067211 */ /* 0x000fc600078610ff */
[----:B----4-:R-:W4:Y:S01]  /*24300*/  LDL.LU R28, [R1+0x388] ;  /* 0x00038800011c7983 */ /* 0x010f220000300800 */
[----:B------:R-:W-:Y:S01]  /*24310*/  LEA.HI.X.SX32 R7, R0, R2, 0x2, P3 ;  /* 0x0000000200077211 */ /* 0x000fe200018f16ff */
[----:B------:R-:W-:Y:S01]  /*24320*/  IMAD R0, R8, 0x2, R0 ;  /* 0x0000000208007824 */ /* 0x000fe200078e0200 */
[----:B---3--:R-:W-:Y:S01]  /*24330*/  ISETP.LT.AND P3, PT, R27, UR6, !P0 ;  /* 0x000000061b007c0c */ /* 0x008fe2000c761270 */
[----:B------:R-:W3:Y:S01]  /*24340*/  LDCU UR6, c[0x0][0x39c] ;  /* 0x00007380ff0677ac */ /* 0x000ee20008000800 */
[----:B------:R-:W4:Y:S01]  /*24350*/  LDL.LU R27, [R1+0x334] ;  /* 0x00033400011b7983 */ /* 0x000f220000300800 */
[----:B------:R-:W-:Y:S01]  /*24360*/  IMAD R3, R10, 0x2, R0 ;  /* 0x000000020a037824 */ /* 0x000fe200078e0200 */
[----:B------:R-:W2:Y:S02]  /*24370*/  LDC R8, c[0x0][0x3b8] ;  /* 0x0000ee00ff087b82 */ /* 0x000ea40000000800 */
[----:B------:R3:W-:Y:S06]  /*24380*/  @P6 STG.E desc[UR8][R6.64], R15 ;  /* 0x0000000f06006986 */ /* 0x0007ec000c101908 */
[----:B------:R-:W2:Y:S01]  /*24390*/  LDC R10, c[0x0][0x3b8] ;  /* 0x0000ee00ff0a7b82 */ /* 0x000ea20000000800 */
[C---:B---3--:R-:W-:Y:S01]  /*243a0*/  LEA R6, P6, R0.reuse, R20, 0x2 ;  /* 0x0000001400067211 */ /* 0x048fe200078c10ff */
[----:B------:R-:W3:Y:S03]  /*243b0*/  LDL.LU R15, [R1+0x38c] ;  /* 0x00038c00010f7983 */ /* 0x000ee60000300800 */
[----:B------:R-:W-:-:S02]  /*243c0*/  LEA.HI.X.SX32 R7, R0, R2, 0x2, P6 ;  /* 0x0000000200077211 */ /* 0x000fc400030f16ff */
[----:B------:R-:W-:-:S03]  /*243d0*/  LEA R4, P6, R3, R20, 0x2 ;  /* 0x0000001403047211 */ /* 0x000fc600078c10ff */
[----:B------:R1:W-:Y:S02]  /*243e0*/  @P5 STG.E desc[UR8][R6.64], R14 ;  /* 0x0000000e06005986 */ /* 0x0003e4000c101908 */
[----:B-1----:R-:W-:Y:S01]  /*243f0*/  ISETP.LT.AND P5, PT, R21, UR4, !P0 ;  /* 0x0000000415007c0c */ /* 0x002fe2000c7a1270 */
[----:B------:R-:W-:Y:S01]  /*24400*/  IMAD R0, R11, 0x2, R3 ;  /* 0x000000020b007824 */ /* 0x000fe200078e0203 */
[----:B------:R-:W-:Y:S01]  /*24410*/  LEA.HI.X.SX32 R5, R3, R2, 0x2, P6 ;  /* 0x0000000203057211 */ /* 0x000fe200030f16ff */
[----:B------:R-:W3:Y:S01]  /*24420*/  LDL.LU R21, [R1+0x33c] ;  /* 0x00033c0001157983 */ /* 0x000ee20000300800 */
[----:B------:R-:W1:Y:S01]  /*24430*/  LDC R11, c[0x0][0x3b8] ;  /* 0x0000ee00ff0b7b82 */ /* 0x000e620000000800 */
[----:B------:R-:W1:Y:S02]  /*24440*/  LDCU UR4, c[0x0][0x39c] ;  /* 0x00007380ff0477ac */ /* 0x000e640008000800 */
[----:B------:R1:W-:Y:S04]  /*24450*/  @P4 STG.E desc[UR8][R4.64], R22 ;  /* 0x0000001604004986 */ /* 0x0003e8000c101908 */
[----:B------:R-:W3:Y:S01]  /*24460*/  LDL.LU R14, [R1+0x1f0] ;  /* 0x0001f000010e7983 */ /* 0x000ee20000300800 */
[----:B------:R-:W-:-:S04]  /*24470*/  LEA R6, P6, R0, R20, 0x2 ;  /* 0x0000001400067211 */ /* 0x000fc800078c10ff */
[----:B------:R-:W-:Y:S02]  /*24480*/  LEA.HI.X.SX32 R7, R0, R2, 0x2, P6 ;  /* 0x0000000200077211 */ /* 0x000fe400030f16ff */
[----:B--2---:R-:W-:Y:S01]  /*24490*/  ISETP.LT.AND P4, PT, R19, UR5, !P0 ;  /* 0x0000000513007c0c */ /* 0x004fe2000c781270 */
[----:B------:R-:W-:Y:S01]  /*244a0*/  IMAD R3, R12, 0x2, R0 ;  /* 0x000000020c037824 */ /* 0x000fe200078e0200 */
[----:B------:R-:W2:Y:S01]  /*244b0*/  LDL.LU R19, [R1+0x3a0] ;  /* 0x0003a00001137983 */ /* 0x000ea20000300800 */
[----:B------:R-:W3:Y:S01]  /*244c0*/  LDCU UR5, c[0x0][0x39c] ;  /* 0x00007380ff0577ac */ /* 0x000ee20008000800 */
[----:B------:R-:W2:Y:S02]  /*244d0*/  LDC R12, c[0x0][0x3b8] ;  /* 0x0000ee00ff0c7b82 */ /* 0x000ea40000000800 */
[----:B-1----:R-:W2:Y:S04]  /*244e0*/  LDL.LU R22, [R1+0x1f4] ;  /* 0x0001f40001167983 */ /* 0x002ea80000300800 */
[----:B------:R1:W-:Y:S01]  /*244f0*/  @P3 STG.E desc[UR8][R6.64], R25 ;  /* 0x0000001906003986 */ /* 0x0003e2000c101908 */
[----:B------:R-:W-:Y:S01]  /*24500*/  ISETP.LT.AND P3, PT, R26, UR6, !P0 ;  /* 0x000000061a007c0c */ /* 0x000fe2000c761270 */
[----:B------:R-:W-:-:S02]  /*24510*/  IMAD R0, R9, 0x2, R3 ;  /* 0x0000000209007824 */ /* 0x000fc400078e0203 */
[----:B------:R-:W2:Y:S01]  /*24520*/  LDL.LU R26, [R1+0x3a4] ;  /* 0x0003a400011a7983 */ /* 0x000ea20000300800 */
[C---:B------:R-:W-:Y:S01]  /*24530*/  LEA R4, P6, R3.reuse, R20, 0x2 ;  /* 0x0000001403047211 */ /* 0x040fe200078c10ff */
[----:B------:R-:W2:Y:S01]  /*24540*/  LDCU UR6, c[0x0][0x39c] ;  /* 0x00007380ff0677ac */ /* 0x000ea20008000800 */
[----:B------:R-:W2:Y:S01]  /*24550*/  LDC R9, c[0x0][0x3b8] ;  /* 0x0000ee00ff097b82 */ /* 0x000ea20000000800 */
[----:B-1----:R-:W2:Y:S01]  /*24560*/  LDL.LU R25, [R1+0x1f8] ;  /* 0x0001f80001197983 */ /* 0x002ea20000300800 */
[----:B------:R-:W-:Y:S01]  /*24570*/  LEA.HI.X.SX32 R5, R3, R2, 0x2, P6 ;  /* 0x0000000203057211 */ /* 0x000fe200030f16ff */
[----:B------:R-:W-:Y:S01]  /*24580*/  IMAD R3, R10, 0x2, R0 ;  /* 0x000000020a037824 */ /* 0x000fe200078e0200 */
[----:B------:R-:W-:-:S03]  /*24590*/  LEA R6, P6, R0, R20, 0x2 ;  /* 0x0000001400067211 */ /* 0x000fc600078c10ff */
[----:B----4-:R1:W-:Y:S01]  /*245a0*/  @P2 STG.E desc[UR8][R4.64], R28 ;  /* 0x0000001c04002986 */ /* 0x0103e2000c101908 */
[----:B------:R-:W-:Y:S01]  /*245b0*/  LEA.HI.X.SX32 R7, R0, R2, 0x2, P6 ;  /* 0x0000000200077211 */ /* 0x000fe200030f16ff */
[----:B------:R-:W4:Y:S01]  /*245c0*/  LDC R10, c[0x0][0x3b8] ;  /* 0x0000ee00ff0a7b82 */ /* 0x000f220000000800 */
[----:B------:R-:W-:Y:S01]  /*245d0*/  ISETP.LT.AND P2, PT, R27, UR4, !P0 ;  /* 0x000000041b007c0c */ /* 0x000fe2000c741270 */
[----:B------:R-:W-:Y:S01]  /*245e0*/  IMAD R0, R11, 0x2, R3 ;  /* 0x000000020b007824 */ /* 0x000fe200078e0203 */
[----:B------:R-:W2:Y:S05]  /*245f0*/  LDCU UR4, c[0x0][0x39c] ;  /* 0x00007380ff0477ac */ /* 0x000eaa0008000800 */
[----:B------:R-:W2:Y:S01]  /*24600*/  LDC R11, c[0x0][0x3b8] ;  /* 0x0000ee00ff0b7b82 */ /* 0x000ea20000000800 */
[----:B-1----:R-:W2:Y:S01]  /*24610*/  LDL.LU R28, [R1+0x3a8] ;  /* 0x0003a800011c7983 */ /* 0x002ea20000300800 */
[----:B------:R-:W-:-:S03]  /*24620*/  LEA R4, P6, R3, R20, 0x2 ;  /* 0x0000001403047211 */ /* 0x000fc600078c10ff */
[----:B------:R-:W2:Y:S01]  /*24630*/  LDL.LU R27, [R1+0x1fc] ;  /* 0x0001fc00011b7983 */ /* 0x000ea20000300800 */
[----:B------:R-:W-:-:S03]  /*24640*/  LEA.HI.X.SX32 R5, R3, R2, 0x2, P6 ;  /* 0x0000000203057211 */ /* 0x000fc600030f16ff */
[----:B---3--:R1:W-:Y:S01]  /*24650*/  @P5 STG.E desc[UR8][R6.64], R15 ;  /* 0x0000000f06005986 */ /* 0x0083e2000c101908 */
[----:B------:R-:W-:Y:S01]  /*24660*/  ISETP.LT.AND P5, PT, R21, UR5, !P0 ;  /* 0x0000000515007c0c */ /* 0x000fe2000c7a1270 */
[----:B------:R-:W3:Y:S02]  /*24670*/  LDCU UR5, c[0x0][0x39c] ;  /* 0x00007380ff0577ac */ /* 0x000ee40008000800 */
[----:B-1----:R-:W2:Y:S01]  /*24680*/  LDL.LU R15, [R1+0x3ac] ;  /* 0x0003ac00010f7983 */ /* 0x002ea20000300800 */
[----:B------:R-:W-:-:S03]  /*24690*/  LEA R6, P6, R0, R20, 0x2 ;  /* 0x0000001400067211 */ /* 0x000fc600078c10ff */
[----:B------:R-:W2:Y:S01]  /*246a0*/  LDL.LU R21, [R1+0x170] ;  /* 0x0001700001157983 */ /* 0x000ea20000300800 */
[----:B------:R-:W-:-:S03]  /*246b0*/  LEA.HI.X.SX32 R7, R0, R2, 0x2, P6 ;  /* 0x0000000200077211 */ /* 0x000fc600030f16ff */
[----:B------:R1:W-:Y:S01]  /*246c0*/  @P4 STG.E desc[UR8][R4.64], R14 ;  /* 0x0000000e04004986 */ /* 0x0003e2000c101908 */
[----:B------:R-:W-:Y:S02]  /*246d0*/  IMAD R0, R8, 0x2, R0 ;  /* 0x0000000208007824 */ /* 0x000fe400078e0200 */
[----:B------:R-:W1:Y:S01]  /*246e0*/  LDC R8, c[0x0][0x3b8] ;  /* 0x0000ee00ff087b82 */ /* 0x000e620000000800 */
[----:B--2---:R-:W-:Y:S01]  /*246f0*/  ISETP.LT.AND P4, PT, R19, UR6, !P0 ;  /* 0x0000000613007c0c */ /* 0x004fe2000c781270 */
[----:B------:R2:W-:Y:S01]  /*24700*/  @P3 STG.E desc[UR8][R6.64], R22 ;  /* 0x0000001606003986 */ /* 0x0005e2000c101908 */
[----:B------:R-:W-:Y:S01]  /*24710*/  IMAD R3, R9, 0x2, R0 ;  /* 0x0000000209037824 */ /* 0x000fe200078e0200 */
[----:B------:R-:W2:Y:S04]  /*24720*/  LDCU UR6, c[0x0][0x39c] ;  /* 0x00007380ff0677ac */ /* 0x000ea80008000800 */
[----:B------:R-:W2:Y:S01]  /*24730*/  LDC R9, c[0x0][0x3b8] ;  /* 0x0000ee00ff097b82 */ /* 0x000ea20000000800 */
[----:B------:R-:W2:Y:S04]  /*24740*/  LDL.LU R19, [R1+0x3b0] ;  /* 0x0003b00001137983 */ /* 0x000ea80000300800 */
[----:B-1----:R-:W2:Y:S02]  /*24750*/  LDL.LU R14, [R1+0x174] ;  /* 0x00017400010e7983 */ /* 0x002ea40000300800 */
[----:B--2---:R-:W-:-:S04]  /*24760*/  LEA R6, P3, R0, R20, 0x2 ;  /* 0x0000001400067211 */ /* 0x004fc800078610ff */
[----:B------:R-:W-:Y:S02]  /*24770*/  LEA.HI.X.SX32 R7, R0, R2, 0x2, P3 ;  /* 0x0000000200077211 */ /* 0x000fe400018f16ff */
[----:B------:R-:W-:Y:S01]  /*24780*/  ISETP.LT.AND P3, PT, R26, UR4, !P0 ;  /* 0x000000041a007c0c */ /* 0x000fe2000c761270 */
[----:B----4-:R-:W-:Y:S01]  /*24790*/  IMAD R0, R10, 0x2, R3 ;  /* 0x000000020a007824 */ /* 0x010fe200078e0203 */
[----:B------:R-:W2:Y:S01]  /*247a0*/  LDL.LU R26, [R1+0x3b4] ;  /* 0x0003b400011a7983 */ /* 0x000ea20000300800 */
[C---:B------:R-:W-:Y:S01]  /*247b0*/  LEA R4, P6, R3.reuse, R20, 0x2 ;  /* 0x0000001403047211 */ /* 0x040fe200078c10ff */
[----:B------:R-:W1:Y:S01]  /*247c0*/  LDCU UR4, c[0x0][0x39c] ;  /* 0x00007380ff0477ac */ /* 0x000e620008000800 */
[----:B------:R-:W4:Y:S01]  /*247d0*/  LDC R10, c[0x0][0x3b8] ;  /* 0x0000ee00ff0a7b82 */ /* 0x000f220000000800 */
[----:B------:R3:W-:Y:S01]  /*247e0*/  @P2 STG.E desc[UR8][R6.64], R25 ;  /* 0x0000001906002986 */ /* 0x0007e2000c101908 */
[----:B------:R-:W-:-:S03]  /*247f0*/  LEA.HI.X.SX32 R5, R3, R2, 0x2, P6 ;  /* 0x0000000203057211 */ /* 0x000fc600030f16ff */
[----:B------:R-:W4:Y:S01]  /*24800*/  LDL.LU R22, [R1+0x178] ;  /* 0x0001780001167983 */ /* 0x000f220000300800 */
[----:B---3--:R-:W-:-:S03]  /*24810*/  LEA R6, P6, R0, R20, 0x2 ;  /* 0x0000001400067211 */ /* 0x008fc600078c10ff */
[----:B------:R-:W3:Y:S01]  /*24820*/  LDL.LU R25, [R1+0x3b8] ;  /* 0x0003b80001197983 */ /* 0x000ee20000300800 */
[----:B------:R-:W-:Y:S01]  /*24830*/  ISETP.LT.AND P2, PT, R28, UR5, !P0 ;  /* 0x000000051c007c0c */ /* 0x000fe2000c741270 */
[----:B------:R-:W2:Y:S02]  /*24840*/  LDCU UR5, c[0x0][0x39c] ;  /* 0x00007380ff0577ac */ /* 0x000ea40008000800 */
[----:B------:R-:W3:Y:S01]  /*24850*/  LDL.LU R28, [R1+0x3bc] ;  /* 0x0003bc00011c7983 */ /* 0x000ee20000300800 */
[----:B------:R-:W-:Y:S01]  /*24860*/  LEA.HI.X.SX32 R7, R0, R2, 0x2, P6 ;  /* 0x0000000200077211 */ /* 0x000fe200030f16ff */
[----:B------:R-:W-:Y:S02]  /*24870*/  IMAD R0, R8, 0x2, R0 ;  /* 0x0000000208007824 */ /* 0x000fe400078e0200 */
[----:B------:R1:W-:Y:S01]  /*24880*/  @P5 STG.E desc[UR8][R4.64], R27 ;  /* 0x0000001b04005986 */ /* 0x0003e2000c101908 */
[----:B------:R-:W2:Y:S03]  /*24890*/  LDC R8, c[0x0][0x3b8] ;  /* 0x0000ee00ff087b82 */ /* 0x000ea60000000800 */
[----:B-1----:R-:W3:Y:S04]  /*248a0*/  LDL.LU R27, [R1+0x17c] ;  /* 0x00017c00011b7983 */ /* 0x002ee80000300800 */
[----:B------:R1:W-:Y:S01]  /*248b0*/  @P4 STG.E desc[UR8][R6.64], R21 ;  /* 0x0000001506004986 */ /* 0x0003e2000c101908 */
[C---:B------:R-:W-:Y:S01]  /*248c0*/  LEA R4, P4, R0.reuse, R20, 0x2 ;  /* 0x0000001400047211 */ /* 0x040fe200078810ff */
[----:B------:R-:W-:Y:S01]  /*248d0*/  IMAD R3, R9, 0x2, R0 ;  /* 0x0000000209037824 */ /* 0x000fe200078e0200 */
[----:B------:R-:W-:Y:S01]  /*248e0*/  ISETP.LT.AND P6, PT, R15, UR6, !P0 ;  /* 0x000000060f007c0c */ /* 0x000fe2000c7c1270 */
[----:B------:R-:W3:Y:S01]  /*248f0*/  LDCU UR6, c[0x0][0x39c] ;  /* 0x00007380ff0677ac */ /* 0x000ee20008000800 */
[----:B------:R-:W-:Y:S01]  /*24900*/  LEA.HI.X.SX32 R5, R0, R2, 0x2, P4 ;  /* 0x0000000200057211 */ /* 0x000fe200020f16ff */
[----:B------:R-:W2:Y:S01]  /*24910*/  LDC R9, c[0x0][0x3b8] ;  /* 0x0000ee00ff097b82 */ /* 0x000ea20000000800 */
[----:B-1----:R-:W3:Y:S01]  /*24920*/  LDL.LU R21, [R1+0x390] ;  /* 0x0003900001157983 */ /* 0x002ee20000300800 */
[----:B------:R-:W-:-:S04]  /*24930*/  LEA R6, P5, R3, R20, 0x2 ;  /* 0x0000001403067211 */ /* 0x000fc800078a10ff */
[----:B------:R-:W-:Y:S02]  /*24940*/  LEA.HI.X.SX32 R7, R3, R2, 0x2, P5 ;  /* 0x0000000203077211 */ /* 0x000fe400028f16ff */
[----:B------:R-:W-:Y:S01]  /*24950*/  ISETP.LT.AND P4, PT, R19, UR4, !P0 ;  /* 0x0000000413007c0c */ /* 0x000fe2000c781270 */
[----:B------:R-:W-:Y:S01]  /*24960*/  IMAD R0, R11, 0x2, R3 ;  /* 0x000000020b007824 */ /* 0x000fe200078e0203 */
[----:B------:R-:W3:Y:S01]  /*24970*/  LDL.LU R19, [R1+0x3c0] ;  /* 0x0003c00001137983 */ /* 0x000ee20000300800 */
[----:B------:R-:W1:Y:S01]  /*24980*/  LDCU UR4, c[0x0][0x39c] ;  /* 0x00007380ff0477ac */ /* 0x000e620008000800 */
[----:B------:R-:W1:Y:S02]  /*24990*/  LDC R11, c[0x0][0x3b8] ;  /* 0x0000ee00ff0b7b82 */ /* 0x000e640000000800 */
[----:B------:R1:W-:Y:S04]  /*249a0*/  @P3 STG.E desc[UR8][R4.64], R14 ;  /* 0x0000000e04003986 */ /* 0x0003e8000c101908 */
[----:B-1----:R-:W3:Y:S01]  /*249b0*/  LDL.LU R14, [R1+0x394] ;  /* 0x00039400010e7983 */ /* 0x002ee20000300800 */
[----:B--2---:R-:W-:Y:S01]  /*249c0*/  ISETP.LT.AND P5, PT, R26, UR5, !P0 ;  /* 0x000000051a007c0c */ /* 0x004fe2000c7a1270 */
[----:B------:R-:W1:Y:S02]  /*249d0*/  LDCU UR5, c[0x0][0x39c] ;  /* 0x00007380ff0577ac */ /* 0x000e640008000800 */
[----:B------:R-:W1:Y:S01]  /*249e0*/  LDL.LU R26, [R1+0x3c4] ;  /* 0x0003c400011a7983 */ /* 0x000e620000300800 */
[----:B------:R-:W-:-:S04]  /*249f0*/  LEA R4, P3, R0, R20, 0x2 ;  /* 0x0000001400047211 */ /* 0x000fc800078610ff */
[----:B------:R-:W-:Y:S01]  /*24a00*/  LEA.HI.X.SX32 R5, R0, R2, 0x2, P3 ;  /* 0x0000000200057211 */ /* 0x000fe200018f16ff */
[----:B------:R-:W-:Y:S01]  /*24a10*/  IMAD R0, R8, 0x2, R0 ;  /* 0x0000000208007824 */ /* 0x000fe200078e0200 */
[----:B----4-:R2:W-:Y:S01]  /*24a20*/  @P2 STG.E desc[UR8][R6.64], R22 ;  /* 0x0000001606002986 */ /* 0x0105e2000c101908 */
[----:B------:R-:W4:Y:S01]  /*24a30*/  LDC R8, c[0x0][0x3b8] ;  /* 0x0000ee00ff087b82 */ /* 0x000f220000000800 */
[----:B---3--:R-:W-:Y:S01]  /*24a40*/  ISETP.LT.AND P2, PT, R25, UR6, !P0 ;  /* 0x0000000619007c0c */ /* 0x008fe2000c741270 */
[----:B------:R-:W-:Y:S01]  /*24a50*/  IMAD R3, R10, 0x2, R0 ;  /* 0x000000020a037824 */ /* 0x000fe200078e0200 */
[----:B------:R-:W3:Y:S05]  /*24a60*/  LDCU UR6, c[0x0][0x39c] ;  /* 0x00007380ff0677ac */ /* 0x000eea0008000800 */
[----:B------:R-:W1:Y:S01]  /*24a70*/  LDC R10, c[0x0][0x3b8] ;  /* 0x0000ee00ff0a7b82 */ /* 0x000e620000000800 */
[----:B--2---:R-:W2:Y:S01]  /*24a80*/  LDL.LU R22, [R1+0x398] ;  /* 0x0003980001167983 */ /* 0x004ea20000300800 */
[----:B------:R-:W-:Y:S01]  /*24a90*/  ISETP.LT.AND P3, PT, R28, UR7, !P0 ;  /* 0x000000071c007c0c */ /* 0x000fe2000c761270 */
[----:B------:R-:W1:Y:S02]  /*24aa0*/  LDCU UR7, c[0x0][0x39c] ;  /* 0x00007380ff0777ac */ /* 0x000e640008000800 */
[----:B------:R-:W3:Y:S04]  /*24ab0*/  LDL.LU R25, [R1+0x3c8] ;  /* 0x0003c80001197983 */ /* 0x000ee80000300800 */
[----:B------:R-:W4:Y:S04]  /*24ac0*/  LDL.LU R28, [R1+0x39c] ;  /* 0x00039c00011c7983 */ /* 0x000f280000300800 */
[----:B------:R1:W-:Y:S01]  /*24ad0*/  @P6 STG.E desc[UR8][R4.64], R27 ;  /* 0x0000001b04006986 */ /* 0x0003e2000c101908 */
[----:B------:R-:W-:-:S04]  /*24ae0*/  LEA R6, P6, R0, R20, 0x2 ;  /* 0x0000001400067211 */ /* 0x000fc800078c10ff */
[----:B------:R-:W-:Y:S01]  /*24af0*/  LEA.HI.X.SX32 R7, R0, R2, 0x2, P6 ;  /* 0x0000000200077211 */ /* 0x000fe200030f16ff */
[----:B-1----:R-:W4:Y:S01]  /*24b00*/  LDL.LU R27, [R1+0x3cc] ;  /* 0x0003cc00011b7983 */ /* 0x002f220000300800 */
[----:B------:R-:W-:-:S03]  /*24b10*/  LEA R4, P6, R3, R20, 0x2 ;  /* 0x0000001403047211 */ /* 0x000fc600078c10ff */
[----:B------:R1:W-:Y:S01]  /*24b20*/  @P4 STG.E desc[UR8][R6.64], R21 ;  /* 0x0000001506004986 */ /* 0x0003e2000c101908 */
[----:B------:R-:W-:-:S03]  /*24b30*/  LEA.HI.X.SX32 R5, R3, R2, 0x2, P6 ;  /* 0x0000000203057211 */ /* 0x000fc600030f16ff */
[----:B-1----:R-:W4:Y:S01]  /*24b40*/  LDL.LU R21, [R1+0x270] ;  /* 0x0002700001157983 */ /* 0x002f220000300800 */
[----:B------:R-:W-:Y:S01]  /*24b50*/  ISETP.LT.AND P4, PT, R19, UR4, !P0 ;  /* 0x0000000413007c0c */ /* 0x000fe2000c781270 */
[----:B------:R-:W-:Y:S02]  /*24b60*/  IMAD R0, R13, 0x2, R3 ;  /* 0x000000020d007824 */ /* 0x000fe400078e0203 */
[----:B------:R-:W4:Y:S01]  /*24b70*/  LDL.LU R19, [R1+0x3d0] ;  /* 0x0003d00001137983 */ /* 0x000f220000300800 */
[----:B------:R-:W1:Y:S01]  /*24b80*/  LDCU UR4, c[0x0][0x39c] ;  /* 0x00007380ff0477ac */ /* 0x000e620008000800 */
[----:B------:R-:W1:Y:S02]  /*24b90*/  LDC R13, c[0x0][0x3b8] ;  /* 0x0000ee00ff0d7b82 */ /* 0x000e640000000800 */
[----:B------:R-:W4:Y:S04]  /*24ba0*/  LDL.LU R15, [R1+0x274] ;  /* 0x00027400010f7983 */ /* 0x000f280000300800 */
[----:B------:R1:W-:Y:S01]  /*24bb0*/  @P5 STG.E desc[UR8][R4.64], R14 ;  /* 0x0000000e04005986 */ /* 0x0003e2000c101908 */
[----:B------:R-:W-:Y:S01]  /*24bc0*/  ISETP.LT.AND P5, PT, R26, UR5, !P0 ;  /* 0x000000051a007c0c */ /* 0x000fe2000c7a1270 */
[----:B------:R-:W-:-:S02]  /*24bd0*/  IMAD R3, R12, 0x2, R0 ;  /* 0x000000020c037824 */ /* 0x000fc400078e0200 */
[----:B------:R-:W4:Y:S01]  /*24be0*/  LDL.LU R26, [R1+0x3d4] ;  /* 0x0003d400011a7983 */ /* 0x000f220000300800 */
[C---:B------:R-:W-:Y:S01]  /*24bf0*/  LEA R6, P6, R0.reuse, R20, 0x2 ;  /* 0x0000001400067211 */ /* 0x040fe200078c10ff */
[----:B------:R-:W2:Y:S01]  /*24c00*/  LDCU UR5, c[0x0][0x39c] ;  /* 0x00007380ff0577ac */ /* 0x000ea20008000800 */
[----:B------:R-:W4:Y:S02]  /*24c10*/  LDC R12, c[0x0][0x3b8] ;  /* 0x0000ee00ff0c7b82 */ /* 0x000f240000000800 */
[----:B------:R-:W-:Y:S02]  /*24c20*/  LEA.HI.X.SX32 R7, R0, R2, 0x2, P6 ;  /* 0x0000000200077211 */ /* 0x000fe400030f16ff */
[----:B-1----:R-:W-:-:S04]  /*24c30*/  LEA R4, P6, R3, R20, 0x2 ;  /* 0x0000001403047211 */ /* 0x002fc800078c10ff */
[----:B------:R-:W-:Y:S01]  /*24c40*/  LEA.HI.X.SX32 R5, R3, R2, 0x2, P6 ;  /* 0x0000000203057211 */ /* 0x000fe200030f16ff */
[----:B------:R-:W-:Y:S02]  /*24c50*/  IMAD R3, R9, 0x2, R3 ;  /* 0x0000000209037824 */ /* 0x000fe400078e0203 */
[----:B------:R-:W1:Y:S01]  /*24c60*/  LDC R9, c[0x0][0x3b8] ;  /* 0x0000ee00ff097b82 */ /* 0x000e620000000800 */
[----:B--2---:R2:W-:Y:S01]  /*24c70*/  @P2 STG.E desc[UR8][R6.64], R22 ;  /* 0x0000001606002986 */ /* 0x0045e2000c101908 */
[----:B---3--:R-:W-:Y:S01]  /*24c80*/  ISETP.LT.AND P2, PT, R25, UR6, !P0 ;  /* 0x0000000619007c0c */ /* 0x008fe2000c741270 */
[----:B------:R-:W3:Y:S02]  /*24c90*/  LDCU UR6, c[0x0][0x39c] ;  /* 0x00007380ff0677ac */ /* 0x000ee40008000800 */
[----:B------:R-:W3:Y:S01]  /*24ca0*/  LDL.LU R25, [R1+0x278] ;  /* 0x0002780001197983 */ /* 0x000ee20000300800 */
[----:B--2---:R-:W-:-:S03]  /*24cb0*/  LEA R6, P6, R3, R20, 0x2 ;  /* 0x0000001403067211 */ /* 0x004fc600078c10ff */
[----:B----4-:R2:W-:Y:S01]  /*24cc0*/  @P3 STG.E desc[UR8][R4.64], R28 ;  /* 0x0000001c04003986 */ /* 0x0105e2000c101908 */
[----:B------:R-:W-:-:S03]  /*24cd0*/  LEA.HI.X.SX32 R7, R3, R2, 0x2, P6 ;  /* 0x0000000203077211 */ /* 0x000fc600030f16ff */
[----:B--2---:R-:W2:Y:S01]  /*24ce0*/  LDL.LU R28, [R1+0x3d8] ;  /* 0x0003d800011c7983 */ /* 0x004ea20000300800 */
[----:B------:R-:W-:Y:S02]  /*24cf0*/  IMAD R5, R11, 0x2, R3 ;  /* 0x000000020b057824 */ /* 0x000fe400078e0203 */
[----:B------:R-:W4:Y:S01]  /*24d00*/  LDC R11, c[0x0][0x3b8] ;  /* 0x0000ee00ff0b7b82 */ /* 0x000f220000000800 */
[----:B------:R-:W-:Y:S01]  /*24d10*/  ISETP.LT.AND P3, PT, R27, UR4, !P0 ;  /* 0x000000041b007c0c */ /* 0x000fe2000c761270 */
[----:B------:R-:W-:Y:S01]  /*24d20*/  IMAD R0, R10, 0x2, R5 ;  /* 0x000000020a007824 */ /* 0x000fe200078e0205 */
[----:B------:R-:W4:Y:S01]  /*24d30*/  LDL.LU R27, [R1+0x27c] ;  /* 0x00027c00011b7983 */ /* 0x000f220000300800 */
[C---:B------:R-:W-:Y:S01]  /*24d40*/  LEA R4, P6, R5.reuse, R20, 0x2 ;  /* 0x0000001405047211 */ /* 0x040fe200078c10ff */
[----:B------:R-:W2:Y:S02]  /*24d50*/  LDCU UR4, c[0x0][0x39c] ;  /* 0x00007380ff0477ac */ /* 0x000ea40008000800 */
[----:B------:R-:W4:Y:S01]  /*24d60*/  LDL.LU R14, [R1+0x3dc] ;  /* 0x0003dc00010e7983 */ /* 0x000f220000300800 */
[----:B------:R-:W1:Y:S03]  /*24d70*/  LDC R10, c[0x0][0x3b8] ;  /* 0x0000ee00ff0a7b82 */ /* 0x000e660000000800 */
[----:B------:R-:W4:Y:S01]  /*24d80*/  LDL.LU R22, [R1+0x110] ;  /* 0x0001100001167983 */ /* 0x000f220000300800 */
[----:B------:R-:W-:-:S03]  /*24d90*/  LEA.HI.X.SX32 R5, R5, R2, 0x2, P6 ;  /* 0x0000000205057211 */ /* 0x000fc600030f16ff */
[----:B------:R1:W-:Y:S01]  /*24da0*/  @P4 STG.E desc[UR8][R6.64], R21 ;  /* 0x0000001506004986 */ /* 0x0003e2000c101908 */
[----:B------:R-:W-:Y:S01]  /*24db0*/  ISETP.LT.AND P4, PT, R19, UR5, !P0 ;  /* 0x0000000513007c0c */ /* 0x000fe2000c781270 */
[----:B------:R-:W-:Y:S02]  /*24dc0*/  IMAD R3, R8, 0x2, R0 ;  /* 0x0000000208037824 */ /* 0x000fe400078e0200 */
[----:B------:R-:W4:Y:S01]  /*24dd0*/  LDL.LU R19, [R1+0x3e0] ;  /* 0x0003e00001137983 */ /* 0x000f220000300800 */
[----:B-1----:R-:W-:Y:S01]  /*24de0*/  LEA R6, P6, R0, R20, 0x2 ;  /* 0x0000001400067211 */ /* 0x002fe200078c10ff */
[----:B------:R-:W1:Y:S01]  /*24df0*/  LDCU UR5, c[0x0][0x39c] ;  /* 0x00007380ff0577ac */ /* 0x000e620008000800 */
[----:B------:R-:W1:Y:S01]  /*24e00*/  LDC R8, c[0x0][0x3b8] ;  /* 0x0000ee00ff087b82 */ /* 0x000e620000000800 */
[----:B------:R1:W-:Y:S04]  /*24e10*/  @P5 STG.E desc[UR8][R4.64], R15 ;  /* 0x0000000f04005986 */ /* 0x0003e8000c101908 */
[----:B------:R-:W4:Y:S01]  /*24e20*/  LDL.LU R21, [R1+0x114] ;  /* 0x0001140001157983 */ /* 0x000f220000300800 */
[----:B---3--:R-:W-:Y:S01]  /*24e30*/  ISETP.LT.AND P5, PT, R26, UR6, !P0 ;  /* 0x000000061a007c0c */ /* 0x008fe2000c7a1270 */
[----:B------:R-:W3:Y:S02]  /*24e40*/  LDCU UR6, c[0x0][0x39c] ;  /* 0x00007380ff0677ac */ /* 0x000ee40008000800 */
[----:B------:R-:W4:Y:S01]  /*24e50*/  LDL.LU R26, [R1+0x3e4] ;  /* 0x0003e400011a7983 */ /* 0x000f220000300800 */
[----:B------:R-:W-:Y:S01]  /*24e60*/  LEA.HI.X.SX32 R7, R0, R2, 0x2, P6 ;  /* 0x0000000200077211 */ /* 0x000fe200030f16ff */
[----:B------:R-:W-:Y:S01]  /*24e70*/  IMAD R0, R9, 0x2, R3 ;  /* 0x0000000209007824 */ /* 0x000fe200078e0203 */
[C---:B-1----:R-:W-:Y:S01]  /*24e80*/  LEA R4, P6, R3.reuse, R20, 0x2 ;  /* 0x0000001403047211 */ /* 0x042fe200078c10ff */
[----:B------:R-:W1:Y:S03]  /*24e90*/  LDC R9, c[0x0][0x3b8] ;  /* 0x0000ee00ff097b82 */ /* 0x000e660000000800 */
[----:B------:R-:W-:Y:S01]  /*24ea0*/  LEA.HI.X.SX32 R5, R3, R2, 0x2, P6 ;  /* 0x0000000203057211 */ /* 0x000fe200030f16ff */
[----:B------:R-:W-:-:S04]  /*24eb0*/  IMAD R3, R12, 0x2, R0 ;  /* 0x000000020c037824 */ /* 0x000fc800078e0200 */
[----:B------:R-:W1:Y:S01]  /*24ec0*/  LDC R12, c[0x0][0x3b8] ;  /* 0x0000ee00ff0c7b82 */ /* 0x000e620000000800 */
[----:B------:R3:W-:Y:S02]  /*24ed0*/  @P2 STG.E desc[UR8][R6.64], R25 ;  /* 0x0000001906002986 */ /* 0x0007e4000c101908 */
[C---:B---3--:R-:W-:Y:S02]  /*24ee0*/  LEA R6, P6, R0.reuse, R20, 0x2 ;  /* 0x0000001400067211 */ /* 0x048fe400078c10ff */
[----:B------:R-:W3:Y:S02]  /*24ef0*/  LDL.LU R25, [R1+0x118] ;  /* 0x0001180001197983 */ /* 0x000ee40000300800 */
[----:B------:R-:W-:Y:S02]  /*24f00*/  LEA.HI.X.SX32 R7, R0, R2, 0x2, P6 ;  /* 0x0000000200077211 */ /* 0x000fe400030f16ff */
[----:B--2---:R-:W-:Y:S01]  /*24f10*/  ISETP.LT.AND P2, PT, R28, UR4, !P0 ;  /* 0x000000041c007c0c */ /* 0x004fe2000c741270 */
[----:B------:R-:W2:Y:S01]  /*24f20*/  LDCU UR4, c[0x0][0x39c] ;  /* 0x00007380ff0477ac */ /* 0x000ea20008000800 */
[----:B------:R-:W3:Y:S04]  /*24f30*/  LDL.LU R28, [R1+0x3e8] ;  /* 0x0003e800011c7983 */ /* 0x000ee80000300800 */
[----:B----4-:R4:W-:Y:S01]  /*24f40*/  @P3 STG.E desc[UR8][R4.64], R27 ;  /* 0x0000001b04003986 */ /* 0x0109e2000c101908 */
[----:B------:R-:W-:Y:S01]  /*24f50*/  ISETP.LT.AND P3, PT, R14, UR5, !P0 ;  /* 0x000000050e007c0c */ /* 0x000fe2000c761270 */
[----:B------:R-:W1:Y:S02]  /*24f60*/  LDCU UR5, c[0x0][0x39c] ;  /* 0x00007380ff0577ac */ /* 0x000e640008000800 */
[----:B------:R1:W-:Y:S04]  /*24f70*/  @P4 STG.E desc[UR8][R6.64], R22 ;  /* 0x0000001606004986 */ /* 0x0003e8000c101908 */
[----:B----4-:R-:W4:Y:S01]  /*24f80*/  LDL.LU R27, [R1+0x11c] ;  /* 0x00011c00011b7983 */ /* 0x010f220000300800 */
[----:B------:R-:W-:-:S03]  /*24f90*/  LEA R4, P6, R3, R20, 0x2 ;  /* 0x0000001403047211 */ /* 0x000fc600078c10ff */
[----:B------:R-:W4:Y:S01]  /*24fa0*/  LDL.LU R14, [R1+0x3ec] ;  /* 0x0003ec00010e7983 */ /* 0x000f220000300800 */
[----:B------:R-:W-:Y:S02]  /*24fb0*/  LEA.HI.X.SX32 R5, R3, R2, 0x2, P6 ;  /* 0x0000000203057211 */ /* 0x000fe400030f16ff */
[----:B------:R-:W-:Y:S01]  /*24fc0*/  ISETP.LT.AND P4, PT, R19, UR6, !P0 ;  /* 0x0000000613007c0c */ /* 0x000fe2000c781270 */
[----:B------:R-:W-:Y:S01]  /*24fd0*/  IMAD R3, R8, 0x2, R3 ;  /* 0x0000000208037824 */ /* 0x000fe200078e0203 */
[----:B------:R-:W4:Y:S01]  /*24fe0*/  LDL.LU R19, [R1+0x3f0] ;  /* 0x0003f00001137983 */ /* 0x000f220000300800 */
[----:B------:R-:W2:Y:S01]  /*24ff0*/  LDC R8, c[0x0][0x3b8] ;  /* 0x0000ee00ff087b82 */ /* 0x000ea20000000800 */
[----:B------:R-:W2:Y:S02]  /*25000*/  LDCU UR6, c[0x0][0x39c] ;  /* 0x00007380ff0677ac */ /* 0x000ea40008000800 */
[----:B-1----:R-:W4:Y:S04]  /*25010*/  LDL.LU R22, [R1+0xb0] ;  /* 0x0000b00001167983 */ /* 0x002f280000300800 */
[----:B------:R1:W-:Y:S04]  /*25020*/  @P5 STG.E desc[UR8][R4.64], R21 ;  /* 0x0000001504005986 */ /* 0x0003e8000c101908 */
[----:B-1----:R-:W4:Y:S01]  /*25030*/  LDL.LU R21, [R1+0xb4] ;  /* 0x0000b40001157983 */ /* 0x002f220000300800 */
[----:B--2---:R-:W-:Y:S01]  /*25040*/  ISETP.LT.AND P6, PT, R26, UR4, !P0 ;  /* 0x000000041a007c0c */ /* 0x004fe2000c7c1270 */
[----:B------:R-:W-:-:S02]  /*25050*/  IMAD R0, R10, 0x2, R3 ;  /* 0x000000020a007824 */ /* 0x000fc400078e0203 */
[----:B------:R-:W2:Y:S01]  /*25060*/  LDL.LU R26, [R1+0x3f4] ;  /* 0x0003f400011a7983 */ /* 0x000ea20000300800 */
[C---:B------:R-:W-:Y:S01]  /*25070*/  LEA R4, P5, R3.reuse, R20, 0x2 ;  /* 0x0000001403047211 */ /* 0x040fe200078a10ff */
[----:B------:R-:W2:Y:S01]  /*25080*/  LDCU UR4, c[0x0][0x39c] ;  /* 0x00007380ff0477ac */ /* 0x000ea20008000800 */
[----:B------:R-:W1:Y:S02]  /*25090*/  LDC R10, c[0x0][0x3b8] ;  /* 0x0000ee00ff0a7b82 */ /* 0x000e640000000800 */
[----:B------:R-:W-:Y:S02]  /*250a0*/  LEA.HI.X.SX32 R5, R3, R2, 0x2, P5 ;  /* 0x0000000203057211 */ /* 0x000fe400028f16ff */
[----:B------:R-:W-:Y:S01]  /*250b0*/  LEA R6, P5, R0, R20, 0x2 ;  /* 0x0000001400067211 */ /* 0x000fe200078a10ff */
[----:B------:R-:W-:-:S03]  /*250c0*/  IMAD R3, R11, 0x2, R0 ;  /* 0x000000020b037824 */ /* 0x000fc600078e0200 */
[----:B------:R-:W-:Y:S01]  /*250d0*/  LEA.HI.X.SX32 R7, R0, R2, 0x2, P5 ;  /* 0x0000000200077211 */ /* 0x000fe200028f16ff */
[----:B------:R-:W1:Y:S01]  /*250e0*/  LDC R11, c[0x0][0x3b8] ;  /* 0x0000ee00ff0b7b82 */ /* 0x000e620000000800 */
[----:B---3--:R3:W-:Y:S01]  /*250f0*/  @P2 STG.E desc[UR8][R4.64], R25 ;  /* 0x0000001904002986 */ /* 0x0087e2000c101908 */
[----:B------:R-:W-:Y:S01]  /*25100*/  ISETP.LT.AND P2, PT, R28, UR5, !P0 ;  /* 0x000000051c007c0c */ /* 0x000fe2000c741270 */
[----:B------:R-:W1:Y:S02]  /*25110*/  LDCU UR5, c[0x0][0x39c] ;  /* 0x00007380ff0577ac */ /* 0x000e640008000800 */
[----:B---3--:R-:W3:Y:S01]  /*25120*/  LDL.LU R25, [R1+0xb8] ;  /* 0x0000b80001197983 */ /* 0x008ee20000300800 */
[----:B------:R-:W-:-:S03]  /*25130*/  LEA R4, P5, R3, R20, 0x2 ;  /* 0x0000001403047211 */ /* 0x000fc600078a10ff */
[----:B------:R-:W3:Y:S01]  /*25140*/  LDL.LU R28, [R1+0x3f8] ;  /* 0x0003f800011c7983 */ /* 0x000ee20000300800 */
[----:B------:R-:W-:Y:S01]  /*25150*/  LEA.HI.X.SX32 R5, R3, R2, 0x2, P5 ;  /* 0x0000000203057211 */ /* 0x000fe200028f16ff */
[----:B------:R-:W-:Y:S02]  /*25160*/  IMAD R3, R8, 0x2, R3 ;  /* 0x0000000208037824 */ /* 0x000fe400078e0203 */
[----:B------:R-:W1:Y:S01]  /*25170*/  LDC R8, c[0x0][0x3b8] ;  /* 0x0000ee00ff087b82 */ /* 0x000e620000000800 */
[----:B----4-:R4:W-:Y:S01]  /*25180*/  @P3 STG.E desc[UR8][R6.64], R27 ;  /* 0x0000001b06003986 */ /* 0x0109e2000c101908 */
[----:B------:R-:W-:Y:S01]  /*25190*/  ISETP.LT.AND P3, PT, R14, UR6, !P0 ;  /* 0x000000060e007c0c */ /* 0x000fe2000c761270 */
[----:B------:R-:W1:Y:S02]  /*251a0*/  LDCU UR6, c[0x0][0x39c] ;  /* 0x00007380ff0677ac */ /* 0x000e640008000800 */
[----:B----4-:R-:W4:Y:S01]  /*251b0*/  LDL.LU R27, [R1+0xbc] ;  /* 0x0000bc00011b7983 */ /* 0x010f220000300800 */
[----:B------:R-:W-:-:S02]  /*251c0*/  IMAD R7, R9, 0x2, R3 ;  /* 0x0000000209077824 */ /* 0x000fc400078e0203 */
[----:B------:R-:W1:Y:S01]  /*251d0*/  LDC R9, c[0x0][0x3b8] ;  /* 0x0000ee00ff097b82 */ /* 0x000e620000000800 */
[----:B------:R-:W4:Y:S04]  /*251e0*/  LDL.LU R15, [R1+0x3fc] ;  /* 0x0003fc00010f7983 */ /* 0x000f280000300800 */
[----:B------:R-:W4:Y:S01]  /*251f0*/  LDL.LU R14, [R1+0xa0] ;  /* 0x0000a000010e7983 */ /* 0x000f220000300800 */
[----:B------:R-:W-:Y:S02]  /*25200*/  IMAD R0, R12, 0x2, R7 ;  /* 0x000000020c007824 */ /* 0x000fe400078e0207 */
[----:B------:R-:W1:Y:S01]  /*25210*/  LDC R12, c[0x0][0x3b8] ;  /* 0x0000ee00ff0c7b82 */ /* 0x000e620000000800 */
[----:B------:R1:W-:Y:S01]  /*25220*/  @P4 STG.E desc[UR8][R4.64], R22 ;  /* 0x0000001604004986 */ /* 0x0003e2000c101908 */
[----:B------:R-:W-:Y:S01]  /*25230*/  ISETP.LT.AND P5, PT, R19, UR7, !P0 ;  /* 0x0000000713007c0c */ /* 0x000fe2000c7a1270 */
[----:B------:R-:W1:Y:S02]  /*25240*/  LDCU UR7, c[0x0][0x39c] ;  /* 0x00007380ff0777ac */ /* 0x000e640008000800 */
[----:B------:R-:W4:Y:S01]  /*25250*/  LDL.LU R19, [R1+0x400] ;  /* 0x0004000001137983 */ /* 0x000f220000300800 */
[----:B-1----:R-:W-:-:S04]  /*25260*/  LEA R4, P4, R3, R20, 0x2 ;  /* 0x0000001403047211 */ /* 0x002fc800078810ff */
[----:B------:R-:W-:Y:S02]  /*25270*/  LEA.HI.X.SX32 R5, R3, R2, 0x2, P4 ;  /* 0x0000000203057211 */ /* 0x000fe400020f16ff */
[----:B------:R-:W-:-:S03]  /*25280*/  LEA R6, P4, R7, R20, 0x2 ;  /* 0x0000001407067211 */ /* 0x000fc600078810ff */
[----:B------:R1:W-:Y:S01]  /*25290*/  @P6 STG.E desc[UR8][R4.64], R21 ;  /* 0x0000001504006986 */ /* 0x0003e2000c101908 */
[----:B------:R-:W-:-:S03]  /*252a0*/  LEA.HI.X.SX32 R7, R7, R2, 0x2, P4 ;  /* 0x0000000207077211 */ /* 0x000fc600020f16ff */
[----:B-1----:R-:W4:Y:S01]  /*252b0*/  LDL.LU R21, [R1+0xa4] ;  /* 0x0000a40001157983 */ /* 0x002f220000300800 */
[----:B--2---:R-:W-:Y:S01]  /*252c0*/  ISETP.LT.AND P4, PT, R26, UR4, !P0 ;  /* 0x000000041a007c0c */ /* 0x004fe2000c781270 */
[----:B------:R-:W-:Y:S02]  /*252d0*/  IMAD R3, R11, 0x2, R0 ;  /* 0x000000020b037824 */ /* 0x000fe400078e0200 */
[----:B------:R-:W2:Y:S01]  /*252e0*/  LDL.LU R26, [R1+0x404] ;  /* 0x00040400011a7983 */ /* 0x000ea20000300800 */
[C---:B------:R-:W-:Y:S01]  /*252f0*/  LEA R4, P6, R0.reuse, R20, 0x2 ;  /* 0x0000001400047211 */ /* 0x040fe200078c10ff */
[----:B------:R-:W1:Y:S01]  /*25300*/  LDCU UR4, c[0x0][0x39c] ;  /* 0x00007380ff0477ac */ /* 0x000e620008000800 */
[----:B------:R-:W1:Y:S01]  /*25310*/  LDC R11, c[0x0][0x3b8] ;  /* 0x0000ee00ff0b7b82 */ /* 0x000e620000000800 */
[----:B------:R-:W2:Y:S01]  /*25320*/  LDL.LU R22, [R1+0xa8] ;  /* 0x0000a80001167983 */ /* 0x000ea20000300800 */
[----:B------:R-:W-:-:S03]  /*25330*/  LEA.HI.X.SX32 R5, R0, R2, 0x2, P6 ;  /* 0x0000000200057211 */ /* 0x000fc600030f16ff */
[----:B---3--:R3:W-:Y:S01]  /*25340*/  @P2 STG.E desc[UR8][R6.64], R25 ;  /* 0x0000001906002986 */ /* 0x0087e2000c101908 */
[----:B------:R-:W-:Y:S01]  /*25350*/  ISETP.LT.AND P2, PT, R28, UR5, !P0 ;  /* 0x000000051c007c0c */ /* 0x000fe2000c741270 */
[----:B------:R-:W2:Y:S02]  /*25360*/  LDCU UR5, c[0x0][0x39c] ;  /* 0x00007380ff0577ac */ /* 0x000ea40008000800 */
[----:B------:R-:W2:Y:S01]  /*25370*/  LDL.LU R28, [R1+0x408] ;  /* 0x00040800011c7983 */ /* 0x000ea20000300800 */
[----:B---3--:R-:W-:-:S04]  /*25380*/  LEA R6, P6, R3, R20, 0x2 ;  /* 0x0000001403067211 */ /* 0x008fc800078c10ff */
[----:B------:R-:W-:Y:S01]  /*25390*/  LEA.HI.X.SX32 R7, R3, R2, 0x2, P6 ;  /* 0x0000000203077211 */ /* 0x000fe200030f16ff */
[----:B------:R-:W-:Y:S02]  /*253a0*/  IMAD R3, R8, 0x2, R3 ;  /* 0x0000000208037824 */ /* 0x000fe400078e0203 */
[----:B------:R-:W3:Y:S01]  /*253b0*/  LDC R8, c[0x0][0x3b8] ;  /* 0x0000ee00ff087b82 */ /* 0x000ee20000000800 */
[----:B----4-:R4:W-:Y:S01]  /*253c0*/  @P3 STG.E desc[UR8][R4.64], R27 ;  /* 0x0000001b04003986 */ /* 0x0109e2000c101908 */
[----:B------:R-:W-:-:S03]  /*253d0*/  IMAD R0, R10, 0x2, R3 ;  /* 0x000000020a007824 */ /* 0x000fc600078e0203 */
[----:B----4-:R-:W4:Y:S04]  /*253e0*/  LDL.LU R27, [R1+0x40c] ;  /* 0x00040c00011b7983 */ /* 0x010f280000300800 */
[----:B------:R-:W4:Y:S04]  /*253f0*/  LDL.LU R25, [R1+0x4f0] ;  /* 0x0004f00001197983 */ /* 0x000f280000300800 */
[----:B------:R-:W4:Y:S04]  /*25400*/  LDL.LU R18, [R1+0xac] ;  /* 0x0000ac0001127983 */ /* 0x000f280000300800 */
[----:B------:R1:W-:Y:S01]  /*25410*/  @P5 STG.E desc[UR8][R6.64], R14 ;  /* 0x0000000e06005986 */ /* 0x0003e2000c101908 */
[----:B------:R-:W-:-:S03]  /*25420*/  LEA R4, P5, R3, R20, 0x2 ;  /* 0x0000001403047211 */ /* 0x000fc600078a10ff */
[----:B------:R-:W4:Y:S01]  /*25430*/  LDL.LU R17, [R1+0x90] ;  /* 0x0000900001117983 */ /* 0x000f220000300800 */
[----:B------:R-:W-:Y:S02]  /*25440*/  LEA.HI.X.SX32 R5, R3, R2, 0x2, P5 ;  /* 0x0000000203057211 */ /* 0x000fe400028f16ff */
[----:B-1----:R-:W-:Y:S02]  /*25450*/  ISETP.LT.AND P6, PT, R19, UR4, !P0 ;  /* 0x0000000413007c0c */ /* 0x002fe4000c7c1270 */
[----:B------:R-:W-:Y:S01]  /*25460*/  ISETP.LT.AND P3, PT, R15, UR6, !P0 ;  /* 0x000000060f007c0c */ /* 0x000fe2000c761270 */
[----:B------:R-:W4:Y:S01]  /*25470*/  LDL.LU R19, [R1+0x410] ;  /* 0x0004100001137983 */ /* 0x000f220000300800 */
[----:B------:R-:W1:Y:S01]  /*25480*/  LDCU UR6, c[0x0][0x39c] ;  /* 0x00007380ff0677ac */ /* 0x000e620008000800 */
[C---:B------:R-:W-:Y:S01]  /*25490*/  LEA R6, P5, R0.reuse, R20, 0x2 ;  /* 0x0000001400067211 */ /* 0x040fe200078a10ff */
[----:B------:R-:W1:Y:S01]  /*254a0*/  LDC R15, c[0x0][0x3b8] ;  /* 0x0000ee00ff0f7b82 */ /* 0x000e620000000800 */
[----:B------:R-:W-:Y:S01]  /*254b0*/  IMAD R3, R9, 0x2, R0 ;  /* 0x0000000209037824 */ /* 0x000fe200078e0200 */
[----:B------:R-:W1:Y:S01]  /*254c0*/  LDCU UR4, c[0x0][0x39c] ;  /* 0x00007380ff0477ac */ /* 0x000e620008000800 */
[----:B------:R-:W-:-:S05]  /*254d0*/  LEA.HI.X.SX32 R7, R0, R2, 0x2, P5 ;  /* 0x0000000200077211 */ /* 0x000fca00028f16ff */
[----:B------:R-:W1:Y:S01]  /*254e0*/  LDC R14, c[0x0][0x3b8] ;  /* 0x0000ee00ff0e7b82 */ /* 0x000e620000000800 */
[----:B------:R3:W-:Y:S04]  /*254f0*/  @P4 STG.E desc[UR8][R4.64], R21 ;  /* 0x0000001504004986 */ /* 0x0007e8000c101908 */
[----:B---3--:R-:W3:Y:S01]  /*25500*/  LDL.LU R21, [R1+0x94] ;  /* 0x0000940001157983 */ /* 0x008ee20000300800 */
[----:B--2---:R-:W-:Y:S01]  /*25510*/  ISETP.LT.AND P5, PT, R26, UR5, !P0 ;  /* 0x000000051a007c0c */ /* 0x004fe2000c7a1270 */
[----:B------:R-:W2:Y:S02]  /*25520*/  LDCU UR5, c[0x0][0x39c] ;  /* 0x00007380ff0577ac */ /* 0x000ea40008000800 */
[----:B------:R-:W2:Y:S01]  /*25530*/  LDL.LU R26, [R1+0x414] ;  /* 0x00041400011a7983 */ /* 0x000ea20000300800 */
[----:B------:R-:W-:-:S03]  /*25540*/  LEA R4, P4, R3, R20, 0x2 ;  /* 0x0000001403047211 */ /* 0x000fc600078810ff */
[----:B------:R1:W-:Y:S01]  /*25550*/  @P2 STG.E desc[UR8][R6.64], R22 ;  /* 0x0000001606002986 */ /* 0x0003e2000c101908 */
[----:B------:R-:W-:Y:S01]  /*25560*/  LEA.HI.X.SX32 R5, R3, R2, 0x2, P4 ;  /* 0x0000000203057211 */ /* 0x000fe200020f16ff */
[----:B------:R-:W-:Y:S02]  /*25570*/  IMAD R3, R8, 0x2, R3 ;  /* 0x0000000208037824 */ /* 0x000fe400078e0203 */
[----:B------:R-:W2:Y:S02]  /*25580*/  LDL.LU R16, [R1+0x98] ;  /* 0x0000980001107983 */ /* 0x000ea40000300800 */
[----:B------:R-:W-:Y:S02]  /*25590*/  IMAD R11, R11, 0x2, R3 ;  /* 0x000000020b0b7824 */ /* 0x000fe400078e0203 */
[----:B-1----:R-:W2:Y:S02]  /*255a0*/  LDL.LU R22, [R1+0x418] ;  /* 0x0004180001167983 */ /* 0x002ea40000300800 */
[----:B------:R-:W-:Y:S01]  /*255b0*/  IMAD R0, R15, 0x2, R11 ;  /* 0x000000020f007824 */ /* 0x000fe200078e020b */
[----:B------:R-:W-:Y:S01]  /*255c0*/  ISETP.LT.AND P4, PT, R28, UR6, !P0 ;  /* 0x000000061c007c0c */ /* 0x000fe2000c781270 */
[----:B------:R-:W1:Y:S01]  /*255d0*/  LDCU UR6, c[0x0][0x39c] ;  /* 0x00007380ff0677ac */ /* 0x000e620008000800 */
[----:B------:R-:W2:Y:S01]  /*255e0*/  LDL.LU R28, [R1+0x41c] ;  /* 0x00041c00011c7983 */ /* 0x000ea20000300800 */
[----:B----4-:R-:W-:Y:S01]  /*255f0*/  ISETP.LT.AND P2, PT, R27, UR7, !P0 ;  /* 0x000000071b007c0c */ /* 0x010fe2000c741270 */
[----:B------:R-:W4:Y:S02]  /*25600*/  LDCU UR7, c[0x0][0x39c] ;  /* 0x00007380ff0777ac */ /* 0x000f240008000800 */
[----:B------:R-:W4:Y:S04]  /*25610*/  LDL.LU R27, [R1+0x9c] ;  /* 0x00009c00011b7983 */ /* 0x000f280000300800 */
[----:B------:R1:W-:Y:S01]  /*25620*/  @P3 STG.E desc[UR8][R4.64], R18 ;  /* 0x0000001204003986 */ /* 0x0003e2000c101908 */
[----:B------:R-:W-:-:S03]  /*25630*/  LEA R8, P3, R3, R20, 0x2 ;  /* 0x0000001403087211 */ /* 0x000fc600078610ff */
[----:B------:R-:W2:Y:S01]  /*25640*/  LDS.128 R4, [R25] ;  /* 0x0000000019047984 */ /* 0x000ea20000000c00 */
[----:B------:R-:W-:Y:S02]  /*25650*/  LEA.HI.X.SX32 R9, R3, R2, 0x2, P3 ;  /* 0x0000000203097211 */ /* 0x000fe400018f16ff */
[----:B------:R-:W-:-:S03]  /*25660*/  LEA R10, P3, R11, R20, 0x2 ;  /* 0x000000140b0a7211 */ /* 0x000fc600078610ff */
[----:B------:R1:W-:Y:S01]  /*25670*/  @P6 STG.E desc[UR8][R8.64], R17 ;  /* 0x0000001108006986 */ /* 0x0003e2000c101908 */
[----:B------:R-:W-:Y:S01]  /*25680*/  LEA.HI.X.SX32 R11, R11, R2, 0x2, P3 ;  /* 0x000000020b0b7211 */ /* 0x000fe200018f16ff */
[----:B-1----:R-:W1:Y:S01]  /*25690*/  LDC R18, c[0x0][0x3b8] ;  /* 0x0000ee00ff127b82 */ /* 0x002e620000000800 */
[----:B------:R-:W-:Y:S01]  /*256a0*/  LEA R8, P6, R0, R20, 0x2 ;  /* 0x0000001400087211 */ /* 0x000fe200078c10ff */
[----:B------:R-:W-:-:S06]  /*256b0*/  IMAD R3, R14, 0x2, R0 ;  /* 0x000000020e037824 */ /* 0x000fcc00078e0200 */
[----:B------:R-:W1:Y:S01]  /*256c0*/  LDC R17, c[0x0][0x3b8] ;  /* 0x0000ee00ff117b82 */ /* 0x000e620000000800 */
[----:B------:R-:W-:Y:S01]  /*256d0*/  LEA.HI.X.SX32 R9, R0, R2, 0x2, P6 ;  /* 0x0000000200097211 */ /* 0x000fe200030f16ff */
[----:B---3--:R3:W-:Y:S04]  /*256e0*/  @P5 STG.E desc[UR8][R10.64], R21 ;  /* 0x000000150a005986 */ /* 0x0087e8000c101908 */
[----:B---3--:R-:W3:Y:S01]  /*256f0*/  LDL.LU R21, [R1+0x420] ;  /* 0x0004200001157983 */ /* 0x008ee20000300800 */
[----:B--2---:R-:W-:Y:S01]  /*25700*/  ISETP.LT.AND P6, PT, R26, UR5, !P0 ;  /* 0x000000051a007c0c */ /* 0x004fe2000c7c1270 */
[----:B------:R-:W2:Y:S02]  /*25710*/  LDCU UR5, c[0x0][0x39c] ;  /* 0x00007380ff0577ac */ /* 0x000ea40008000800 */
[----:B------:R-:W2:Y:S01]  /*25720*/  LDL.LU R26, [R1+0x424] ;  /* 0x00042400011a7983 */ /* 0x000ea20000300800 */
[----:B------:R-:W-:-:S02]  /*25730*/  ISETP.LT.AND P3, PT, R19, UR4, !P0 ;  /* 0x0000000413007c0c */ /* 0x000fc4000c761270 */
[----:B------:R-:W1:Y:S01]  /*25740*/  LDC R19, c[0x0][0x3b8] ;  /* 0x0000ee00ff137b82 */ /* 0x000e620000000800 */
[C---:B------:R-:W-:Y:S01]  /*25750*/  LEA R10, P5, R3.reuse, R20, 0x2 ;  /* 0x00000014030a7211 */ /* 0x040fe200078a10ff */
[----:B------:R-:W3:Y:S03]  /*25760*/  LDCU UR4, c[0x0][0x39c] ;  /* 0x00007380ff0477ac */ /* 0x000ee60008000800 */
[----:B------:R-:W-:Y:S01]  /*25770*/  LEA.HI.X.SX32 R11, R3, R2, 0x2, P5 ;  /* 0x00000002030b7211 */ /* 0x000fe200028f16ff */
[----:B------:R-:W-:Y:S01]  /*25780*/  IMAD R3, R12, 0x2, R3 ;  /* 0x000000020c037824 */ /* 0x000fe200078e0203 */
[----:B------:R1:W-:Y:S03]  /*25790*/  @P4 STG.E desc[UR8][R8.64], R16 ;  /* 0x0000001008004986 */ /* 0x0003e6000c101908 */
[----:B------:R-:W-:Y:S01]  /*257a0*/  IMAD R13, R13, 0x2, R3 ;  /* 0x000000020d0d7824 */ /* 0x000fe200078e0203 */
[----:B------:R-:W-:Y:S01]  /*257b0*/  ISETP.LT.AND P5, PT, R22, UR6, !P0 ;  /* 0x0000000616007c0c */ /* 0x000fe2000c7a1270 */
[----:B------:R-:W1:Y:S01]  /*257c0*/  LDCU UR6, c[0x0][0x39c] ;  /* 0x00007380ff0677ac */ /* 0x000e620008000800 */
[----:B------:R-:W2:Y:S01]  /*257d0*/  LDL.LU R22, [R1+0x428] ;  /* 0x0004280001167983 */ /* 0x000ea20000300800 */
[----:B-1----:R-:W1:Y:S01]  /*257e0*/  LDC R16, c[0x0][0x3b8] ;  /* 0x0000ee00ff107b82 */ /* 0x002e620000000800 */
[----:B------:R-:W-:-:S07]  /*257f0*/  IMAD R0, R19, 0x2, R13 ;  /* 0x0000000213007824 */ /* 0x000fce00078e020d */
[----:B------:R-:W1:Y:S01]  /*25800*/  LDC R19, c[0x0][0x3b8] ;  /* 0x0000ee00ff137b82 */ /* 0x000e620000000800 */
[----:B----4-:R-:W-:Y:S01]  /*25810*/  ISETP.LT.AND P4, PT, R28, UR7, !P0 ;  /* 0x000000071c007c0c */ /* 0x010fe2000c781270 */
[----:B------:R-:W4:Y:S01]  /*25820*/  LDCU UR7, c[0x0][0x39c] ;  /* 0x00007380ff0777ac */ /* 0x000f220008000800 */
[----:B------:R-:W4:Y:S04]  /*25830*/  LDL.LU R28, [R1+0x42c] ;  /* 0x00042c00011c7983 */ /* 0x000f280000300800 */
[----:B------:R1:W-:Y:S01]  /*25840*/  @P2 STG.E desc[UR8][R10.64], R27 ;  /* 0x0000001b0a002986 */ /* 0x0003e2000c101908 */
[----:B------:R-:W-:-:S03]  /*25850*/  LEA R14, P2, R3, R20, 0x2 ;  /* 0x00000014030e7211 */ /* 0x000fc600078410ff */
[----:B------:R-:W2:Y:S01]  /*25860*/  LDS.128 R8, [R25+0x2000] ;  /* 0x0020000019087984 */ /* 0x000ea20000000c00 */
[----:B------:R-:W-:Y:S02]  /*25870*/  LEA.HI.X.SX32 R15, R3, R2, 0x2, P2 ;  /* 0x00000002030f7211 */ /* 0x000fe400010f16ff */
[----:B------:R-:W-:-:S03]  /*25880*/  LEA R12, P2, R13, R20, 0x2 ;  /* 0x000000140d0c7211 */ /* 0x000fc600078410ff */
[----:B------:R1:W-:Y:S01]  /*25890*/  @P3 STG.E desc[UR8][R14.64], R4 ;  /* 0x000000040e003986 */ /* 0x0003e2000c101908 */
[----:B------:R-:W-:-:S03]  /*258a0*/  LEA.HI.X.SX32 R13, R13, R2, 0x2, P2 ;  /* 0x000000020d0d7211 */ /* 0x000fc600010f16ff */
[----:B-1----:R-:W4:Y:S04]  /*258b0*/  LDL.LU R27, [R1+0x430] ;  /* 0x00043000011b7983 */ /* 0x002f280000300800 */
[----:B------:R1:W-:Y:S01]  /*258c0*/  @P6 STG.E desc[UR8][R12.64], R5 ;  /* 0x000000050c006986 */ /* 0x0003e2000c101908 */
[C---:B------:R-:W-:Y:S01]  /*258d0*/  LEA R4, P2, R0.reuse, R20, 0x2 ;  /* 0x0000001400047211 */ /* 0x040fe200078410ff */
[----:B------:R-:W2:Y:S03]  /*258e0*/  LDC R15, c[0x0][0x3b8] ;  /* 0x0000ee00ff0f7b82 */ /* 0x000ea60000000800 */
[----:B-1----:R-:W-:Y:S02]  /*258f0*/  LEA.HI.X.SX32 R5, R0, R2, 0x2, P2 ;  /* 0x0000000200057211 */ /* 0x002fe400010f16ff */
[----:B---3--:R-:W-:Y:S01]  /*25900*/  ISETP.LT.AND P3, PT, R21, UR4, !P0 ;  /* 0x0000000415007c0c */ /* 0x008fe2000c761270 */
[----:B------:R-:W-:Y:S01]  /*25910*/  IMAD R3, R18, 0x2, R0 ;  /* 0x0000000212037824 */ /* 0x000fe200078e0200 */
[----:B------:R-:W3:Y:S01]  /*25920*/  LDL.LU R21, [R1+0x434] ;  /* 0x0004340001157983 */ /* 0x000ee20000300800 */
[----:B------:R-:W4:Y:S01]  /*25930*/  LDCU UR4, c[0x0][0x39c] ;  /* 0x00007380ff0477ac */ /* 0x000f220008000800 */
[----:B------:R-:W1:Y:S01]  /*25940*/  LDC R18, c[0x0][0x3b8] ;  /* 0x0000ee00ff127b82 */ /* 0x000e620000000800 */
[----:B--2---:R-:W-:Y:S01]  /*25950*/  ISETP.LT.AND P2, PT, R26, UR5, !P0 ;  /* 0x000000051a007c0c */ /* 0x004fe2000c741270 */
[----:B------:R-:W-:Y:S01]  /*25960*/  IMAD R0, R16, 0x2, R3 ;  /* 0x0000000210007824 */ /* 0x000fe200078e0203 */
[----:B------:R-:W2:Y:S01]  /*25970*/  LDL.LU R26, [R1+0x438] ;  /* 0x00043800011a7983 */ /* 0x000ea20000300800 */
[C---:B------:R-:W-:Y:S01]  /*25980*/  LEA R12, P6, R3.reuse, R20, 0x2 ;  /* 0x00000014030c7211 */ /* 0x040fe200078c10ff */
[----:B------:R-:W1:Y:S03]  /*25990*/  LDCU UR5, c[0x0][0x39c] ;  /* 0x00007380ff0577ac */ /* 0x000e660008000800 */
[----:B------:R-:W1:Y:S01]  /*259a0*/  LDC R16, c[0x0][0x3b8] ;  /* 0x0000ee00ff107b82 */ /* 0x000e620000000800 */
[----:B------:R-:W-:Y:S01]  /*259b0*/  LEA.HI.X.SX32 R13, R3, R2, 0x2, P6 ;  /* 0x00000002030d7211 */ /* 0x000fe200030f16ff */
[----:B------:R-:W-:Y:S01]  /*259c0*/  @P5 STG.E desc[UR8][R4.64], R6 ;  /* 0x0000000604005986 */ /* 0x000fe2000c101908 */
[----:B------:R-:W-:-:S03]  /*259d0*/  IMAD R3, R17, 0x2, R0 ;  /* 0x0000000211037824 */ /* 0x000fc600078e0200 */
[----:B------:R1:W-:Y:S02]  /*259e0*/  @P4 STG.E desc[UR8][R12.64], R7 ;  /* 0x000000070c004986 */ /* 0x0003e4000c101908 */
[----:B------:R-:W2:Y:S01]  /*259f0*/  LDC R17, c[0x0][0x3b8] ;  /* 0x0000ee00ff117b82 */ /* 0x000ea20000000800 */
[----:B------:R-:W-:Y:S01]  /*25a00*/  ISETP.LT.AND P5, PT, R22, UR6, !P0 ;  /* 0x0000000616007c0c */ /* 0x000fe2000c7a1270 */
[----:B------:R-:W2:Y:S01]  /*25a10*/  LDS.128 R4, [R25+0x4000] ;  /* 0x0040000019047984 */ /* 0x000ea20000000c00 */
[----:B------:R-:W3:Y:S03]  /*25a20*/  LDCU UR6, c[0x0][0x39c] ;  /* 0x00007380ff0677ac */ /* 0x000ee60008000800 */
[----:B------:R-:W3:Y:S01]  /*25a30*/  LDL.LU R22, [R1+0x43c] ;  /* 0x00043c0001167983 */ /* 0x000ee20000300800 */
[----:B-1----:R-:W-:-:S04]  /*25a40*/  LEA R12, P4, R0, R20, 0x2 ;  /* 0x00000014000c7211 */ /* 0x002fc800078810ff */
[----:B------:R-:W-:Y:S01]  /*25a50*/  LEA.HI.X.SX32 R13, R0, R2, 0x2, P4 ;  /* 0x00000002000d7211 */ /* 0x000fe200020f16ff */
[----:B------:R-:W-:Y:S01]  /*25a60*/  IMAD R0, R15, 0x2, R3 ;  /* 0x000000020f007824 */ /* 0x000fe200078e0203 */
[----:B------:R-:W-:-:S03]  /*25a70*/  LEA R14, P4, R3, R20, 0x2 ;  /* 0x00000014030e7211 */ /* 0x000fc600078810ff */
[----:B------:R1:W-:Y:S01]  /*25a80*/  @P3 STG.E desc[UR8][R12.64], R8 ;  /* 0x000000080c003986 */ /* 0x0003e2000c101908 */
[----:B------:R-:W-:-:S05]  /*25a90*/  LEA.HI.X.SX32 R15, R3, R2, 0x2, P4 ;  /* 0x00000002030f7211 */ /* 0x000fca00020f16ff */
[----:B------:R1:W-:Y:S04]  /*25aa0*/  @P2 STG.E desc[UR8][R14.64], R9 ;  /* 0x000000090e002986 */ /* 0x0003e8000c101908 */
[----:B------:R-:W2:Y:S01]  /*25ab0*/  LDS.128 R12, [R25+0x6000] ;  /* 0x00600000190c7984 */ /* 0x000ea20000000c00 */
[----:B-1----:R-:W-:Y:S02]  /*25ac0*/  LEA R8, P3, R0, R20, 0x2 ;  /* 0x0000001400087211 */ /* 0x002fe400078610ff */
[----:B----4-:R-:W-:Y:S01]  /*25ad0*/  ISETP.LT.AND P6, PT, R28, UR4, !P0 ;  /* 0x000000041c007c0c */ /* 0x010fe2000c7c1270 */
[----:B------:R-:W1:Y:S01]  /*25ae0*/  LDCU UR4, c[0x0][0x39c] ;  /* 0x00007380ff0477ac */ /* 0x000e620008000800 */
[----:B------:R-:W-:Y:S02]  /*25af0*/  LEA.HI.X.SX32 R9, R0, R2, 0x2, P3 ;  /* 0x0000000200097211 */ /* 0x000fe400018f16ff */
[----:B------:R-:W-:-:S02]  /*25b00*/  ISETP.LT.AND P4, PT, R27, UR5, !P0 ;  /* 0x000000051b007c0c */ /* 0x000fc4000c781270 */
[----:B--2---:R-:W-:Y:S01]  /*25b10*/  ISETP.LT.AND P3, PT, R26, UR7, !P0 ;  /* 0x000000071a007c0c */ /* 0x004fe2000c761270 */
[----:B------:R-:W2:Y:S01]  /*25b20*/  LDL.LU R27, [R1+0x440] ;  /* 0x00044000011b7983 */ /* 0x000ea20000300800 */
[----:B------:R-:W-:Y:S01]  /*25b30*/  IMAD R0, R16, 0x2, R0 ;  /* 0x0000000210007824 */ /* 0x000fe200078e0200 */
[----:B------:R-:W2:Y:S01]  /*25b40*/  LDCU UR5, c[0x0][0x39c] ;  /* 0x00007380ff0577ac */ /* 0x000ea20008000800 */
[----:B---3--:R-:W-:Y:S01]  /*25b50*/  ISETP.LT.AND P2, PT, R21, UR6, !P0 ;  /* 0x0000000615007c0c */ /* 0x008fe2000c741270 */
[----:B------:R-:W3:Y:S01]  /*25b60*/  LDL.LU R28, [R1+0x444] ;  /* 0x00044400011c7983 */ /* 0x000ee20000300800 */
[----:B------:R-:W-:Y:S01]  /*25b70*/  IMAD R3, R18, 0x2, R0 ;  /* 0x0000000212037824 */ /* 0x000fe200078e0200 */
[----:B------:R-:W4:Y:S01]  /*25b80*/  LDCU UR7, c[0x0][0x39c] ;  /* 0x00007380ff0777ac */ /* 0x000f220008000800 */
[----:B------:R-:W1:Y:S01]  /*25b90*/  LDC R16, c[0x0][0x3b8] ;  /* 0x0000ee00ff107b82 */ /* 0x000e620000000800 */
[----:B------:R-:W4:Y:S01]  /*25ba0*/  LDL.LU R26, [R1+0x448] ;  /* 0x00044800011a7983 */ /* 0x000f220000300800 */
[----:B------:R-:W3:Y:S03]  /*25bb0*/  LDCU UR6, c[0x0][0x39c] ;  /* 0x00007380ff0677ac */ /* 0x000ee60008000800 */
[----:B------:R1:W-:Y:S03]  /*25bc0*/  @P5 STG.E desc[UR8][R8.64], R10 ;  /* 0x0000000a08005986 */ /* 0x0003e6000c101908 */
[----:B------:R-:W2:Y:S01]  /*25bd0*/  LDC R21, c[0x0][0x3b8] ;  /* 0x0000ee00ff157b82 */ /* 0x000ea20000000800 */
[----:B------:R-:W3:Y:S07]  /*25be0*/  LDL.LU R24, [R1+0x44c] ;  /* 0x00044c0001187983 */ /* 0x000eee0000300800 */
[----:B------:R-:W2:Y:S01]  /*25bf0*/  LDC R18, c[0x0][0x3b8] ;  /* 0x0000ee00ff127b82 */ /* 0x000ea20000000800 */
[----:B-1----:R-:W-:-:S04]  /*25c00*/  LEA R8, P5, R0, R20, 0x2 ;  /* 0x0000001400087211 */ /* 0x002fc800078a10ff */
[----:B------:R-:W-:Y:S01]  /*25c10*/  LEA.HI.X.SX32 R9, R0, R2, 0x2, P5 ;  /* 0x0000000200097211 */ /* 0x000fe200028f16ff */
[----:B------:R-:W-:Y:S01]  /*25c20*/  IMAD R0, R19, 0x2, R3 ;  /* 0x0000000213007824 */ /* 0x000fe200078e0203 */
[C---:B------:R-:W-:Y:S01]  /*25c30*/  LEA R10, P5, R3.reuse, R20, 0x2 ;  /* 0x00000014030a7211 */ /* 0x040fe200078a10ff */
[----:B------:R-:W1:Y:S02]  /*25c40*/  LDC R19, c[0x0][0x3b8] ;  /* 0x0000ee00ff137b82 */ /* 0x000e640000000800 */
[----:B------:R1:W-:Y:S02]  /*25c50*/  @P6 STG.E desc[UR8][R8.64], R11 ;  /* 0x0000000b08006986 */ /* 0x0003e4000c101908 */
[----:B-1----:R-:W-:Y:S01]  /*25c60*/  LEA.HI.X.SX32 R11, R3, R2, 0x2, P5 ;  /* 0x00000002030b7211 */ /* 0x002fe200028f16ff */
[----:B------:R-:W-:Y:S01]  /*25c70*/  IMAD R3, R17, 0x2, R0 ;  /* 0x0000000211037824 */ /* 0x000fe200078e0200 */
[----:B------:R-:W-:-:S03]  /*25c80*/  LEA R8, P5, R0, R20, 0x2 ;  /* 0x0000001400087211 */ /* 0x000fc600078a10ff */
[----:B------:R1:W-:Y:S01]  /*25c90*/  @P4 STG.E desc[UR8][R10.64], R4 ;  /* 0x000000040a004986 */ /* 0x0003e2000c101908 */
[----:B------:R-:W-:-:S05]  /*25ca0*/  LEA.HI.X.SX32 R9, R0, R2, 0x2, P5 ;  /* 0x0000000200097211 */ /* 0x000fca00028f16ff */
[----:B------:R1:W-:Y:S02]  /*25cb0*/  @P2 STG.E desc[UR8][R8.64], R5 ;  /* 0x0000000508002986 */ /* 0x0003e4000c101908 */
[C---:B-1----:R-:W-:Y:S02]  /*25cc0*/  LEA R4, P4, R3.reuse, R20, 0x2 ;  /* 0x0000001403047211 */ /* 0x042fe400078810ff */
[----:B------:R-:W-:Y:S01]  /*25cd0*/  ISETP.LT.AND P6, PT, R22, UR4, !P0 ;  /* 0x0000000416007c0c */ /* 0x000fe2000c7c1270 */
[----:B------:R-:W-:Y:S01]  /*25ce0*/  IMAD R0, R16, 0x2, R3 ;  /* 0x0000000210007824 */ /* 0x000fe200078e0203 */
[----:B------:R-:W1:Y:S01]  /*25cf0*/  LDC R22, c[0x0][0x3b8] ;  /* 0x0000ee00ff167b82 */ /* 0x000e620000000800 */
[----:B------:R-:W1:Y:S01]  /*25d00*/  LDCU UR4, c[0x0][0x39c] ;  /* 0x00007380ff0477ac */ /* 0x000e620008000800 */
[----:B------:R-:W-:Y:S01]  /*25d10*/  LEA.HI.X.SX32 R5, R3, R2, 0x2, P4 ;  /* 0x0000000203057211 */ /* 0x000fe200020f16ff */
[----:B------:R-:W1:Y:S01]  /*25d20*/  LDS.128 R8, [R25+0x8000] ;  /* 0x0080000019087984 */ /* 0x000e620000000c00 */
[----:B--2---:R-:W-:-:S02]  /*25d30*/  ISETP.LT.AND P5, PT, R27, UR5, !P0 ;  /* 0x000000051b007c0c */ /* 0x004fc4000c7a1270 */
[----:B----4-:R-:W-:Y:S01]  /*25d40*/  ISETP.LT.AND P4, PT, R26, UR7, !P0 ;  /* 0x000000071a007c0c */ /* 0x010fe2000c781270 */
[----:B------:R-:W2:Y:S01]  /*25d50*/  LDL.LU R27, [R1+0x450] ;  /* 0x00045000011b7983 */ /* 0x000ea20000300800 */
[----:B---3--:R-:W-:Y:S01]  /*25d60*/  ISETP.LT.AND P2, PT, R28, UR6, !P0 ;  /* 0x000000061c007c0c */ /* 0x008fe2000c741270 */
[----:B------:R-:W-:Y:S01]  /*25d70*/  IMAD R3, R21, 0x2, R0 ;  /* 0x0000000215037824 */ /* 0x000fe200078e0200 */
[----:B------:R-:W2:Y:S01]  /*25d80*/  LDCU UR5, c[0x0][0x39c] ;  /* 0x00007380ff0577ac */ /* 0x000ea20008000800 */
[----:B------:R-:W3:Y:S01]  /*25d90*/  LDL.LU R26, [R1+0x454] ;  /* 0x00045400011a7983 */ /* 0x000ee20000300800 */
[----:B------:R-:W4:Y:S01]  /*25da0*/  LDC R21, c[0x0][0x3b8] ;  /* 0x0000ee00ff157b82 */ /* 0x000f220000000800 */
[----:B------:R-:W3:Y:S02]  /*25db0*/  LDCU UR6, c[0x0][0x39c] ;  /* 0x00007380ff0677ac */ /* 0x000ee40008000800 */
[----:B------:R1:W-:Y:S01]  /*25dc0*/  @P3 STG.E desc[UR8][R4.64], R6 ;  /* 0x0000000604003986 */ /* 0x0003e2000c101908 */
[----:B------:R-:W2:Y:S03]  /*25dd0*/  LDCU UR7, c[0x0][0x39c] ;  /* 0x00007380ff0777ac */ /* 0x000ea60008000800 */
[----:B------:R-:W4:Y:S04]  /*25de0*/  LDL.LU R23, [R1+0x458] ;  /* 0x0004580001177983 */ /* 0x000f280000300800 */
[----:B------:R-:W4:Y:S01]  /*25df0*/  LDL.LU R28, [R1+0x45c] ;  /* 0x00045c00011c7983 */ /* 0x000f220000300800 */
[----:B-1----:R-:W-:-:S04]  /*25e00*/  LEA R4, P3, R0, R20, 0x2 ;  /* 0x0000001400047211 */ /* 0x002fc800078610ff */
[----:B------:R-:W-:Y:S01]  /*25e10*/  LEA.HI.X.SX32 R5, R0, R2, 0x2, P3 ;  /* 0x0000000200057211 */ /* 0x000fe200018f16ff */
[----:B------:R-:W-:Y:S01]  /*25e20*/  IMAD R0, R22, 0x2, R3 ;  /* 0x0000000216007824 */ /* 0x000fe200078e0203 */
[C---:B------:R-:W-:Y:S01]  /*25e30*/  LEA R16, P3, R3.reuse, R20, 0x2 ;  /* 0x0000001403107211 */ /* 0x040fe200078610ff */
[----:B------:R-:W1:Y:S02]  /*25e40*/  LDC R22, c[0x0][0x3b8] ;  /* 0x0000ee00ff167b82 */ /* 0x000e640000000800 */
[----:B------:R1:W-:Y:S01]  /*25e50*/  @P6 STG.E desc[UR8][R4.64], R7 ;  /* 0x0000000704006986 */ /* 0x0003e2000c101908 */
[----:B------:R-:W-:Y:S02]  /*25e60*/  LEA.HI.X.SX32 R17, R3, R2, 0x2, P3 ;  /* 0x0000000203117211 */ /* 0x000fe400018f16ff */
[----:B-1----:R-:W-:-:S04]  /*25e70*/  LEA R4, P6, R0, R20, 0x2 ;  /* 0x0000001400047211 */ /* 0x002fc800078c10ff */
[----:B------:R-:W-:Y:S01]  /*25e80*/  LEA.HI.X.SX32 R5, R0, R2, 0x2, P6 ;  /* 0x0000000200057211 */ /* 0x000fe200030f16ff */
[----:B------:R1:W-:Y:S04]  /*25e90*/  @P5 STG.E desc[UR8][R16.64], R12 ;  /* 0x0000000c10005986 */ /* 0x0003e8000c101908 */
[----:B------:R1:W-:Y:S01]  /*25ea0*/  @P2 STG.E desc[UR8][R4.64], R13 ;  /* 0x0000000d04002986 */ /* 0x0003e2000c101908 */
[----:B------:R-:W-:Y:S01]  /*25eb0*/  ISETP.LT.AND P3, PT, R24, UR4, !P0 ;  /* 0x0000000418007c0c */ /* 0x000fe2000c761270 */
[----:B------:R-:W-:Y:S01]  /*25ec0*/  IMAD R3, R19, 0x2, R0 ;  /* 0x0000000213037824 */ /* 0x000fe200078e0200 */
[----:B------:R-:W1:Y:S01]  /*25ed0*/  LDCU UR4, c[0x0][0x39c] ;  /* 0x00007380ff0477ac */ /* 0x000e620008000800 */
[----:B------:R-:W2:Y:S08]  /*25ee0*/  LDC R19, c[0x0][0x3b8] ;  /* 0x0000ee00ff137b82 */ /* 0x000eb00000000800 */
[----:B-1----:R-:W1:Y:S08]  /*25ef0*/  LDC R16, c[0x0][0x3b8] ;  /* 0x0000ee00ff107b82 */ /* 0x002e700000000800 */
[----:B------:R-:W1:Y:S01]  /*25f00*/  LDC R17, c[0x0][0x3b8] ;  /* 0x0000ee00ff117b82 */ /* 0x000e620000000800 */
[----:B--2---:R-:W-:Y:S01]  /*25f10*/  ISETP.LT.AND P5, PT, R27, UR5, !P0 ;  /* 0x000000051b007c0c */ /* 0x004fe2000c7a1270 */
[----:B------:R-:W2:Y:S01]  /*25f20*/  LDCU UR5, c[0x0][0x39c] ;  /* 0x00007380ff0577ac */ /* 0x000ea20008000800 */
[----:B------:R-:W2:Y:S01]  /*25f30*/  LDL.LU R27, [R1+0x460] ;  /* 0x00046000011b7983 */ /* 0x000ea20000300800 */
[----:B---3--:R-:W-:Y:S01]  /*25f40*/  ISETP.LT.AND P2, PT, R26, UR6, !P0 ;  /* 0x000000061a007c0c */ /* 0x008fe2000c741270 */
[----:B------:R-:W-:-:S02]  /*25f50*/  IMAD R0, R18, 0x2, R3 ;  /* 0x0000000212007824 */ /* 0x000fc400078e0203 */
[----:B------:R-:W3:Y:S01]  /*25f60*/  LDL.LU R26, [R1+0x464] ;  /* 0x00046400011a7983 */ /* 0x000ee20000300800 */
[C---:B------:R-:W-:Y:S01]  /*25f70*/  LEA R6, P6, R3.reuse, R20, 0x2 ;  /* 0x0000001403067211 */ /* 0x040fe200078c10ff */
[----:B------:R-:W2:Y:S01]  /*25f80*/  LDC R18, c[0x0][0x3b8] ;  /* 0x0000ee00ff127b82 */ /* 0x000ea20000000800 */
[----:B------:R-:W1:Y:S01]  /*25f90*/  LDCU UR6, c[0x0][0x39c] ;  /* 0x00007380ff0677ac */ /* 0x000e620008000800 */
[----:B------:R-:W3:Y:S01]  /*25fa0*/  LDL.LU R24, [R1+0x468] ;  /* 0x0004680001187983 */ /* 0x000ee20000300800 */
[----:B------:R-:W-:Y:S02]  /*25fb0*/  LEA.HI.X.SX32 R7, R3, R2, 0x2, P6 ;  /* 0x0000000203077211 */ /* 0x000fe400030f16ff */
[C---:B------:R-:W-:Y:S01]  /*25fc0*/  LEA R4, P6, R0.reuse, R20, 0x2 ;  /* 0x0000001400047211 */ /* 0x040fe200078c10ff */
[----:B----4-:R-:W-:Y:S02]  /*25fd0*/  IMAD R3, R21, 0x2, R0 ;  /* 0x0000000215037824 */ /* 0x010fe400078e0200 */
[----:B------:R-:W-:Y:S01]  /*25fe0*/  @P4 STG.E desc[UR8][R6.64], R14 ;  /* 0x0000000e06004986 */ /* 0x000fe2000c101908 */
[----:B------:R-:W-:Y:S01]  /*25ff0*/  LEA.HI.X.SX32 R5, R0, R2, 0x2, P6 ;  /* 0x0000000200057211 */ /* 0x000fe200030f16ff */
[----:B------:R-:W4:Y:S01]  /*26000*/  LDC R21, c[0x0][0x3b8] ;  /* 0x0000ee00ff157b82 */ /* 0x000f220000000800 */
[----:B------:R-:W-:Y:S01]  /*26010*/  ISETP.LT.AND P4, PT, R23, UR4, !P0 ;  /* 0x0000000417007c0c */ /* 0x000fe2000c781270 */
[----:B------:R-:W2:Y:S01]  /*26020*/  LDCU UR4, c[0x0][0x39c] ;  /* 0x00007380ff0477ac */ /* 0x000ea20008000800 */
[C---:B------:R-:W-:Y:S01]  /*26030*/  LEA R12, P6, R3.reuse, R20, 0x2 ;  /* 0x00000014030c7211 */ /* 0x040fe200078c10ff */
[----:B------:R-:W-:Y:S01]  /*26040*/  @P3 STG.E desc[UR8][R4.64], R15 ;  /* 0x0000000f04003986 */ /* 0x000fe2000c101908 */
[----:B--2---:R-:W-:Y:S01]  /*26050*/  ISETP.LT.AND P3, PT, R28, UR5, !P0 ;  /* 0x000000051c007c0c */ /* 0x004fe2000c761270 */
[----:B------:R-:W3:Y:S01]  /*26060*/  LDCU UR5, c[0x0][0x39c] ;  /* 0x00007380ff0577ac */ /* 0x000ee20008000800 */
[----:B------:R-:W-:Y:S01]  /*26070*/  LEA.HI.X.SX32 R13, R3, R2, 0x2, P6 ;  /* 0x00000002030d7211 */ /* 0x000fe200030f16ff */
[----:B------:R-:W2:Y:S01]  /*26080*/  LDL.LU R23, [R1+0x46c] ;  /* 0x00046c0001177983 */ /* 0x000ea20000300800 */
[----:B-1----:R-:W-:Y:S01]  /*26090*/  IMAD R3, R16, 0x2, R3 ;  /* 0x0000000210037824 */ /* 0x002fe200078e0203 */
[----:B------:R-:W1:Y:S02]  /*260a0*/  LDC R0, c[0x0][0x3b8] ;  /* 0x0000ee00ff007b82 */ /* 0x000e640000000800 */
[----:B------:R4:W-:Y:S04]  /*260b0*/  @P5 STG.E desc[UR8][R12.64], R8 ;  /* 0x000000080c005986 */ /* 0x0009e8000c101908 */
[----:B------:R-:W2:Y:S02]  /*260c0*/  LDL.LU R28, [R1+0x470] ;  /* 0x00047000011c7983 */ /* 0x000ea40000300800 */
[----:B------:R-:W1:Y:S02]  /*260d0*/  LDC R16, c[0x0][0x3b8] ;  /* 0x0000ee00ff107b82 */ /* 0x000e640000000800 */
[----:B------:R-:W1:Y:S01]  /*260e0*/  LDS.128 R4, [R25+0xa000] ;  /* 0x00a0000019047984 */ /* 0x000e620000000c00 */
[----:B----4-:R-:W-:-:S04]  /*260f0*/  LEA R12, P5, R3, R20, 0x2 ;  /* 0x00000014030c7211 */ /* 0x010fc800078a10ff */
[----:B------:R-:W-:-:S05]  /*26100*/  LEA.HI.X.SX32 R13, R3, R2, 0x2, P5 ;  /* 0x00000002030d7211 */ /* 0x000fca00028f16ff */
[----:B------:R4:W-:Y:S01]  /*26110*/  @P2 STG.E desc[UR8][R12.64], R9 ;  /* 0x000000090c002986 */ /* 0x0009e2000c101908 */
[----:B------:R-:W-:Y:S01]  /*26120*/  ISETP.LT.AND P5, PT, R27, UR4, !P0 ;  /* 0x000000041b007c0c */ /* 0x000fe2000c7a1270 */
[----:B------:R-:W-:Y:S02]  /*26130*/  IMAD R8, R18, 0x2, R3 ;  /* 0x0000000212087824 */ /* 0x000fe400078e0203 */
[----:B------:R-:W2:Y:S01]  /*26140*/  LDL.LU R27, [R1+0x474] ;  /* 0x00047400011b7983 */ /* 0x000ea20000300800 */
[----:B------:R-:W2:Y:S01]  /*26150*/  LDC R18, c[0x0][0x3b8] ;  /* 0x0000ee00ff127b82 */ /* 0x000ea20000000800 */
[----:B---3--:R-:W-:Y:S01]  /*26160*/  ISETP.LT.AND P2, PT, R26, UR5, !P0 ;  /* 0x000000051a007c0c */ /* 0x008fe2000c741270 */
[----:B------:R-:W-:Y:S01]  /*26170*/  IMAD R3, R19, 0x2, R8 ;  /* 0x0000000213037824 */ /* 0x000fe200078e0208 */
[----:B------:R-:W3:Y:S01]  /*26180*/  LDL.LU R26, [R1+0x478] ;  /* 0x00047800011a7983 */ /* 0x000ee20000300800 */
[C---:B------:R-:W-:Y:S01]  /*26190*/  LEA R14, P6, R8.reuse, R20, 0x2 ;  /* 0x00000014080e7211 */ /* 0x040fe200078c10ff */
[----:B------:R-:W2:Y:S03]  /*261a0*/  LDCU UR4, c[0x0][0x39c] ;  /* 0x00007380ff0477ac */ /* 0x000ea60008000800 */
[----:B------:R-:W-:Y:S01]  /*261b0*/  LEA.HI.X.SX32 R15, R8, R2, 0x2, P6 ;  /* 0x00000002080f7211 */ /* 0x000fe200030f16ff */
[----:B------:R-:W2:Y:S01]  /*261c0*/  LDCU UR5, c[0x0][0x39c] ;  /* 0x00007380ff0577ac */ /* 0x000ea20008000800 */
[----:B------:R-:W-:Y:S01]  /*261d0*/  LEA R8, P6, R3, R20, 0x2 ;  /* 0x0000001403087211 */ /* 0x000fe200078c10ff */
[----:B------:R-:W-:-:S03]  /*261e0*/  IMAD R17, R17, 0x2, R3 ;  /* 0x0000000211117824 */ /* 0x000fc600078e0203 */
[----:B----4-:R-:W-:Y:S01]  /*261f0*/  LEA.HI.X.SX32 R9, R3, R2, 0x2, P6 ;  /* 0x0000000203097211 */ /* 0x010fe200030f16ff */
[----:B------:R4:W-:Y:S01]  /*26200*/  @P4 STG.E desc[UR8][R14.64], R10 ;  /* 0x0000000a0e004986 */ /* 0x0009e2000c101908 */
[----:B-1----:R-:W-:Y:S01]  /*26210*/  IMAD R13, R0, 0x2, R17 ;  /* 0x00000002000d7824 */ /* 0x002fe200078e0211 */
[----:B------:R-:W-:Y:S01]  /*26220*/  ISETP.LT.AND P6, PT, R24, UR6, !P0 ;  /* 0x0000000618007c0c */ /* 0x000fe2000c7c1270 */
[----:B------:R-:W3:Y:S01]  /*26230*/  LDCU UR6, c[0x0][0x39c] ;  /* 0x00007380ff0677ac */ /* 0x000ee20008000800 */
[----:B------:R-:W-:Y:S01]  /*26240*/  @P3 STG.E desc[UR8][R8.64], R11 ;  /* 0x0000000b08003986 */ /* 0x000fe2000c101908 */
[----:B------:R-:W1:Y:S01]  /*26250*/  LDC R3, c[0x0][0x3b8] ;  /* 0x0000ee00ff037b82 */ /* 0x000e620000000800 */
[----:B--2---:R-:W-:Y:S01]  /*26260*/  ISETP.LT.AND P4, PT, R23, UR7, !P0 ;  /* 0x0000000717007c0c */ /* 0x004fe2000c781270 */
[----:B------:R-:W2:Y:S01]  /*26270*/  LDCU UR7, c[0x0][0x39c] ;  /* 0x00007380ff0777ac */ /* 0x000ea20008000800 */
[----:B------:R-:W2:Y:S01]  /*26280*/  LDL.LU R23, [R1+0x47c] ;  /* 0x00047c0001177983 */ /* 0x000ea20000300800 */
[----:B----4-:R-:W-:-:S03]  /*26290*/  LEA R14, P3, R17, R20, 0x2 ;  /* 0x00000014110e7211 */ /* 0x010fc600078610ff */
[----:B------:R-:W4:Y:S01]  /*262a0*/  LDS.128 R8, [R25+0xc000] ;  /* 0x00c0000019087984 */ /* 0x000f220000000c00 */
[----:B------:R-:W1:Y:S01]  /*262b0*/  LDC R0, c[0x0][0x3b8] ;  /* 0x0000ee00ff007b82 */ /* 0x000e620000000800 */
[----:B------:R-:W-:Y:S01]  /*262c0*/  LEA.HI.X.SX32 R15, R17, R2, 0x2, P3 ;  /* 0x00000002110f7211 */ /* 0x000fe200018f16ff */
[----:B------:R-:W-:Y:S01]  /*262d0*/  IMAD R17, R18, 0x2, R13 ;  /* 0x0000000212117824 */ /* 0x000fe200078e020d */
[----:B------:R-:W-:-:S03]  /*262e0*/  LEA R12, P3, R13, R20, 0x2 ;  /* 0x000000140d0c7211 */ /* 0x000fc600078610ff */
[----:B------:R4:W-:Y:S01]  /*262f0*/  @P5 STG.E desc[UR8][R14.64], R4 ;  /* 0x000000040e005986 */ /* 0x0009e2000c101908 */
[----:B------:R-:W-:Y:S02]  /*26300*/  LEA.HI.X.SX32 R13, R13, R2, 0x2, P3 ;  /* 0x000000020d0d7211 */ /* 0x000fe400018f16ff */
[----:B------:R-:W-:Y:S01]  /*26310*/  ISETP.LT.AND P5, PT, R28, UR4, !P0 ;  /* 0x000000041c007c0c */ /* 0x000fe2000c7a1270 */
[----:B------:R-:W-:Y:S01]  /*26320*/  IMAD R19, R16, 0x2, R17 ;  /* 0x0000000210137824 */ /* 0x000fe200078e0211 */
[----:B------:R-:W2:Y:S01]  /*26330*/  LDL.LU R28, [R1+0x480] ;  /* 0x00048000011c7983 */ /* 0x000ea20000300800 */
[----:B------:R-:W1:Y:S01]  /*26340*/  LDC R16, c[0x0][0x3b8] ;  /* 0x0000ee00ff107b82 */ /* 0x000e620000000800 */
[----:B------:R-:W1:Y:S01]  /*26350*/  LDCU UR4, c[0x0][0x39c] ;  /* 0x00007380ff0477ac */ /* 0x000e620008000800 */
[----:B----4-:R-:W-:-:S04]  /*26360*/  LEA R14, P3, R17, R20, 0x2 ;  /* 0x00000014110e7211 */ /* 0x010fc800078610ff */
[----:B------:R-:W-:Y:S01]  /*26370*/  LEA.HI.X.SX32 R15, R17, R2, 0x2, P3 ;  /* 0x00000002110f7211 */ /* 0x000fe200018f16ff */
[----:B------:R4:W-:Y:S01]  /*26380*/  @P2 STG.E desc[UR8][R12.64], R5 ;  /* 0x000000050c002986 */ /* 0x0009e2000c101908 */
[----:B------:R-:W1:Y:S03]  /*26390*/  LDC R17, c[0x0][0x3b8] ;  /* 0x0000ee00ff117b82 */ /* 0x000e660000000800 */
[----:B------:R1:W-:Y:S01]  /*263a0*/  @P6 STG.E desc[UR8][R14.64], R6 ;  /* 0x000000060e006986 */ /* 0x0003e2000c101908 */
[----:B------:R-:W-:Y:S01]  /*263b0*/  ISETP.LT.AND P3, PT, R27, UR5, !P0 ;  /* 0x000000051b007c0c */ /* 0x000fe2000c761270 */
[----:B------:R-:W2:Y:S02]  /*263c0*/  LDCU UR5, c[0x0][0x39c] ;  /* 0x00007380ff0577ac */ /* 0x000ea40008000800 */
[----:B------:R-:W2:Y:S01]  /*263d0*/  LDL.LU R27, [R1+0x484] ;  /* 0x00048400011b7983 */ /* 0x000ea20000300800 */
[----:B---3--:R-:W-:Y:S01]  /*263e0*/  ISETP.LT.AND P6, PT, R26, UR6, !P0 ;  /* 0x000000061a007c0c */ /* 0x008fe2000c7c1270 */
[----:B------:R-:W3:Y:S02]  /*263f0*/  LDCU UR6, c[0x0][0x39c] ;  /* 0x00007380ff0677ac */ /* 0x000ee40008000800 */
[----:B------:R-:W3:Y:S01]  /*26400*/  LDL.LU R26, [R1+0x338] ;  /* 0x00033800011a7983 */ /* 0x000ee20000300800 */
[----:B------:R-:W-:-:S04]  /*26410*/  LEA R4, P2, R19, R20, 0x2 ;  /* 0x0000001413047211 */ /* 0x000fc800078410ff */
[----:B----4-:R-:W-:Y:S01]  /*26420*/  LEA.HI.X.SX32 R5, R19, R2, 0x2, P2 ;  /* 0x0000000213057211 */ /* 0x010fe200010f16ff */
[----:B-1----:R-:W-:Y:S02]  /*26430*/  IMAD R19, R3, 0x2, R19 ;  /* 0x0000000203137824 */ /* 0x002fe400078e0213 */
[----:B------:R-:W1:Y:S02]  /*26440*/  LDC R3, c[0x0][0x3b8] ;  /* 0x0000ee00ff037b82 */ /* 0x000e640000000800 */
[----:B------:R-:W-:Y:S04]  /*26450*/  @P4 STG.E desc[UR8][R4.64], R7 ;  /* 0x0000000704004986 */ /* 0x000fe8000c101908 */
[----:B------:R-:W4:Y:S01]  /*26460*/  LDS.128 R4, [R25+0xe000] ;  /* 0x00e0000019047984 */ /* 0x000f220000000c00 */
[----:B------:R-:W-:Y:S01]  /*26470*/  LEA R12, P4, R19, R20, 0x2 ;  /* 0x00000014130c7211 */ /* 0x000fe200078810ff */
[----:B------:R-:W-:-:S02]  /*26480*/  IMAD R15, R0, 0x2, R19 ;  /* 0x00000002000f7824 */ /* 0x000fc400078e0213 */
[----:B------:R-:W2:Y:S01]  /*26490*/  LDC R0, c[0x0][0x3b8] ;  /* 0x0000ee00ff007b82 */ /* 0x000ea20000000800 */
[----:B------:R-:W-:Y:S01]  /*264a0*/  LEA.HI.X.SX32 R13, R19, R2, 0x2, P4 ;  /* 0x00000002130d7211 */ /* 0x000fe200020f16ff */
[----:B------:R-:W-:Y:S01]  /*264b0*/  IMAD R19, R16, 0x2, R15 ;  /* 0x0000000210137824 */ /* 0x000fe200078e020f */
[----:B--2---:R-:W-:-:S03]  /*264c0*/  ISETP.LT.AND P2, PT, R23, UR7, !P0 ;  /* 0x0000000717007c0c */ /* 0x004fc6000c741270 */
[----:B------:R2:W-:Y:S01]  /*264d0*/  @P5 STG.E desc[UR8][R12.64], R8 ;  /* 0x000000080c005986 */ /* 0x0005e2000c101908 */
[-C--:B------:R-:W-:Y:S01]  /*264e0*/  LEA R16, P5, R19, R20.reuse, 0x2 ;  /* 0x0000001413107211 */ /* 0x080fe200078a10ff */
[----:B------:R-:W-:Y:S01]  /*264f0*/  IMAD R23, R17, 0x2, R19 ;  /* 0x0000000211177824 */ /* 0x000fe200078e0213 */
[----:B------:R-:W-:Y:S02]  /*26500*/  LEA R14, P4, R15, R20, 0x2 ;  /* 0x000000140f0e7211 */ /* 0x000fe400078810ff */
[----:B------:R-:W-:Y:S02]  /*26510*/  LEA.HI.X.SX32 R17, R19, R2, 0x2, P5 ;  /* 0x0000000213117211 */ /* 0x000fe400028f16ff */
[----:B------:R-:W-:Y:S01]  /*26520*/  LEA R18, P5, R23, R20, 0x2 ;  /* 0x0000001417127211 */ /* 0x000fe200078a10ff */
[----:B-1----:R-:W-:Y:S01]  /*26530*/  IMAD R3, R3, 0x2, R23 ;  /* 0x0000000203037824 */ /* 0x002fe200078e0217 */
[-C--:B------:R-:W-:Y:S02]  /*26540*/  LEA.HI.X.SX32 R15, R15, R2.reuse, 0x2, P4 ;  /* 0x000000020f0f7211 */ /* 0x080fe400020f16ff */
[----:B------:R-:W-:Y:S01]  /*26550*/  LEA.HI.X.SX32 R19, R23, R2, 0x2, P5 ;  /* 0x0000000217137211 */ /* 0x000fe200028f16ff */
[----:B------:R-:W-:Y:S01]  /*26560*/  IMAD R23, R22, 0x2, R3 ;  /* 0x0000000216177824 */ /* 0x000fe200078e0203 */
[----:B------:R-:W-:Y:S01]  /*26570*/  ISETP.LT.AND P4, PT, R28, UR4, !P0 ;  /* 0x000000041c007c0c */ /* 0x000fe2000c781270 */
[----:B------:R1:W-:Y:S01]  /*26580*/  @P3 STG.E desc[UR8][R14.64], R9 ;  /* 0x000000090e003986 */ /* 0x0003e2000c101908 */
[----:B--2---:R-:W-:Y:S01]  /*26590*/  LEA R12, P5, R3, R20, 0x2 ;  /* 0x00000014030c7211 */ /* 0x004fe200078a10ff */
[----:B------:R-:W-:-:S02]  /*265a0*/  IMAD R21, R21, 0x2, R23 ;  /* 0x0000000215157824 */ /* 0x000fc400078e0217 */
[----:B------:R2:W-:Y:S01]  /*265b0*/  @P6 STG.E desc[UR8][R16.64], R10 ;  /* 0x0000000a10006986 */ /* 0x0005e2000c101908 */
[----:B------:R-:W-:Y:S02]  /*265c0*/  LEA.HI.X.SX32 R13, R3, R2, 0x2, P5 ;  /* 0x00000002030d7211 */ /* 0x000fe400028f16ff */
[-C--:B------:R-:W-:Y:S01]  /*265d0*/  LEA R8, P5, R23, R20.reuse, 0x2 ;  /* 0x0000001417087211 */ /* 0x080fe200078a10ff */
[----:B------:R2:W-:Y:S01]  /*265e0*/  @P2 STG.E desc[UR8][R18.64], R11 ;  /* 0x0000000b12002986 */ /* 0x0005e2000c101908 */
[----:B------:R-:W-:Y:S01]  /*265f0*/  IMAD R3, R0, 0x2, R21 ;  /* 0x0000000200037824 */ /* 0x000fe200078e0215 */
[----:B-1----:R-:W-:Y:S02]  /*26600*/  LEA R14, P2, R21, R20, 0x2 ;  /* 0x00000014150e7211 */ /* 0x002fe400078410ff */
[-C--:B------:R-:W-:Y:S02]  /*26610*/  LEA.HI.X.SX32 R9, R23, R2.reuse, 0x2, P5 ;  /* 0x0000000217097211 */ /* 0x080fe400028f16ff */
[----:B------:R-:W-:Y:S01]  /*26620*/  LEA.HI.X.SX32 R15, R21, R2, 0x2, P2 ;  /* 0x00000002150f7211 */ /* 0x000fe200010f16ff */
[----:B----4-:R2:W-:Y:S01]  /*26630*/  @P4 STG.E desc[UR8][R12.64], R4 ;  /* 0x000000040c004986 */ /* 0x0105e2000c101908 */
[----:B------:R-:W-:-:S04]  /*26640*/  LEA R20, P2, R3, R20, 0x2 ;  /* 0x0000001403147211 */ /* 0x000fc800078410ff */
[----:B------:R-:W-:Y:S02]  /*26650*/  LEA.HI.X.SX32 R21, R3, R2, 0x2, P2 ;  /* 0x0000000203157211 */ /* 0x000fe400010f16ff */
[----:B------:R-:W-:Y:S02]  /*26660*/  ISETP.LT.AND P3, PT, R27, UR5, !P0 ;  /* 0x000000051b007c0c */ /* 0x000fe4000c761270 */
[----:B---3--:R-:W-:-:S11]  /*26670*/  ISETP.LT.AND P0, PT, R26, UR6, !P0 ;  /* 0x000000061a007c0c */ /* 0x008fd6000c701270 */
[----:B------:R2:W-:Y:S04]  /*26680*/  @P3 STG.E desc[UR8][R8.64], R5 ;  /* 0x0000000508003986 */ /* 0x0005e8000c101908 */
[----:B------:R2:W-:Y:S01]  /*26690*/  @P0 STG.E desc[UR8][R14.64], R6 ;  /* 0x000000060e000986 */ /* 0x0005e2000c101908 */
[----:B------:R-:W-:Y:S05]  /*266a0*/  @!P1 EXIT ;  /* 0x000000000000994d */ /* 0x000fea0003800000 */
[----:B------:R-:W-:Y:S01]  /*266b0*/  STG.E desc[UR8][R20.64], R7 ;  /* 0x0000000714007986 */ /* 0x000fe2000c101908 */
[----:B------:R-:W-:Y:S05]  /*266c0*/  EXIT ;  /* 0x000000000000794d */ /* 0x000fea0003800000 */
.L_x_2:
[----:B------:R-:W-:-:S00]  /*266d0*/  BRA `(.L_x_2) ;  /* 0xfffffffc00fc7947 */ /* 0x000fc0000383ffff */
[----:B------:R-:W-:-:S00]  /*266e0*/  NOP ;  /* 0x0000000000007918 */ /* 0x000fc00000000000 */
        /* <DEDUP_REMOVED lines=9> */
.L_x_3:


//--------------------- .nv.shared.matmul_kernel  --------------------------
	.section	.nv.shared.matmul_kernel,"aw",@nobits
	.sectionflags	@""
	.align	16
	.zero		1024


//--------------------- .nv.shared.reserved.0     --------------------------
	.section	.nv.shared.reserved.0,"aw",@nobits
	.weak		__nv_reservedSMEM_offset_0_alias
	.size		__nv_reservedSMEM_offset_0_alias, 0, 64
	.other		__nv_reservedSMEM_offset_0_alias,@"STO_CUDA_RESERVED_SHARED STV_DEFAULT"
__nv_reservedSMEM_offset_0_alias:
	.zero		0
	.zero		64


//--------------------- .nv.constant0.matmul_kernel --------------------------
	.section	.nv.constant0.matmul_kernel,"a",@progbits
	.sectionflags	@""
	.align	4
.nv.constant0.matmul_kernel:
	.zero		976


//--------------------- SYMBOLS --------------------------

	.type		.nv.reservedSmem.offset0,@object
	.size		.nv.reservedSmem.offset0,0x4
	.type		.nv.reservedSmem.cap,@object
	.size		.nv.reservedSmem.cap,0x4
